	.target	sm_90a

	.elftype	@"ET_EXEC"


//--------------------- .note.nv.tkinfo           --------------------------
	.section	.note.nv.tkinfo,"",@"SHT_NOTE"
	.sectionflags	@"SHF_NOTE_NV_TKINFO"
	.tkinfo
        /*0018*/ 	.word	0x00000002
        /*0030*/ 	.string	""
        /*0030*/ 	.string	"ptxas"
        /*0030*/ 	.string	"Cuda compilation tools, release 13.0, V13.0.88"
        /*0030*/ 	.string	"Build cuda_13.0.r13.0/compiler.36424714_0"
        /*0030*/ 	.string	"-arch sm_90a -m 64 "



//--------------------- .note.nv.cuinfo           --------------------------
	.section	.note.nv.cuinfo,"",@"SHT_NOTE"
	.sectionflags	@"SHF_NOTE_NV_CUINFO"
        /*0018*/ 	.short	0x0002
        /*001a*/ 	.short	0x005a
        /*001c*/ 	.short	0x0082
	.zero		2


//--------------------- .nv.info                  --------------------------
	.section	.nv.info,"",@"SHT_CUDA_INFO"
	.align	4


	//----- nvinfo : EIATTR_REGCOUNT
	.align		4
        /*0000*/ 	.byte	0x04, 0x2f
        /*0002*/ 	.short	(.L_12 - .L_11)
	.align		4
.L_11:
        /*0004*/ 	.word	index@(_ZN7cutlass13device_kernelIN5flash19enable_sm80_to_sm89INS1_16FlashAttnFwdSm80INS1_25CollectiveMainloopFwdSm80ILi8ELi2ELb0EN4cute5tupleIJNS5_1CILi128EEENS7_ILi64EEENS7_ILi192EEEEEELi192ENS_10bfloat16_tEfNS_4arch4Sm80ELb1ELb0ELb0ELb1ELb1ELb1ELb1ELb1EEENS1_21CollectiveEpilogueFwdINS6_IJS8_SA_S9_EEENS6_IJNS7_ILi1EEESI_SI_EEESC_SE_Li256ELb1ELb1ELb1ELb0EEENS1_36VarlenDynamicPersistentTileSchedulerILi128ELi64ELi256ELi256ELb1ELb1ELb0ELb1ELb1ELb1EEEEEEEEEvNT_6ParamsE)
        /*0008*/ 	.word	0x00000004


	//----- nvinfo : EIATTR_FRAME_SIZE
	.align		4
.L_12:
        /*000c*/ 	.byte	0x04, 0x11
        /*000e*/ 	.short	(.L_14 - .L_13)
	.align		4
.L_13:
        /*0010*/ 	.word	index@(_ZN7cutlass13device_kernelIN5flash19enable_sm80_to_sm89INS1_16FlashAttnFwdSm80INS1_25CollectiveMainloopFwdSm80ILi8ELi2ELb0EN4cute5tupleIJNS5_1CILi128EEENS7_ILi64EEENS7_ILi192EEEEEELi192ENS_10bfloat16_tEfNS_4arch4Sm80ELb1ELb0ELb0ELb1ELb1ELb1ELb1ELb1EEENS1_21CollectiveEpilogueFwdINS6_IJS8_SA_S9_EEENS6_IJNS7_ILi1EEESI_SI_EEESC_SE_Li256ELb1ELb1ELb1ELb0EEENS1_36VarlenDynamicPersistentTileSchedulerILi128ELi64ELi256ELi256ELb1ELb1ELb0ELb1ELb1ELb1EEEEEEEEEvNT_6ParamsE)
        /*0014*/ 	.word	0x00000000


	//----- nvinfo : EIATTR_REGCOUNT
	.align		4
.L_14:
        /*0018*/ 	.byte	0x04, 0x2f
        /*001a*/ 	.short	(.L_16 - .L_15)
	.align		4
.L_15:
        /*001c*/ 	.word	index@(_ZN7cutlass13device_kernelIN5flash19enable_sm80_to_sm89INS1_16FlashAttnFwdSm80INS1_25CollectiveMainloopFwdSm80ILi8ELi2ELb0EN4cute5tupleIJNS5_1CILi128EEENS7_ILi64EEENS7_ILi192EEEEEELi192ENS_10bfloat16_tEfNS_4arch4Sm80ELb1ELb0ELb0ELb1ELb1ELb0ELb1ELb1EEENS1_21CollectiveEpilogueFwdINS6_IJS8_SA_S9_EEENS6_IJNS7_ILi1EEESI_SI_EEESC_SE_Li256ELb1ELb1ELb1ELb0EEENS1_36VarlenDynamicPersistentTileSchedulerILi128ELi64ELi256ELi256ELb1ELb1ELb0ELb1ELb1ELb1EEEEEEEEEvNT_6ParamsE)
        /*0020*/ 	.word	0x00000004


	//----- nvinfo : EIATTR_FRAME_SIZE
	.align		4
.L_16:
        /*0024*/ 	.byte	0x04, 0x11
        /*0026*/ 	.short	(.L_18 - .L_17)
	.align		4
.L_17:
        /*0028*/ 	.word	index@(_ZN7cutlass13device_kernelIN5flash19enable_sm80_to_sm89INS1_16FlashAttnFwdSm80INS1_25CollectiveMainloopFwdSm80ILi8ELi2ELb0EN4cute5tupleIJNS5_1CILi128EEENS7_ILi64EEENS7_ILi192EEEEEELi192ENS_10bfloat16_tEfNS_4arch4Sm80ELb1ELb0ELb0ELb1ELb1ELb0ELb1ELb1EEENS1_21CollectiveEpilogueFwdINS6_IJS8_SA_S9_EEENS6_IJNS7_ILi1EEESI_SI_EEESC_SE_Li256ELb1ELb1ELb1ELb0EEENS1_36VarlenDynamicPersistentTileSchedulerILi128ELi64ELi256ELi256ELb1ELb1ELb0ELb1ELb1ELb1EEEEEEEEEvNT_6ParamsE)
        /*002c*/ 	.word	0x00000000


	//----- nvinfo : EIATTR_REGCOUNT
	.align		4
.L_18:
        /*0030*/ 	.byte	0x04, 0x2f
        /*0032*/ 	.short	(.L_20 - .L_19)
	.align		4
.L_19:
        /*0034*/ 	.word	index@(_ZN7cutlass13device_kernelIN5flash19enable_sm80_to_sm89INS1_16FlashAttnFwdSm80INS1_25CollectiveMainloopFwdSm80ILi8ELi2ELb0EN4cute5tupleIJNS5_1CILi128EEENS7_ILi64EEENS7_ILi192EEEEEELi192ENS_10bfloat16_tEfNS_4arch4Sm80ELb1ELb0ELb0ELb0ELb1ELb0ELb1ELb1EEENS1_21CollectiveEpilogueFwdINS6_IJS8_SA_S9_EEENS6_IJNS7_ILi1EEESI_SI_EEESC_SE_Li256ELb0ELb1ELb1ELb0EEENS1_30DynamicPersistentTileSchedulerILi256ELi256ELb1ELb1ELb0EEEEEEEEEvNT_6ParamsE)
        /*0038*/ 	.word	0x00000004


	//----- nvinfo : EIATTR_FRAME_SIZE
	.align		4
.L_20:
        /*003c*/ 	.byte	0x04, 0x11
        /*003e*/ 	.short	(.L_22 - .L_21)
	.align		4
.L_21:
        /*0040*/ 	.word	index@(_ZN7cutlass13device_kernelIN5flash19enable_sm80_to_sm89INS1_16FlashAttnFwdSm80INS1_25CollectiveMainloopFwdSm80ILi8ELi2ELb0EN4cute5tupleIJNS5_1CILi128EEENS7_ILi64EEENS7_ILi192EEEEEELi192ENS_10bfloat16_tEfNS_4arch4Sm80ELb1ELb0ELb0ELb0ELb1ELb0ELb1ELb1EEENS1_21CollectiveEpilogueFwdINS6_IJS8_SA_S9_EEENS6_IJNS7_ILi1EEESI_SI_EEESC_SE_Li256ELb0ELb1ELb1ELb0EEENS1_30DynamicPersistentTileSchedulerILi256ELi256ELb1ELb1ELb0EEEEEEEEEvNT_6ParamsE)
        /*0044*/ 	.word	0x00000000


	//----- nvinfo : EIATTR_REGCOUNT
	.align		4
.L_22:
        /*0048*/ 	.byte	0x04, 0x2f
        /*004a*/ 	.short	(.L_24 - .L_23)
	.align		4
.L_23:
        /*004c*/ 	.word	index@(_ZN7cutlass13device_kernelIN5flash19enable_sm80_to_sm89INS1_16FlashAttnFwdSm80INS1_25CollectiveMainloopFwdSm80ILi8ELi2ELb0EN4cute5tupleIJNS5_1CILi128EEENS7_ILi64EEENS7_ILi192EEEEEELi192ENS_10bfloat16_tEfNS_4arch4Sm80ELb0ELb1ELb0ELb1ELb1ELb1ELb1ELb1EEENS1_21CollectiveEpilogueFwdINS6_IJS8_SA_S9_EEENS6_IJNS7_ILi1EEESI_SI_EEESC_SE_Li256ELb1ELb1ELb1ELb0EEENS1_36VarlenDynamicPersistentTileSchedulerILi128ELi64ELi256ELi256ELb1ELb1ELb0ELb1ELb0ELb1EEEEEEEEEvNT_6ParamsE)
        /*0050*/ 	.word	0x00000004


	//----- nvinfo : EIATTR_FRAME_SIZE
	.align		4
.L_24:
        /*0054*/ 	.byte	0x04, 0x11
        /*0056*/ 	.short	(.L_26 - .L_25)
	.align		4
.L_25:
        /*0058*/ 	.word	index@(_ZN7cutlass13device_kernelIN5flash19enable_sm80_to_sm89INS1_16FlashAttnFwdSm80INS1_25CollectiveMainloopFwdSm80ILi8ELi2ELb0EN4cute5tupleIJNS5_1CILi128EEENS7_ILi64EEENS7_ILi192EEEEEELi192ENS_10bfloat16_tEfNS_4arch4Sm80ELb0ELb1ELb0ELb1ELb1ELb1ELb1ELb1EEENS1_21CollectiveEpilogueFwdINS6_IJS8_SA_S9_EEENS6_IJNS7_ILi1EEESI_SI_EEESC_SE_Li256ELb1ELb1ELb1ELb0EEENS1_36VarlenDynamicPersistentTileSchedulerILi128ELi64ELi256ELi256ELb1ELb1ELb0ELb1ELb0ELb1EEEEEEEEEvNT_6ParamsE)
        /*005c*/ 	.word	0x00000000


	//----- nvinfo : EIATTR_REGCOUNT
	.align		4
.L_26:
        /*0060*/ 	.byte	0x04, 0x2f
        /*0062*/ 	.short	(.L_28 - .L_27)
	.align		4
.L_27:
        /*0064*/ 	.word	index@(_ZN7cutlass13device_kernelIN5flash19enable_sm80_to_sm89INS1_16FlashAttnFwdSm80INS1_25CollectiveMainloopFwdSm80ILi8ELi2ELb0EN4cute5tupleIJNS5_1CILi128EEENS7_ILi64EEENS7_ILi192EEEEEELi192ENS_10bfloat16_tEfNS_4arch4Sm80ELb0ELb1ELb0ELb1ELb1ELb0ELb1ELb1EEENS1_21CollectiveEpilogueFwdINS6_IJS8_SA_S9_EEENS6_IJNS7_ILi1EEESI_SI_EEESC_SE_Li256ELb1ELb1ELb1ELb0EEENS1_36VarlenDynamicPersistentTileSchedulerILi128ELi64ELi256ELi256ELb1ELb1ELb0ELb1ELb0ELb1EEEEEEEEEvNT_6ParamsE)
        /*0068*/ 	.word	0x00000004


	//----- nvinfo : EIATTR_FRAME_SIZE
	.align		4
.L_28:
        /*006c*/ 	.byte	0x04, 0x11
        /*006e*/ 	.short	(.L_30 - .L_29)
	.align		4
.L_29:
        /*0070*/ 	.word	index@(_ZN7cutlass13device_kernelIN5flash19enable_sm80_to_sm89INS1_16FlashAttnFwdSm80INS1_25CollectiveMainloopFwdSm80ILi8ELi2ELb0EN4cute5tupleIJNS5_1CILi128EEENS7_ILi64EEENS7_ILi192EEEEEELi192ENS_10bfloat16_tEfNS_4arch4Sm80ELb0ELb1ELb0ELb1ELb1ELb0ELb1ELb1EEENS1_21CollectiveEpilogueFwdINS6_IJS8_SA_S9_EEENS6_IJNS7_ILi1EEESI_SI_EEESC_SE_Li256ELb1ELb1ELb1ELb0EEENS1_36VarlenDynamicPersistentTileSchedulerILi128ELi64ELi256ELi256ELb1ELb1ELb0ELb1ELb0ELb1EEEEEEEEEvNT_6ParamsE)
        /*0074*/ 	.word	0x00000000


	//----- nvinfo : EIATTR_REGCOUNT
	.align		4
.L_30:
        /*0078*/ 	.byte	0x04, 0x2f
        /*007a*/ 	.short	(.L_32 - .L_31)
	.align		4
.L_31:
        /*007c*/ 	.word	index@(_ZN7cutlass13device_kernelIN5flash19enable_sm80_to_sm89INS1_16FlashAttnFwdSm80INS1_25CollectiveMainloopFwdSm80ILi8ELi2ELb0EN4cute5tupleIJNS5_1CILi128EEENS7_ILi64EEENS7_ILi192EEEEEELi192ENS_10bfloat16_tEfNS_4arch4Sm80ELb0ELb1ELb0ELb0ELb1ELb0ELb1ELb1EEENS1_21CollectiveEpilogueFwdINS6_IJS8_SA_S9_EEENS6_IJNS7_ILi1EEESI_SI_EEESC_SE_Li256ELb0ELb1ELb1ELb0EEENS1_19SingleTileSchedulerILb0ELb1ELb1ELi128EEEEEEEEEvNT_6ParamsE)
        /*0080*/ 	.word	0x00000004


	//----- nvinfo : EIATTR_FRAME_SIZE
	.align		4
.L_32:
        /*0084*/ 	.byte	0x04, 0x11
        /*0086*/ 	.short	(.L_34 - .L_33)
	.align		4
.L_33:
        /*0088*/ 	.word	index@(_ZN7cutlass13device_kernelIN5flash19enable_sm80_to_sm89INS1_16FlashAttnFwdSm80INS1_25CollectiveMainloopFwdSm80ILi8ELi2ELb0EN4cute5tupleIJNS5_1CILi128EEENS7_ILi64EEENS7_ILi192EEEEEELi192ENS_10bfloat16_tEfNS_4arch4Sm80ELb0ELb1ELb0ELb0ELb1ELb0ELb1ELb1EEENS1_21CollectiveEpilogueFwdINS6_IJS8_SA_S9_EEENS6_IJNS7_ILi1EEESI_SI_EEESC_SE_Li256ELb0ELb1ELb1ELb0EEENS1_19SingleTileSchedulerILb0ELb1ELb1ELi128EEEEEEEEEvNT_6ParamsE)
        /*008c*/ 	.word	0x00000000


	//----- nvinfo : EIATTR_REGCOUNT
	.align		4
.L_34:
        /*0090*/ 	.byte	0x04, 0x2f
        /*0092*/ 	.short	(.L_36 - .L_35)
	.align		4
.L_35:
        /*0094*/ 	.word	index@(_ZN7cutlass13device_kernelIN5flash19enable_sm80_to_sm89INS1_16FlashAttnFwdSm80INS1_25CollectiveMainloopFwdSm80ILi8ELi2ELb0EN4cute5tupleIJNS5_1CILi128EEENS7_ILi64EEENS7_ILi192EEEEEELi192ENS_10bfloat16_tEfNS_4arch4Sm80ELb0ELb0ELb0ELb1ELb1ELb1ELb1ELb1EEENS1_21CollectiveEpilogueFwdINS6_IJS8_SA_S9_EEENS6_IJNS7_ILi1EEESI_SI_EEESC_SE_Li256ELb1ELb1ELb1ELb0EEENS1_36VarlenDynamicPersistentTileSchedulerILi128ELi64ELi256ELi256ELb1ELb1ELb0ELb0ELb1ELb1EEEEEEEEEvNT_6ParamsE)
        /*0098*/ 	.word	0x00000004


	//----- nvinfo : EIATTR_FRAME_SIZE
	.align		4
.L_36:
        /*009c*/ 	.byte	0x04, 0x11
        /*009e*/ 	.short	(.L_38 - .L_37)
	.align		4
.L_37:
        /*00a0*/ 	.word	index@(_ZN7cutlass13device_kernelIN5flash19enable_sm80_to_sm89INS1_16FlashAttnFwdSm80INS1_25CollectiveMainloopFwdSm80ILi8ELi2ELb0EN4cute5tupleIJNS5_1CILi128EEENS7_ILi64EEENS7_ILi192EEEEEELi192ENS_10bfloat16_tEfNS_4arch4Sm80ELb0ELb0ELb0ELb1ELb1ELb1ELb1ELb1EEENS1_21CollectiveEpilogueFwdINS6_IJS8_SA_S9_EEENS6_IJNS7_ILi1EEESI_SI_EEESC_SE_Li256ELb1ELb1ELb1ELb0EEENS1_36VarlenDynamicPersistentTileSchedulerILi128ELi64ELi256ELi256ELb1ELb1ELb0ELb0ELb1ELb1EEEEEEEEEvNT_6ParamsE)
        /*00a4*/ 	.word	0x00000000


	//----- nvinfo : EIATTR_REGCOUNT
	.align		4
.L_38:
        /*00a8*/ 	.byte	0x04, 0x2f
        /*00aa*/ 	.short	(.L_40 - .L_39)
	.align		4
.L_39:
        /*00ac*/ 	.word	index@(_ZN7cutlass13device_kernelIN5flash19enable_sm80_to_sm89INS1_16FlashAttnFwdSm80INS1_25CollectiveMainloopFwdSm80ILi8ELi2ELb0EN4cute5tupleIJNS5_1CILi128EEENS7_ILi64EEENS7_ILi192EEEEEELi192ENS_10bfloat16_tEfNS_4arch4Sm80ELb0ELb0ELb0ELb1ELb1ELb0ELb1ELb1EEENS1_21CollectiveEpilogueFwdINS6_IJS8_SA_S9_EEENS6_IJNS7_ILi1EEESI_SI_EEESC_SE_Li256ELb1ELb1ELb1ELb0EEENS1_36VarlenDynamicPersistentTileSchedulerILi128ELi64ELi256ELi256ELb1ELb1ELb0ELb0ELb1ELb1EEEEEEEEEvNT_6ParamsE)
        /*00b0*/ 	.word	0x00000004


	//----- nvinfo : EIATTR_FRAME_SIZE
	.align		4
.L_40:
        /*00b4*/ 	.byte	0x04, 0x11
        /*00b6*/ 	.short	(.L_42 - .L_41)
	.align		4
.L_41:
        /*00b8*/ 	.word	index@(_ZN7cutlass13device_kernelIN5flash19enable_sm80_to_sm89INS1_16FlashAttnFwdSm80INS1_25CollectiveMainloopFwdSm80ILi8ELi2ELb0EN4cute5tupleIJNS5_1CILi128EEENS7_ILi64EEENS7_ILi192EEEEEELi192ENS_10bfloat16_tEfNS_4arch4Sm80ELb0ELb0ELb0ELb1ELb1ELb0ELb1ELb1EEENS1_21CollectiveEpilogueFwdINS6_IJS8_SA_S9_EEENS6_IJNS7_ILi1EEESI_SI_EEESC_SE_Li256ELb1ELb1ELb1ELb0EEENS1_36VarlenDynamicPersistentTileSchedulerILi128ELi64ELi256ELi256ELb1ELb1ELb0ELb0ELb1ELb1EEEEEEEEEvNT_6ParamsE)
        /*00bc*/ 	.word	0x00000000


	//----- nvinfo : EIATTR_REGCOUNT
	.align		4
.L_42:
        /*00c0*/ 	.byte	0x04, 0x2f
        /*00c2*/ 	.short	(.L_44 - .L_43)
	.align		4
.L_43:
        /*00c4*/ 	.word	index@(_ZN7cutlass13device_kernelIN5flash19enable_sm80_to_sm89INS1_16FlashAttnFwdSm80INS1_25CollectiveMainloopFwdSm80ILi8ELi2ELb0EN4cute5tupleIJNS5_1CILi128EEENS7_ILi64EEENS7_ILi192EEEEEELi192ENS_10bfloat16_tEfNS_4arch4Sm80ELb0ELb0ELb0ELb0ELb1ELb0ELb1ELb1EEENS1_21CollectiveEpilogueFwdINS6_IJS8_SA_S9_EEENS6_IJNS7_ILi1EEESI_SI_EEESC_SE_Li256ELb0ELb1ELb1ELb0EEENS1_19SingleTileSchedulerILb0ELb1ELb1ELi128EEEEEEEEEvNT_6ParamsE)
        /*00c8*/ 	.word	0x00000004


	//----- nvinfo : EIATTR_FRAME_SIZE
	.align		4
.L_44:
        /*00cc*/ 	.byte	0x04, 0x11
        /*00ce*/ 	.short	(.L_46 - .L_45)
	.align		4
.L_45:
        /*00d0*/ 	.word	index@(_ZN7cutlass13device_kernelIN5flash19enable_sm80_to_sm89INS1_16FlashAttnFwdSm80INS1_25CollectiveMainloopFwdSm80ILi8ELi2ELb0EN4cute5tupleIJNS5_1CILi128EEENS7_ILi64EEENS7_ILi192EEEEEELi192ENS_10bfloat16_tEfNS_4arch4Sm80ELb0ELb0ELb0ELb0ELb1ELb0ELb1ELb1EEENS1_21CollectiveEpilogueFwdINS6_IJS8_SA_S9_EEENS6_IJNS7_ILi1EEESI_SI_EEESC_SE_Li256ELb0ELb1ELb1ELb0EEENS1_19SingleTileSchedulerILb0ELb1ELb1ELi128EEEEEEEEEvNT_6ParamsE)
        /*00d4*/ 	.word	0x00000000


	//----- nvinfo : EIATTR_REGCOUNT
	.align		4
.L_46:
        /*00d8*/ 	.byte	0x04, 0x2f
        /*00da*/ 	.short	(.L_48 - .L_47)
	.align		4
.L_47:
        /*00dc*/ 	.word	index@(_ZN7cutlass13device_kernelIN5flash19enable_sm80_to_sm89INS1_16FlashAttnFwdSm80INS1_25CollectiveMainloopFwdSm80ILi8ELi1ELb0EN4cute5tupleIJNS5_1CILi128EEENS7_ILi64EEENS7_ILi192EEEEEELi192ENS_10bfloat16_tEfNS_4arch4Sm80ELb1ELb0ELb0ELb1ELb1ELb1ELb1ELb1EEENS1_21CollectiveEpilogueFwdINS6_IJS8_SA_S9_EEENS6_IJNS7_ILi1EEESI_SI_EEESC_SE_Li256ELb1ELb1ELb1ELb0EEENS1_36VarlenDynamicPersistentTileSchedulerILi128ELi64ELi256ELi256ELb1ELb1ELb0ELb1ELb1ELb1EEEEEEEEEvNT_6ParamsE)
        /*00e0*/ 	.word	0x00000004


	//----- nvinfo : EIATTR_FRAME_SIZE
	.align		4
.L_48:
        /*00e4*/ 	.byte	0x04, 0x11
        /*00e6*/ 	.short	(.L_50 - .L_49)
	.align		4
.L_49:
        /*00e8*/ 	.word	index@(_ZN7cutlass13device_kernelIN5flash19enable_sm80_to_sm89INS1_16FlashAttnFwdSm80INS1_25CollectiveMainloopFwdSm80ILi8ELi1ELb0EN4cute5tupleIJNS5_1CILi128EEENS7_ILi64EEENS7_ILi192EEEEEELi192ENS_10bfloat16_tEfNS_4arch4Sm80ELb1ELb0ELb0ELb1ELb1ELb1ELb1ELb1EEENS1_21CollectiveEpilogueFwdINS6_IJS8_SA_S9_EEENS6_IJNS7_ILi1EEESI_SI_EEESC_SE_Li256ELb1ELb1ELb1ELb0EEENS1_36VarlenDynamicPersistentTileSchedulerILi128ELi64ELi256ELi256ELb1ELb1ELb0ELb1ELb1ELb1EEEEEEEEEvNT_6ParamsE)
        /*00ec*/ 	.word	0x00000000


	//----- nvinfo : EIATTR_REGCOUNT
	.align		4
.L_50:
        /*00f0*/ 	.byte	0x04, 0x2f
        /*00f2*/ 	.short	(.L_52 - .L_51)
	.align		4
.L_51:
        /*00f4*/ 	.word	index@(_ZN7cutlass13device_kernelIN5flash19enable_sm80_to_sm89INS1_16FlashAttnFwdSm80INS1_25CollectiveMainloopFwdSm80ILi8ELi1ELb0EN4cute5tupleIJNS5_1CILi128EEENS7_ILi64EEENS7_ILi192EEEEEELi192ENS_10bfloat16_tEfNS_4arch4Sm80ELb1ELb0ELb0ELb1ELb1ELb0ELb1ELb1EEENS1_21CollectiveEpilogueFwdINS6_IJS8_SA_S9_EEENS6_IJNS7_ILi1EEESI_SI_EEESC_SE_Li256ELb1ELb1ELb1ELb0EEENS1_36VarlenDynamicPersistentTileSchedulerILi128ELi64ELi256ELi256ELb1ELb1ELb0ELb1ELb1ELb1EEEEEEEEEvNT_6ParamsE)
        /*00f8*/ 	.word	0x00000004


	//----- nvinfo : EIATTR_FRAME_SIZE
	.align		4
.L_52:
        /*00fc*/ 	.byte	0x04, 0x11
        /*00fe*/ 	.short	(.L_54 - .L_53)
	.align		4
.L_53:
        /*0100*/ 	.word	index@(_ZN7cutlass13device_kernelIN5flash19enable_sm80_to_sm89INS1_16FlashAttnFwdSm80INS1_25CollectiveMainloopFwdSm80ILi8ELi1ELb0EN4cute5tupleIJNS5_1CILi128EEENS7_ILi64EEENS7_ILi192EEEEEELi192ENS_10bfloat16_tEfNS_4arch4Sm80ELb1ELb0ELb0ELb1ELb1ELb0ELb1ELb1EEENS1_21CollectiveEpilogueFwdINS6_IJS8_SA_S9_EEENS6_IJNS7_ILi1EEESI_SI_EEESC_SE_Li256ELb1ELb1ELb1ELb0EEENS1_36VarlenDynamicPersistentTileSchedulerILi128ELi64ELi256ELi256ELb1ELb1ELb0ELb1ELb1ELb1EEEEEEEEEvNT_6ParamsE)
        /*0104*/ 	.word	0x00000000


	//----- nvinfo : EIATTR_REGCOUNT
	.align		4
.L_54:
        /*0108*/ 	.byte	0x04, 0x2f
        /*010a*/ 	.short	(.L_56 - .L_55)
	.align		4
.L_55:
        /*010c*/ 	.word	index@(_ZN7cutlass13device_kernelIN5flash19enable_sm80_to_sm89INS1_16FlashAttnFwdSm80INS1_25CollectiveMainloopFwdSm80ILi8ELi1ELb0EN4cute5tupleIJNS5_1CILi128EEENS7_ILi64EEENS7_ILi192EEEEEELi192ENS_10bfloat16_tEfNS_4arch4Sm80ELb1ELb0ELb0ELb0ELb1ELb0ELb1ELb1EEENS1_21CollectiveEpilogueFwdINS6_IJS8_SA_S9_EEENS6_IJNS7_ILi1EEESI_SI_EEESC_SE_Li256ELb0ELb1ELb1ELb0EEENS1_30DynamicPersistentTileSchedulerILi256ELi256ELb1ELb1ELb0EEEEEEEEEvNT_6ParamsE)
        /*0110*/ 	.word	0x00000004


	//----- nvinfo : EIATTR_FRAME_SIZE
	.align		4
.L_56:
        /*0114*/ 	.byte	0x04, 0x11
        /*0116*/ 	.short	(.L_58 - .L_57)
	.align		4
.L_57:
        /*0118*/ 	.word	index@(_ZN7cutlass13device_kernelIN5flash19enable_sm80_to_sm89INS1_16FlashAttnFwdSm80INS1_25CollectiveMainloopFwdSm80ILi8ELi1ELb0EN4cute5tupleIJNS5_1CILi128EEENS7_ILi64EEENS7_ILi192EEEEEELi192ENS_10bfloat16_tEfNS_4arch4Sm80ELb1ELb0ELb0ELb0ELb1ELb0ELb1ELb1EEENS1_21CollectiveEpilogueFwdINS6_IJS8_SA_S9_EEENS6_IJNS7_ILi1EEESI_SI_EEESC_SE_Li256ELb0ELb1ELb1ELb0EEENS1_30DynamicPersistentTileSchedulerILi256ELi256ELb1ELb1ELb0EEEEEEEEEvNT_6ParamsE)
        /*011c*/ 	.word	0x00000000


	//----- nvinfo : EIATTR_REGCOUNT
	.align		4
.L_58:
        /*0120*/ 	.byte	0x04, 0x2f
        /*0122*/ 	.short	(.L_60 - .L_59)
	.align		4
.L_59:
        /*0124*/ 	.word	index@(_ZN7cutlass13device_kernelIN5flash19enable_sm80_to_sm89INS1_16FlashAttnFwdSm80INS1_25CollectiveMainloopFwdSm80ILi8ELi1ELb0EN4cute5tupleIJNS5_1CILi128EEENS7_ILi64EEENS7_ILi192EEEEEELi192ENS_10bfloat16_tEfNS_4arch4Sm80ELb0ELb1ELb0ELb1ELb1ELb1ELb1ELb1EEENS1_21CollectiveEpilogueFwdINS6_IJS8_SA_S9_EEENS6_IJNS7_ILi1EEESI_SI_EEESC_SE_Li256ELb1ELb1ELb1ELb0EEENS1_36VarlenDynamicPersistentTileSchedulerILi128ELi64ELi256ELi256ELb1ELb1ELb0ELb1ELb0ELb1EEEEEEEEEvNT_6ParamsE)
        /*0128*/ 	.word	0x00000004


	//----- nvinfo : EIATTR_FRAME_SIZE
	.align		4
.L_60:
        /*012c*/ 	.byte	0x04, 0x11
        /*012e*/ 	.short	(.L_62 - .L_61)
	.align		4
.L_61:
        /*0130*/ 	.word	index@(_ZN7cutlass13device_kernelIN5flash19enable_sm80_to_sm89INS1_16FlashAttnFwdSm80INS1_25CollectiveMainloopFwdSm80ILi8ELi1ELb0EN4cute5tupleIJNS5_1CILi128EEENS7_ILi64EEENS7_ILi192EEEEEELi192ENS_10bfloat16_tEfNS_4arch4Sm80ELb0ELb1ELb0ELb1ELb1ELb1ELb1ELb1EEENS1_21CollectiveEpilogueFwdINS6_IJS8_SA_S9_EEENS6_IJNS7_ILi1EEESI_SI_EEESC_SE_Li256ELb1ELb1ELb1ELb0EEENS1_36VarlenDynamicPersistentTileSchedulerILi128ELi64ELi256ELi256ELb1ELb1ELb0ELb1ELb0ELb1EEEEEEEEEvNT_6ParamsE)
        /*0134*/ 	.word	0x00000000


	//----- nvinfo : EIATTR_REGCOUNT
	.align		4
.L_62:
        /*0138*/ 	.byte	0x04, 0x2f
        /*013a*/ 	.short	(.L_64 - .L_63)
	.align		4
.L_63:
        /*013c*/ 	.word	index@(_ZN7cutlass13device_kernelIN5flash19enable_sm80_to_sm89INS1_16FlashAttnFwdSm80INS1_25CollectiveMainloopFwdSm80ILi8ELi1ELb0EN4cute5tupleIJNS5_1CILi128EEENS7_ILi64EEENS7_ILi192EEEEEELi192ENS_10bfloat16_tEfNS_4arch4Sm80ELb0ELb1ELb0ELb1ELb1ELb0ELb1ELb1EEENS1_21CollectiveEpilogueFwdINS6_IJS8_SA_S9_EEENS6_IJNS7_ILi1EEESI_SI_EEESC_SE_Li256ELb1ELb1ELb1ELb0EEENS1_36VarlenDynamicPersistentTileSchedulerILi128ELi64ELi256ELi256ELb1ELb1ELb0ELb1ELb0ELb1EEEEEEEEEvNT_6ParamsE)
        /*0140*/ 	.word	0x00000004


	//----- nvinfo : EIATTR_FRAME_SIZE
	.align		4
.L_64:
        /*0144*/ 	.byte	0x04, 0x11
        /*0146*/ 	.short	(.L_66 - .L_65)
	.align		4
.L_65:
        /*0148*/ 	.word	index@(_ZN7cutlass13device_kernelIN5flash19enable_sm80_to_sm89INS1_16FlashAttnFwdSm80INS1_25CollectiveMainloopFwdSm80ILi8ELi1ELb0EN4cute5tupleIJNS5_1CILi128EEENS7_ILi64EEENS7_ILi192EEEEEELi192ENS_10bfloat16_tEfNS_4arch4Sm80ELb0ELb1ELb0ELb1ELb1ELb0ELb1ELb1EEENS1_21CollectiveEpilogueFwdINS6_IJS8_SA_S9_EEENS6_IJNS7_ILi1EEESI_SI_EEESC_SE_Li256ELb1ELb1ELb1ELb0EEENS1_36VarlenDynamicPersistentTileSchedulerILi128ELi64ELi256ELi256ELb1ELb1ELb0ELb1ELb0ELb1EEEEEEEEEvNT_6ParamsE)
        /*014c*/ 	.word	0x00000000


	//----- nvinfo : EIATTR_REGCOUNT
	.align		4
.L_66:
        /*0150*/ 	.byte	0x04, 0x2f
        /*0152*/ 	.short	(.L_68 - .L_67)
	.align		4
.L_67:
        /*0154*/ 	.word	index@(_ZN7cutlass13device_kernelIN5flash19enable_sm80_to_sm89INS1_16FlashAttnFwdSm80INS1_25CollectiveMainloopFwdSm80ILi8ELi1ELb0EN4cute5tupleIJNS5_1CILi128EEENS7_ILi64EEENS7_ILi192EEEEEELi192ENS_10bfloat16_tEfNS_4arch4Sm80ELb0ELb1ELb0ELb0ELb1ELb0ELb1ELb1EEENS1_21CollectiveEpilogueFwdINS6_IJS8_SA_S9_EEENS6_IJNS7_ILi1EEESI_SI_EEESC_SE_Li256ELb0ELb1ELb1ELb0EEENS1_19SingleTileSchedulerILb0ELb1ELb1ELi128EEEEEEEEEvNT_6ParamsE)
        /*0158*/ 	.word	0x00000004


	//----- nvinfo : EIATTR_FRAME_SIZE
	.align		4
.L_68:
        /*015c*/ 	.byte	0x04, 0x11
        /*015e*/ 	.short	(.L_70 - .L_69)
	.align		4
.L_69:
        /*0160*/ 	.word	index@(_ZN7cutlass13device_kernelIN5flash19enable_sm80_to_sm89INS1_16FlashAttnFwdSm80INS1_25CollectiveMainloopFwdSm80ILi8ELi1ELb0EN4cute5tupleIJNS5_1CILi128EEENS7_ILi64EEENS7_ILi192EEEEEELi192ENS_10bfloat16_tEfNS_4arch4Sm80ELb0ELb1ELb0ELb0ELb1ELb0ELb1ELb1EEENS1_21CollectiveEpilogueFwdINS6_IJS8_SA_S9_EEENS6_IJNS7_ILi1EEESI_SI_EEESC_SE_Li256ELb0ELb1ELb1ELb0EEENS1_19SingleTileSchedulerILb0ELb1ELb1ELi128EEEEEEEEEvNT_6ParamsE)
        /*0164*/ 	.word	0x00000000


	//----- nvinfo : EIATTR_REGCOUNT
	.align		4
.L_70:
        /*0168*/ 	.byte	0x04, 0x2f
        /*016a*/ 	.short	(.L_72 - .L_71)
	.align		4
.L_71:
        /*016c*/ 	.word	index@(_ZN7cutlass13device_kernelIN5flash19enable_sm80_to_sm89INS1_16FlashAttnFwdSm80INS1_25CollectiveMainloopFwdSm80ILi8ELi1ELb0EN4cute5tupleIJNS5_1CILi128EEENS7_ILi64EEENS7_ILi192EEEEEELi192ENS_10bfloat16_tEfNS_4arch4Sm80ELb0ELb0ELb0ELb1ELb1ELb1ELb1ELb1EEENS1_21CollectiveEpilogueFwdINS6_IJS8_SA_S9_EEENS6_IJNS7_ILi1EEESI_SI_EEESC_SE_Li256ELb1ELb1ELb1ELb0EEENS1_36VarlenDynamicPersistentTileSchedulerILi128ELi64ELi256ELi256ELb1ELb1ELb0ELb0ELb1ELb1EEEEEEEEEvNT_6ParamsE)
        /*0170*/ 	.word	0x00000004


	//----- nvinfo : EIATTR_FRAME_SIZE
	.align		4
.L_72:
        /*0174*/ 	.byte	0x04, 0x11
        /*0176*/ 	.short	(.L_74 - .L_73)
	.align		4
.L_73:
        /*0178*/ 	.word	index@(_ZN7cutlass13device_kernelIN5flash19enable_sm80_to_sm89INS1_16FlashAttnFwdSm80INS1_25CollectiveMainloopFwdSm80ILi8ELi1ELb0EN4cute5tupleIJNS5_1CILi128EEENS7_ILi64EEENS7_ILi192EEEEEELi192ENS_10bfloat16_tEfNS_4arch4Sm80ELb0ELb0ELb0ELb1ELb1ELb1ELb1ELb1EEENS1_21CollectiveEpilogueFwdINS6_IJS8_SA_S9_EEENS6_IJNS7_ILi1EEESI_SI_EEESC_SE_Li256ELb1ELb1ELb1ELb0EEENS1_36VarlenDynamicPersistentTileSchedulerILi128ELi64ELi256ELi256ELb1ELb1ELb0ELb0ELb1ELb1EEEEEEEEEvNT_6ParamsE)
        /*017c*/ 	.word	0x00000000


	//----- nvinfo : EIATTR_REGCOUNT
	.align		4
.L_74:
        /*0180*/ 	.byte	0x04, 0x2f
        /*0182*/ 	.short	(.L_76 - .L_75)
	.align		4
.L_75:
        /*0184*/ 	.word	index@(_ZN7cutlass13device_kernelIN5flash19enable_sm80_to_sm89INS1_16FlashAttnFwdSm80INS1_25CollectiveMainloopFwdSm80ILi8ELi1ELb0EN4cute5tupleIJNS5_1CILi128EEENS7_ILi64EEENS7_ILi192EEEEEELi192ENS_10bfloat16_tEfNS_4arch4Sm80ELb0ELb0ELb0ELb1ELb1ELb0ELb1ELb1EEENS1_21CollectiveEpilogueFwdINS6_IJS8_SA_S9_EEENS6_IJNS7_ILi1EEESI_SI_EEESC_SE_Li256ELb1ELb1ELb1ELb0EEENS1_36VarlenDynamicPersistentTileSchedulerILi128ELi64ELi256ELi256ELb1ELb1ELb0ELb0ELb1ELb1EEEEEEEEEvNT_6ParamsE)
        /*0188*/ 	.word	0x00000004


	//----- nvinfo : EIATTR_FRAME_SIZE
	.align		4
.L_76:
        /*018c*/ 	.byte	0x04, 0x11
        /*018e*/ 	.short	(.L_78 - .L_77)
	.align		4
.L_77:
        /*0190*/ 	.word	index@(_ZN7cutlass13device_kernelIN5flash19enable_sm80_to_sm89INS1_16FlashAttnFwdSm80INS1_25CollectiveMainloopFwdSm80ILi8ELi1ELb0EN4cute5tupleIJNS5_1CILi128EEENS7_ILi64EEENS7_ILi192EEEEEELi192ENS_10bfloat16_tEfNS_4arch4Sm80ELb0ELb0ELb0ELb1ELb1ELb0ELb1ELb1EEENS1_21CollectiveEpilogueFwdINS6_IJS8_SA_S9_EEENS6_IJNS7_ILi1EEESI_SI_EEESC_SE_Li256ELb1ELb1ELb1ELb0EEENS1_36VarlenDynamicPersistentTileSchedulerILi128ELi64ELi256ELi256ELb1ELb1ELb0ELb0ELb1ELb1EEEEEEEEEvNT_6ParamsE)
        /*0194*/ 	.word	0x00000000


	//----- nvinfo : EIATTR_REGCOUNT
	.align		4
.L_78:
        /*0198*/ 	.byte	0x04, 0x2f
        /*019a*/ 	.short	(.L_80 - .L_79)
	.align		4
.L_79:
        /*019c*/ 	.word	index@(_ZN7cutlass13device_kernelIN5flash19enable_sm80_to_sm89INS1_16FlashAttnFwdSm80INS1_25CollectiveMainloopFwdSm80ILi8ELi1ELb0EN4cute5tupleIJNS5_1CILi128EEENS7_ILi64EEENS7_ILi192EEEEEELi192ENS_10bfloat16_tEfNS_4arch4Sm80ELb0ELb0ELb0ELb0ELb1ELb0ELb1ELb1EEENS1_21CollectiveEpilogueFwdINS6_IJS8_SA_S9_EEENS6_IJNS7_ILi1EEESI_SI_EEESC_SE_Li256ELb0ELb1ELb1ELb0EEENS1_19SingleTileSchedulerILb0ELb1ELb1ELi128EEEEEEEEEvNT_6ParamsE)
        /*01a0*/ 	.word	0x00000004


	//----- nvinfo : EIATTR_FRAME_SIZE
	.align		4
.L_80:
        /*01a4*/ 	.byte	0x04, 0x11
        /*01a6*/ 	.short	(.L_82 - .L_81)
	.align		4
.L_81:
        /*01a8*/ 	.word	index@(_ZN7cutlass13device_kernelIN5flash19enable_sm80_to_sm89INS1_16FlashAttnFwdSm80INS1_25CollectiveMainloopFwdSm80ILi8ELi1ELb0EN4cute5tupleIJNS5_1CILi128EEENS7_ILi64EEENS7_ILi192EEEEEELi192ENS_10bfloat16_tEfNS_4arch4Sm80ELb0ELb0ELb0ELb0ELb1ELb0ELb1ELb1EEENS1_21CollectiveEpilogueFwdINS6_IJS8_SA_S9_EEENS6_IJNS7_ILi1EEESI_SI_EEESC_SE_Li256ELb0ELb1ELb1ELb0EEENS1_19SingleTileSchedulerILb0ELb1ELb1ELi128EEEEEEEEEvNT_6ParamsE)
        /*01ac*/ 	.word	0x00000000


	//----- nvinfo : EIATTR_REGCOUNT
	.align		4
.L_82:
        /*01b0*/ 	.byte	0x04, 0x2f
        /*01b2*/ 	.short	(.L_84 - .L_83)
	.align		4
.L_83:
        /*01b4*/ 	.word	index@(_ZN7cutlass13device_kernelIN5flash19enable_sm80_to_sm89INS1_16FlashAttnFwdSm80INS1_25CollectiveMainloopFwdSm80ILi8ELi2ELb0EN4cute5tupleIJNS5_1CILi128EEENS7_ILi64EEENS7_ILi192EEEEEELi192ENS_10bfloat16_tEfNS_4arch4Sm80ELb1ELb0ELb1ELb1ELb1ELb1ELb1ELb1EEENS1_21CollectiveEpilogueFwdINS6_IJS8_SA_S9_EEENS6_IJNS7_ILi1EEESI_SI_EEESC_SE_Li256ELb1ELb1ELb1ELb0EEENS1_36VarlenDynamicPersistentTileSchedulerILi128ELi64ELi256ELi256ELb1ELb1ELb0ELb1ELb1ELb1EEEEEEEEEvNT_6ParamsE)
        /*01b8*/ 	.word	0x00000004


	//----- nvinfo : EIATTR_FRAME_SIZE
	.align		4
.L_84:
        /*01bc*/ 	.byte	0x04, 0x11
        /*01be*/ 	.short	(.L_86 - .L_85)
	.align		4
.L_85:
        /*01c0*/ 	.word	index@(_ZN7cutlass13device_kernelIN5flash19enable_sm80_to_sm89INS1_16FlashAttnFwdSm80INS1_25CollectiveMainloopFwdSm80ILi8ELi2ELb0EN4cute5tupleIJNS5_1CILi128EEENS7_ILi64EEENS7_ILi192EEEEEELi192ENS_10bfloat16_tEfNS_4arch4Sm80ELb1ELb0ELb1ELb1ELb1ELb1ELb1ELb1EEENS1_21CollectiveEpilogueFwdINS6_IJS8_SA_S9_EEENS6_IJNS7_ILi1EEESI_SI_EEESC_SE_Li256ELb1ELb1ELb1ELb0EEENS1_36VarlenDynamicPersistentTileSchedulerILi128ELi64ELi256ELi256ELb1ELb1ELb0ELb1ELb1ELb1EEEEEEEEEvNT_6ParamsE)
        /*01c4*/ 	.word	0x00000000


	//----- nvinfo : EIATTR_REGCOUNT
	.align		4
.L_86:
        /*01c8*/ 	.byte	0x04, 0x2f
        /*01ca*/ 	.short	(.L_88 - .L_87)
	.align		4
.L_87:
        /*01cc*/ 	.word	index@(_ZN7cutlass13device_kernelIN5flash19enable_sm80_to_sm89INS1_16FlashAttnFwdSm80INS1_25CollectiveMainloopFwdSm80ILi8ELi2ELb0EN4cute5tupleIJNS5_1CILi128EEENS7_ILi64EEENS7_ILi192EEEEEELi192ENS_10bfloat16_tEfNS_4arch4Sm80ELb1ELb0ELb1ELb1ELb1ELb0ELb1ELb1EEENS1_21CollectiveEpilogueFwdINS6_IJS8_SA_S9_EEENS6_IJNS7_ILi1EEESI_SI_EEESC_SE_Li256ELb1ELb1ELb1ELb0EEENS1_36VarlenDynamicPersistentTileSchedulerILi128ELi64ELi256ELi256ELb1ELb1ELb0ELb1ELb1ELb1EEEEEEEEEvNT_6ParamsE)
        /*01d0*/ 	.word	0x00000004


	//----- nvinfo : EIATTR_FRAME_SIZE
	.align		4
.L_88:
        /*01d4*/ 	.byte	0x04, 0x11
        /*01d6*/ 	.short	(.L_90 - .L_89)
	.align		4
.L_89:
        /*01d8*/ 	.word	index@(_ZN7cutlass13device_kernelIN5flash19enable_sm80_to_sm89INS1_16FlashAttnFwdSm80INS1_25CollectiveMainloopFwdSm80ILi8ELi2ELb0EN4cute5tupleIJNS5_1CILi128EEENS7_ILi64EEENS7_ILi192EEEEEELi192ENS_10bfloat16_tEfNS_4arch4Sm80ELb1ELb0ELb1ELb1ELb1ELb0ELb1ELb1EEENS1_21CollectiveEpilogueFwdINS6_IJS8_SA_S9_EEENS6_IJNS7_ILi1EEESI_SI_EEESC_SE_Li256ELb1ELb1ELb1ELb0EEENS1_36VarlenDynamicPersistentTileSchedulerILi128ELi64ELi256ELi256ELb1ELb1ELb0ELb1ELb1ELb1EEEEEEEEEvNT_6ParamsE)
        /*01dc*/ 	.word	0x00000000


	//----- nvinfo : EIATTR_REGCOUNT
	.align		4
.L_90:
        /*01e0*/ 	.byte	0x04, 0x2f
        /*01e2*/ 	.short	(.L_92 - .L_91)
	.align		4
.L_91:
        /*01e4*/ 	.word	index@(_ZN7cutlass13device_kernelIN5flash19enable_sm80_to_sm89INS1_16FlashAttnFwdSm80INS1_25CollectiveMainloopFwdSm80ILi8ELi2ELb0EN4cute5tupleIJNS5_1CILi128EEENS7_ILi64EEENS7_ILi192EEEEEELi192ENS_10bfloat16_tEfNS_4arch4Sm80ELb1ELb0ELb1ELb0ELb1ELb0ELb1ELb1EEENS1_21CollectiveEpilogueFwdINS6_IJS8_SA_S9_EEENS6_IJNS7_ILi1EEESI_SI_EEESC_SE_Li256ELb0ELb1ELb1ELb0EEENS1_30DynamicPersistentTileSchedulerILi256ELi256ELb1ELb1ELb0EEEEEEEEEvNT_6ParamsE)
        /*01e8*/ 	.word	0x00000004


	//----- nvinfo : EIATTR_FRAME_SIZE
	.align		4
.L_92:
        /*01ec*/ 	.byte	0x04, 0x11
        /*01ee*/ 	.short	(.L_94 - .L_93)
	.align		4
.L_93:
        /*01f0*/ 	.word	index@(_ZN7cutlass13device_kernelIN5flash19enable_sm80_to_sm89INS1_16FlashAttnFwdSm80INS1_25CollectiveMainloopFwdSm80ILi8ELi2ELb0EN4cute5tupleIJNS5_1CILi128EEENS7_ILi64EEENS7_ILi192EEEEEELi192ENS_10bfloat16_tEfNS_4arch4Sm80ELb1ELb0ELb1ELb0ELb1ELb0ELb1ELb1EEENS1_21CollectiveEpilogueFwdINS6_IJS8_SA_S9_EEENS6_IJNS7_ILi1EEESI_SI_EEESC_SE_Li256ELb0ELb1ELb1ELb0EEENS1_30DynamicPersistentTileSchedulerILi256ELi256ELb1ELb1ELb0EEEEEEEEEvNT_6ParamsE)
        /*01f4*/ 	.word	0x00000000


	//----- nvinfo : EIATTR_REGCOUNT
	.align		4
.L_94:
        /*01f8*/ 	.byte	0x04, 0x2f
        /*01fa*/ 	.short	(.L_96 - .L_95)
	.align		4
.L_95:
        /*01fc*/ 	.word	index@(_ZN7cutlass13device_kernelIN5flash19enable_sm80_to_sm89INS1_16FlashAttnFwdSm80INS1_25CollectiveMainloopFwdSm80ILi8ELi2ELb0EN4cute5tupleIJNS5_1CILi128EEENS7_ILi64EEENS7_ILi192EEEEEELi192ENS_10bfloat16_tEfNS_4arch4Sm80ELb0ELb1ELb1ELb1ELb1ELb1ELb1ELb1EEENS1_21CollectiveEpilogueFwdINS6_IJS8_SA_S9_EEENS6_IJNS7_ILi1EEESI_SI_EEESC_SE_Li256ELb1ELb1ELb1ELb0EEENS1_36VarlenDynamicPersistentTileSchedulerILi128ELi64ELi256ELi256ELb1ELb1ELb0ELb1ELb0ELb1EEEEEEEEEvNT_6ParamsE)
        /*0200*/ 	.word	0x00000004


	//----- nvinfo : EIATTR_FRAME_SIZE
	.align		4
.L_96:
        /*0204*/ 	.byte	0x04, 0x11
        /*0206*/ 	.short	(.L_98 - .L_97)
	.align		4
.L_97:
        /*0208*/ 	.word	index@(_ZN7cutlass13device_kernelIN5flash19enable_sm80_to_sm89INS1_16FlashAttnFwdSm80INS1_25CollectiveMainloopFwdSm80ILi8ELi2ELb0EN4cute5tupleIJNS5_1CILi128EEENS7_ILi64EEENS7_ILi192EEEEEELi192ENS_10bfloat16_tEfNS_4arch4Sm80ELb0ELb1ELb1ELb1ELb1ELb1ELb1ELb1EEENS1_21CollectiveEpilogueFwdINS6_IJS8_SA_S9_EEENS6_IJNS7_ILi1EEESI_SI_EEESC_SE_Li256ELb1ELb1ELb1ELb0EEENS1_36VarlenDynamicPersistentTileSchedulerILi128ELi64ELi256ELi256ELb1ELb1ELb0ELb1ELb0ELb1EEEEEEEEEvNT_6ParamsE)
        /*020c*/ 	.word	0x00000000


	//----- nvinfo : EIATTR_REGCOUNT
	.align		4
.L_98:
        /*0210*/ 	.byte	0x04, 0x2f
        /*0212*/ 	.short	(.L_100 - .L_99)
	.align		4
.L_99:
        /*0214*/ 	.word	index@(_ZN7cutlass13device_kernelIN5flash19enable_sm80_to_sm89INS1_16FlashAttnFwdSm80INS1_25CollectiveMainloopFwdSm80ILi8ELi2ELb0EN4cute5tupleIJNS5_1CILi128EEENS7_ILi64EEENS7_ILi192EEEEEELi192ENS_10bfloat16_tEfNS_4arch4Sm80ELb0ELb1ELb1ELb1ELb1ELb0ELb1ELb1EEENS1_21CollectiveEpilogueFwdINS6_IJS8_SA_S9_EEENS6_IJNS7_ILi1EEESI_SI_EEESC_SE_Li256ELb1ELb1ELb1ELb0EEENS1_36VarlenDynamicPersistentTileSchedulerILi128ELi64ELi256ELi256ELb1ELb1ELb0ELb1ELb0ELb1EEEEEEEEEvNT_6ParamsE)
        /*0218*/ 	.word	0x00000004


	//----- nvinfo : EIATTR_FRAME_SIZE
	.align		4
.L_100:
        /*021c*/ 	.byte	0x04, 0x11
        /*021e*/ 	.short	(.L_102 - .L_101)
	.align		4
.L_101:
        /*0220*/ 	.word	index@(_ZN7cutlass13device_kernelIN5flash19enable_sm80_to_sm89INS1_16FlashAttnFwdSm80INS1_25CollectiveMainloopFwdSm80ILi8ELi2ELb0EN4cute5tupleIJNS5_1CILi128EEENS7_ILi64EEENS7_ILi192EEEEEELi192ENS_10bfloat16_tEfNS_4arch4Sm80ELb0ELb1ELb1ELb1ELb1ELb0ELb1ELb1EEENS1_21CollectiveEpilogueFwdINS6_IJS8_SA_S9_EEENS6_IJNS7_ILi1EEESI_SI_EEESC_SE_Li256ELb1ELb1ELb1ELb0EEENS1_36VarlenDynamicPersistentTileSchedulerILi128ELi64ELi256ELi256ELb1ELb1ELb0ELb1ELb0ELb1EEEEEEEEEvNT_6ParamsE)
        /*0224*/ 	.word	0x00000000


	//----- nvinfo : EIATTR_REGCOUNT
	.align		4
.L_102:
        /*0228*/ 	.byte	0x04, 0x2f
        /*022a*/ 	.short	(.L_104 - .L_103)
	.align		4
.L_103:
        /*022c*/ 	.word	index@(_ZN7cutlass13device_kernelIN5flash19enable_sm80_to_sm89INS1_16FlashAttnFwdSm80INS1_25CollectiveMainloopFwdSm80ILi8ELi2ELb0EN4cute5tupleIJNS5_1CILi128EEENS7_ILi64EEENS7_ILi192EEEEEELi192ENS_10bfloat16_tEfNS_4arch4Sm80ELb0ELb1ELb1ELb0ELb1ELb0ELb1ELb1EEENS1_21CollectiveEpilogueFwdINS6_IJS8_SA_S9_EEENS6_IJNS7_ILi1EEESI_SI_EEESC_SE_Li256ELb0ELb1ELb1ELb0EEENS1_19SingleTileSchedulerILb0ELb1ELb1ELi128EEEEEEEEEvNT_6ParamsE)
        /*0230*/ 	.word	0x00000004


	//----- nvinfo : EIATTR_FRAME_SIZE
	.align		4
.L_104:
        /*0234*/ 	.byte	0x04, 0x11
        /*0236*/ 	.short	(.L_106 - .L_105)
	.align		4
.L_105:
        /*0238*/ 	.word	index@(_ZN7cutlass13device_kernelIN5flash19enable_sm80_to_sm89INS1_16FlashAttnFwdSm80INS1_25CollectiveMainloopFwdSm80ILi8ELi2ELb0EN4cute5tupleIJNS5_1CILi128EEENS7_ILi64EEENS7_ILi192EEEEEELi192ENS_10bfloat16_tEfNS_4arch4Sm80ELb0ELb1ELb1ELb0ELb1ELb0ELb1ELb1EEENS1_21CollectiveEpilogueFwdINS6_IJS8_SA_S9_EEENS6_IJNS7_ILi1EEESI_SI_EEESC_SE_Li256ELb0ELb1ELb1ELb0EEENS1_19SingleTileSchedulerILb0ELb1ELb1ELi128EEEEEEEEEvNT_6ParamsE)
        /*023c*/ 	.word	0x00000000


	//----- nvinfo : EIATTR_REGCOUNT
	.align		4
.L_106:
        /*0240*/ 	.byte	0x04, 0x2f
        /*0242*/ 	.short	(.L_108 - .L_107)
	.align		4
.L_107:
        /*0244*/ 	.word	index@(_ZN7cutlass13device_kernelIN5flash19enable_sm80_to_sm89INS1_16FlashAttnFwdSm80INS1_25CollectiveMainloopFwdSm80ILi8ELi2ELb0EN4cute5tupleIJNS5_1CILi128EEENS7_ILi64EEENS7_ILi192EEEEEELi192ENS_10bfloat16_tEfNS_4arch4Sm80ELb0ELb0ELb1ELb1ELb1ELb1ELb1ELb1EEENS1_21CollectiveEpilogueFwdINS6_IJS8_SA_S9_EEENS6_IJNS7_ILi1EEESI_SI_EEESC_SE_Li256ELb1ELb1ELb1ELb0EEENS1_36VarlenDynamicPersistentTileSchedulerILi128ELi64ELi256ELi256ELb1ELb1ELb0ELb0ELb1ELb1EEEEEEEEEvNT_6ParamsE)
        /*0248*/ 	.word	0x00000004


	//----- nvinfo : EIATTR_FRAME_SIZE
	.align		4
.L_108:
        /*024c*/ 	.byte	0x04, 0x11
        /*024e*/ 	.short	(.L_110 - .L_109)
	.align		4
.L_109:
        /*0250*/ 	.word	index@(_ZN7cutlass13device_kernelIN5flash19enable_sm80_to_sm89INS1_16FlashAttnFwdSm80INS1_25CollectiveMainloopFwdSm80ILi8ELi2ELb0EN4cute5tupleIJNS5_1CILi128EEENS7_ILi64EEENS7_ILi192EEEEEELi192ENS_10bfloat16_tEfNS_4arch4Sm80ELb0ELb0ELb1ELb1ELb1ELb1ELb1ELb1EEENS1_21CollectiveEpilogueFwdINS6_IJS8_SA_S9_EEENS6_IJNS7_ILi1EEESI_SI_EEESC_SE_Li256ELb1ELb1ELb1ELb0EEENS1_36VarlenDynamicPersistentTileSchedulerILi128ELi64ELi256ELi256ELb1ELb1ELb0ELb0ELb1ELb1EEEEEEEEEvNT_6ParamsE)
        /*0254*/ 	.word	0x00000000


	//----- nvinfo : EIATTR_REGCOUNT
	.align		4
.L_110:
        /*0258*/ 	.byte	0x04, 0x2f
        /*025a*/ 	.short	(.L_112 - .L_111)
	.align		4
.L_111:
        /*025c*/ 	.word	index@(_ZN7cutlass13device_kernelIN5flash19enable_sm80_to_sm89INS1_16FlashAttnFwdSm80INS1_25CollectiveMainloopFwdSm80ILi8ELi2ELb0EN4cute5tupleIJNS5_1CILi128EEENS7_ILi64EEENS7_ILi192EEEEEELi192ENS_10bfloat16_tEfNS_4arch4Sm80ELb0ELb0ELb1ELb1ELb1ELb0ELb1ELb1EEENS1_21CollectiveEpilogueFwdINS6_IJS8_SA_S9_EEENS6_IJNS7_ILi1EEESI_SI_EEESC_SE_Li256ELb1ELb1ELb1ELb0EEENS1_36VarlenDynamicPersistentTileSchedulerILi128ELi64ELi256ELi256ELb1ELb1ELb0ELb0ELb1ELb1EEEEEEEEEvNT_6ParamsE)
        /*0260*/ 	.word	0x00000004


	//----- nvinfo : EIATTR_FRAME_SIZE
	.align		4
.L_112:
        /*0264*/ 	.byte	0x04, 0x11
        /*0266*/ 	.short	(.L_114 - .L_113)
	.align		4
.L_113:
        /*0268*/ 	.word	index@(_ZN7cutlass13device_kernelIN5flash19enable_sm80_to_sm89INS1_16FlashAttnFwdSm80INS1_25CollectiveMainloopFwdSm80ILi8ELi2ELb0EN4cute5tupleIJNS5_1CILi128EEENS7_ILi64EEENS7_ILi192EEEEEELi192ENS_10bfloat16_tEfNS_4arch4Sm80ELb0ELb0ELb1ELb1ELb1ELb0ELb1ELb1EEENS1_21CollectiveEpilogueFwdINS6_IJS8_SA_S9_EEENS6_IJNS7_ILi1EEESI_SI_EEESC_SE_Li256ELb1ELb1ELb1ELb0EEENS1_36VarlenDynamicPersistentTileSchedulerILi128ELi64ELi256ELi256ELb1ELb1ELb0ELb0ELb1ELb1EEEEEEEEEvNT_6ParamsE)
        /*026c*/ 	.word	0x00000000


	//----- nvinfo : EIATTR_REGCOUNT
	.align		4
.L_114:
        /*0270*/ 	.byte	0x04, 0x2f
        /*0272*/ 	.short	(.L_116 - .L_115)
	.align		4
.L_115:
        /*0274*/ 	.word	index@(_ZN7cutlass13device_kernelIN5flash19enable_sm80_to_sm89INS1_16FlashAttnFwdSm80INS1_25CollectiveMainloopFwdSm80ILi8ELi2ELb0EN4cute5tupleIJNS5_1CILi128EEENS7_ILi64EEENS7_ILi192EEEEEELi192ENS_10bfloat16_tEfNS_4arch4Sm80ELb0ELb0ELb1ELb0ELb1ELb0ELb1ELb1EEENS1_21CollectiveEpilogueFwdINS6_IJS8_SA_S9_EEENS6_IJNS7_ILi1EEESI_SI_EEESC_SE_Li256ELb0ELb1ELb1ELb0EEENS1_19SingleTileSchedulerILb0ELb1ELb1ELi128EEEEEEEEEvNT_6ParamsE)
        /*0278*/ 	.word	0x00000004


	//----- nvinfo : EIATTR_FRAME_SIZE
	.align		4
.L_116:
        /*027c*/ 	.byte	0x04, 0x11
        /*027e*/ 	.short	(.L_118 - .L_117)
	.align		4
.L_117:
        /*0280*/ 	.word	index@(_ZN7cutlass13device_kernelIN5flash19enable_sm80_to_sm89INS1_16FlashAttnFwdSm80INS1_25CollectiveMainloopFwdSm80ILi8ELi2ELb0EN4cute5tupleIJNS5_1CILi128EEENS7_ILi64EEENS7_ILi192EEEEEELi192ENS_10bfloat16_tEfNS_4arch4Sm80ELb0ELb0ELb1ELb0ELb1ELb0ELb1ELb1EEENS1_21CollectiveEpilogueFwdINS6_IJS8_SA_S9_EEENS6_IJNS7_ILi1EEESI_SI_EEESC_SE_Li256ELb0ELb1ELb1ELb0EEENS1_19SingleTileSchedulerILb0ELb1ELb1ELi128EEEEEEEEEvNT_6ParamsE)
        /*0284*/ 	.word	0x00000000


	//----- nvinfo : EIATTR_REGCOUNT
	.align		4
.L_118:
        /*0288*/ 	.byte	0x04, 0x2f
        /*028a*/ 	.short	(.L_120 - .L_119)
	.align		4
.L_119:
        /*028c*/ 	.word	index@(_ZN7cutlass13device_kernelIN5flash19enable_sm80_to_sm89INS1_16FlashAttnFwdSm80INS1_25CollectiveMainloopFwdSm80ILi8ELi1ELb0EN4cute5tupleIJNS5_1CILi128EEENS7_ILi64EEENS7_ILi192EEEEEELi192ENS_10bfloat16_tEfNS_4arch4Sm80ELb1ELb0ELb1ELb1ELb1ELb1ELb1ELb1EEENS1_21CollectiveEpilogueFwdINS6_IJS8_SA_S9_EEENS6_IJNS7_ILi1EEESI_SI_EEESC_SE_Li256ELb1ELb1ELb1ELb0EEENS1_36VarlenDynamicPersistentTileSchedulerILi128ELi64ELi256ELi256ELb1ELb1ELb0ELb1ELb1ELb1EEEEEEEEEvNT_6ParamsE)
        /*0290*/ 	.word	0x00000004


	//----- nvinfo : EIATTR_FRAME_SIZE
	.align		4
.L_120:
        /*0294*/ 	.byte	0x04, 0x11
        /*0296*/ 	.short	(.L_122 - .L_121)
	.align		4
.L_121:
        /*0298*/ 	.word	index@(_ZN7cutlass13device_kernelIN5flash19enable_sm80_to_sm89INS1_16FlashAttnFwdSm80INS1_25CollectiveMainloopFwdSm80ILi8ELi1ELb0EN4cute5tupleIJNS5_1CILi128EEENS7_ILi64EEENS7_ILi192EEEEEELi192ENS_10bfloat16_tEfNS_4arch4Sm80ELb1ELb0ELb1ELb1ELb1ELb1ELb1ELb1EEENS1_21CollectiveEpilogueFwdINS6_IJS8_SA_S9_EEENS6_IJNS7_ILi1EEESI_SI_EEESC_SE_Li256ELb1ELb1ELb1ELb0EEENS1_36VarlenDynamicPersistentTileSchedulerILi128ELi64ELi256ELi256ELb1ELb1ELb0ELb1ELb1ELb1EEEEEEEEEvNT_6ParamsE)
        /*029c*/ 	.word	0x00000000


	//----- nvinfo : EIATTR_REGCOUNT
	.align		4
.L_122:
        /*02a0*/ 	.byte	0x04, 0x2f
        /*02a2*/ 	.short	(.L_124 - .L_123)
	.align		4
.L_123:
        /*02a4*/ 	.word	index@(_ZN7cutlass13device_kernelIN5flash19enable_sm80_to_sm89INS1_16FlashAttnFwdSm80INS1_25CollectiveMainloopFwdSm80ILi8ELi1ELb0EN4cute5tupleIJNS5_1CILi128EEENS7_ILi64EEENS7_ILi192EEEEEELi192ENS_10bfloat16_tEfNS_4arch4Sm80ELb1ELb0ELb1ELb1ELb1ELb0ELb1ELb1EEENS1_21CollectiveEpilogueFwdINS6_IJS8_SA_S9_EEENS6_IJNS7_ILi1EEESI_SI_EEESC_SE_Li256ELb1ELb1ELb1ELb0EEENS1_36VarlenDynamicPersistentTileSchedulerILi128ELi64ELi256ELi256ELb1ELb1ELb0ELb1ELb1ELb1EEEEEEEEEvNT_6ParamsE)
        /*02a8*/ 	.word	0x00000004


	//----- nvinfo : EIATTR_FRAME_SIZE
	.align		4
.L_124:
        /*02ac*/ 	.byte	0x04, 0x11
        /*02ae*/ 	.short	(.L_126 - .L_125)
	.align		4
.L_125:
        /*02b0*/ 	.word	index@(_ZN7cutlass13device_kernelIN5flash19enable_sm80_to_sm89INS1_16FlashAttnFwdSm80INS1_25CollectiveMainloopFwdSm80ILi8ELi1ELb0EN4cute5tupleIJNS5_1CILi128EEENS7_ILi64EEENS7_ILi192EEEEEELi192ENS_10bfloat16_tEfNS_4arch4Sm80ELb1ELb0ELb1ELb1ELb1ELb0ELb1ELb1EEENS1_21CollectiveEpilogueFwdINS6_IJS8_SA_S9_EEENS6_IJNS7_ILi1EEESI_SI_EEESC_SE_Li256ELb1ELb1ELb1ELb0EEENS1_36VarlenDynamicPersistentTileSchedulerILi128ELi64ELi256ELi256ELb1ELb1ELb0ELb1ELb1ELb1EEEEEEEEEvNT_6ParamsE)
        /*02b4*/ 	.word	0x00000000


	//----- nvinfo : EIATTR_REGCOUNT
	.align		4
.L_126:
        /*02b8*/ 	.byte	0x04, 0x2f
        /*02ba*/ 	.short	(.L_128 - .L_127)
	.align		4
.L_127:
        /*02bc*/ 	.word	index@(_ZN7cutlass13device_kernelIN5flash19enable_sm80_to_sm89INS1_16FlashAttnFwdSm80INS1_25CollectiveMainloopFwdSm80ILi8ELi1ELb0EN4cute5tupleIJNS5_1CILi128EEENS7_ILi64EEENS7_ILi192EEEEEELi192ENS_10bfloat16_tEfNS_4arch4Sm80ELb1ELb0ELb1ELb0ELb1ELb0ELb1ELb1EEENS1_21CollectiveEpilogueFwdINS6_IJS8_SA_S9_EEENS6_IJNS7_ILi1EEESI_SI_EEESC_SE_Li256ELb0ELb1ELb1ELb0EEENS1_30DynamicPersistentTileSchedulerILi256ELi256ELb1ELb1ELb0EEEEEEEEEvNT_6ParamsE)
        /*02c0*/ 	.word	0x00000004


	//----- nvinfo : EIATTR_FRAME_SIZE
	.align		4
.L_128:
        /*02c4*/ 	.byte	0x04, 0x11
        /*02c6*/ 	.short	(.L_130 - .L_129)
	.align		4
.L_129:
        /*02c8*/ 	.word	index@(_ZN7cutlass13device_kernelIN5flash19enable_sm80_to_sm89INS1_16FlashAttnFwdSm80INS1_25CollectiveMainloopFwdSm80ILi8ELi1ELb0EN4cute5tupleIJNS5_1CILi128EEENS7_ILi64EEENS7_ILi192EEEEEELi192ENS_10bfloat16_tEfNS_4arch4Sm80ELb1ELb0ELb1ELb0ELb1ELb0ELb1ELb1EEENS1_21CollectiveEpilogueFwdINS6_IJS8_SA_S9_EEENS6_IJNS7_ILi1EEESI_SI_EEESC_SE_Li256ELb0ELb1ELb1ELb0EEENS1_30DynamicPersistentTileSchedulerILi256ELi256ELb1ELb1ELb0EEEEEEEEEvNT_6ParamsE)
        /*02cc*/ 	.word	0x00000000


	//----- nvinfo : EIATTR_REGCOUNT
	.align		4
.L_130:
        /*02d0*/ 	.byte	0x04, 0x2f
        /*02d2*/ 	.short	(.L_132 - .L_131)
	.align		4
.L_131:
        /*02d4*/ 	.word	index@(_ZN7cutlass13device_kernelIN5flash19enable_sm80_to_sm89INS1_16FlashAttnFwdSm80INS1_25CollectiveMainloopFwdSm80ILi8ELi1ELb0EN4cute5tupleIJNS5_1CILi128EEENS7_ILi64EEENS7_ILi192EEEEEELi192ENS_10bfloat16_tEfNS_4arch4Sm80ELb0ELb1ELb1ELb1ELb1ELb1ELb1ELb1EEENS1_21CollectiveEpilogueFwdINS6_IJS8_SA_S9_EEENS6_IJNS7_ILi1EEESI_SI_EEESC_SE_Li256ELb1ELb1ELb1ELb0EEENS1_36VarlenDynamicPersistentTileSchedulerILi128ELi64ELi256ELi256ELb1ELb1ELb0ELb1ELb0ELb1EEEEEEEEEvNT_6ParamsE)
        /*02d8*/ 	.word	0x00000004


	//----- nvinfo : EIATTR_FRAME_SIZE
	.align		4
.L_132:
        /*02dc*/ 	.byte	0x04, 0x11
        /*02de*/ 	.short	(.L_134 - .L_133)
	.align		4
.L_133:
        /*02e0*/ 	.word	index@(_ZN7cutlass13device_kernelIN5flash19enable_sm80_to_sm89INS1_16FlashAttnFwdSm80INS1_25CollectiveMainloopFwdSm80ILi8ELi1ELb0EN4cute5tupleIJNS5_1CILi128EEENS7_ILi64EEENS7_ILi192EEEEEELi192ENS_10bfloat16_tEfNS_4arch4Sm80ELb0ELb1ELb1ELb1ELb1ELb1ELb1ELb1EEENS1_21CollectiveEpilogueFwdINS6_IJS8_SA_S9_EEENS6_IJNS7_ILi1EEESI_SI_EEESC_SE_Li256ELb1ELb1ELb1ELb0EEENS1_36VarlenDynamicPersistentTileSchedulerILi128ELi64ELi256ELi256ELb1ELb1ELb0ELb1ELb0ELb1EEEEEEEEEvNT_6ParamsE)
        /*02e4*/ 	.word	0x00000000


	//----- nvinfo : EIATTR_REGCOUNT
	.align		4
.L_134:
        /*02e8*/ 	.byte	0x04, 0x2f
        /*02ea*/ 	.short	(.L_136 - .L_135)
	.align		4
.L_135:
        /*02ec*/ 	.word	index@(_ZN7cutlass13device_kernelIN5flash19enable_sm80_to_sm89INS1_16FlashAttnFwdSm80INS1_25CollectiveMainloopFwdSm80ILi8ELi1ELb0EN4cute5tupleIJNS5_1CILi128EEENS7_ILi64EEENS7_ILi192EEEEEELi192ENS_10bfloat16_tEfNS_4arch4Sm80ELb0ELb1ELb1ELb1ELb1ELb0ELb1ELb1EEENS1_21CollectiveEpilogueFwdINS6_IJS8_SA_S9_EEENS6_IJNS7_ILi1EEESI_SI_EEESC_SE_Li256ELb1ELb1ELb1ELb0EEENS1_36VarlenDynamicPersistentTileSchedulerILi128ELi64ELi256ELi256ELb1ELb1ELb0ELb1ELb0ELb1EEEEEEEEEvNT_6ParamsE)
        /*02f0*/ 	.word	0x00000004


	//----- nvinfo : EIATTR_FRAME_SIZE
	.align		4
.L_136:
        /*02f4*/ 	.byte	0x04, 0x11
        /*02f6*/ 	.short	(.L_138 - .L_137)
	.align		4
.L_137:
        /*02f8*/ 	.word	index@(_ZN7cutlass13device_kernelIN5flash19enable_sm80_to_sm89INS1_16FlashAttnFwdSm80INS1_25CollectiveMainloopFwdSm80ILi8ELi1ELb0EN4cute5tupleIJNS5_1CILi128EEENS7_ILi64EEENS7_ILi192EEEEEELi192ENS_10bfloat16_tEfNS_4arch4Sm80ELb0ELb1ELb1ELb1ELb1ELb0ELb1ELb1EEENS1_21CollectiveEpilogueFwdINS6_IJS8_SA_S9_EEENS6_IJNS7_ILi1EEESI_SI_EEESC_SE_Li256ELb1ELb1ELb1ELb0EEENS1_36VarlenDynamicPersistentTileSchedulerILi128ELi64ELi256ELi256ELb1ELb1ELb0ELb1ELb0ELb1EEEEEEEEEvNT_6ParamsE)
        /*02fc*/ 	.word	0x00000000


	//----- nvinfo : EIATTR_REGCOUNT
	.align		4
.L_138:
        /*0300*/ 	.byte	0x04, 0x2f
        /*0302*/ 	.short	(.L_140 - .L_139)
	.align		4
.L_139:
        /*0304*/ 	.word	index@(_ZN7cutlass13device_kernelIN5flash19enable_sm80_to_sm89INS1_16FlashAttnFwdSm80INS1_25CollectiveMainloopFwdSm80ILi8ELi1ELb0EN4cute5tupleIJNS5_1CILi128EEENS7_ILi64EEENS7_ILi192EEEEEELi192ENS_10bfloat16_tEfNS_4arch4Sm80ELb0ELb1ELb1ELb0ELb1ELb0ELb1ELb1EEENS1_21CollectiveEpilogueFwdINS6_IJS8_SA_S9_EEENS6_IJNS7_ILi1EEESI_SI_EEESC_SE_Li256ELb0ELb1ELb1ELb0EEENS1_19SingleTileSchedulerILb0ELb1ELb1ELi128EEEEEEEEEvNT_6ParamsE)
        /*0308*/ 	.word	0x00000004


	//----- nvinfo : EIATTR_FRAME_SIZE
	.align		4
.L_140:
        /*030c*/ 	.byte	0x04, 0x11
        /*030e*/ 	.short	(.L_142 - .L_141)
	.align		4
.L_141:
        /*0310*/ 	.word	index@(_ZN7cutlass13device_kernelIN5flash19enable_sm80_to_sm89INS1_16FlashAttnFwdSm80INS1_25CollectiveMainloopFwdSm80ILi8ELi1ELb0EN4cute5tupleIJNS5_1CILi128EEENS7_ILi64EEENS7_ILi192EEEEEELi192ENS_10bfloat16_tEfNS_4arch4Sm80ELb0ELb1ELb1ELb0ELb1ELb0ELb1ELb1EEENS1_21CollectiveEpilogueFwdINS6_IJS8_SA_S9_EEENS6_IJNS7_ILi1EEESI_SI_EEESC_SE_Li256ELb0ELb1ELb1ELb0EEENS1_19SingleTileSchedulerILb0ELb1ELb1ELi128EEEEEEEEEvNT_6ParamsE)
        /*0314*/ 	.word	0x00000000


	//----- nvinfo : EIATTR_REGCOUNT
	.align		4
.L_142:
        /*0318*/ 	.byte	0x04, 0x2f
        /*031a*/ 	.short	(.L_144 - .L_143)
	.align		4
.L_143:
        /*031c*/ 	.word	index@(_ZN7cutlass13device_kernelIN5flash19enable_sm80_to_sm89INS1_16FlashAttnFwdSm80INS1_25CollectiveMainloopFwdSm80ILi8ELi1ELb0EN4cute5tupleIJNS5_1CILi128EEENS7_ILi64EEENS7_ILi192EEEEEELi192ENS_10bfloat16_tEfNS_4arch4Sm80ELb0ELb0ELb1ELb1ELb1ELb1ELb1ELb1EEENS1_21CollectiveEpilogueFwdINS6_IJS8_SA_S9_EEENS6_IJNS7_ILi1EEESI_SI_EEESC_SE_Li256ELb1ELb1ELb1ELb0EEENS1_36VarlenDynamicPersistentTileSchedulerILi128ELi64ELi256ELi256ELb1ELb1ELb0ELb0ELb1ELb1EEEEEEEEEvNT_6ParamsE)
        /*0320*/ 	.word	0x00000004


	//----- nvinfo : EIATTR_FRAME_SIZE
	.align		4
.L_144:
        /*0324*/ 	.byte	0x04, 0x11
        /*0326*/ 	.short	(.L_146 - .L_145)
	.align		4
.L_145:
        /*0328*/ 	.word	index@(_ZN7cutlass13device_kernelIN5flash19enable_sm80_to_sm89INS1_16FlashAttnFwdSm80INS1_25CollectiveMainloopFwdSm80ILi8ELi1ELb0EN4cute5tupleIJNS5_1CILi128EEENS7_ILi64EEENS7_ILi192EEEEEELi192ENS_10bfloat16_tEfNS_4arch4Sm80ELb0ELb0ELb1ELb1ELb1ELb1ELb1ELb1EEENS1_21CollectiveEpilogueFwdINS6_IJS8_SA_S9_EEENS6_IJNS7_ILi1EEESI_SI_EEESC_SE_Li256ELb1ELb1ELb1ELb0EEENS1_36VarlenDynamicPersistentTileSchedulerILi128ELi64ELi256ELi256ELb1ELb1ELb0ELb0ELb1ELb1EEEEEEEEEvNT_6ParamsE)
        /*032c*/ 	.word	0x00000000


	//----- nvinfo : EIATTR_REGCOUNT
	.align		4
.L_146:
        /*0330*/ 	.byte	0x04, 0x2f
        /*0332*/ 	.short	(.L_148 - .L_147)
	.align		4
.L_147:
        /*0334*/ 	.word	index@(_ZN7cutlass13device_kernelIN5flash19enable_sm80_to_sm89INS1_16FlashAttnFwdSm80INS1_25CollectiveMainloopFwdSm80ILi8ELi1ELb0EN4cute5tupleIJNS5_1CILi128EEENS7_ILi64EEENS7_ILi192EEEEEELi192ENS_10bfloat16_tEfNS_4arch4Sm80ELb0ELb0ELb1ELb1ELb1ELb0ELb1ELb1EEENS1_21CollectiveEpilogueFwdINS6_IJS8_SA_S9_EEENS6_IJNS7_ILi1EEESI_SI_EEESC_SE_Li256ELb1ELb1ELb1ELb0EEENS1_36VarlenDynamicPersistentTileSchedulerILi128ELi64ELi256ELi256ELb1ELb1ELb0ELb0ELb1ELb1EEEEEEEEEvNT_6ParamsE)
        /*0338*/ 	.word	0x00000004


	//----- nvinfo : EIATTR_FRAME_SIZE
	.align		4
.L_148:
        /*033c*/ 	.byte	0x04, 0x11
        /*033e*/ 	.short	(.L_150 - .L_149)
	.align		4
.L_149:
        /*0340*/ 	.word	index@(_ZN7cutlass13device_kernelIN5flash19enable_sm80_to_sm89INS1_16FlashAttnFwdSm80INS1_25CollectiveMainloopFwdSm80ILi8ELi1ELb0EN4cute5tupleIJNS5_1CILi128EEENS7_ILi64EEENS7_ILi192EEEEEELi192ENS_10bfloat16_tEfNS_4arch4Sm80ELb0ELb0ELb1ELb1ELb1ELb0ELb1ELb1EEENS1_21CollectiveEpilogueFwdINS6_IJS8_SA_S9_EEENS6_IJNS7_ILi1EEESI_SI_EEESC_SE_Li256ELb1ELb1ELb1ELb0EEENS1_36VarlenDynamicPersistentTileSchedulerILi128ELi64ELi256ELi256ELb1ELb1ELb0ELb0ELb1ELb1EEEEEEEEEvNT_6ParamsE)
        /*0344*/ 	.word	0x00000000


	//----- nvinfo : EIATTR_REGCOUNT
	.align		4
.L_150:
        /*0348*/ 	.byte	0x04, 0x2f
        /*034a*/ 	.short	(.L_152 - .L_151)
	.align		4
.L_151:
        /*034c*/ 	.word	index@(_ZN7cutlass13device_kernelIN5flash19enable_sm80_to_sm89INS1_16FlashAttnFwdSm80INS1_25CollectiveMainloopFwdSm80ILi8ELi1ELb0EN4cute5tupleIJNS5_1CILi128EEENS7_ILi64EEENS7_ILi192EEEEEELi192ENS_10bfloat16_tEfNS_4arch4Sm80ELb0ELb0ELb1ELb0ELb1ELb0ELb1ELb1EEENS1_21CollectiveEpilogueFwdINS6_IJS8_SA_S9_EEENS6_IJNS7_ILi1EEESI_SI_EEESC_SE_Li256ELb0ELb1ELb1ELb0EEENS1_19SingleTileSchedulerILb0ELb1ELb1ELi128EEEEEEEEEvNT_6ParamsE)
        /*0350*/ 	.word	0x00000004


	//----- nvinfo : EIATTR_FRAME_SIZE
	.align		4
.L_152:
        /*0354*/ 	.byte	0x04, 0x11
        /*0356*/ 	.short	(.L_154 - .L_153)
	.align		4
.L_153:
        /*0358*/ 	.word	index@(_ZN7cutlass13device_kernelIN5flash19enable_sm80_to_sm89INS1_16FlashAttnFwdSm80INS1_25CollectiveMainloopFwdSm80ILi8ELi1ELb0EN4cute5tupleIJNS5_1CILi128EEENS7_ILi64EEENS7_ILi192EEEEEELi192ENS_10bfloat16_tEfNS_4arch4Sm80ELb0ELb0ELb1ELb0ELb1ELb0ELb1ELb1EEENS1_21CollectiveEpilogueFwdINS6_IJS8_SA_S9_EEENS6_IJNS7_ILi1EEESI_SI_EEESC_SE_Li256ELb0ELb1ELb1ELb0EEENS1_19SingleTileSchedulerILb0ELb1ELb1ELi128EEEEEEEEEvNT_6ParamsE)
        /*035c*/ 	.word	0x00000000


	//----- nvinfo : EIATTR_MIN_STACK_SIZE
	.align		4
.L_154:
        /*0360*/ 	.byte	0x04, 0x12
        /*0362*/ 	.short	(.L_156 - .L_155)
	.align		4
.L_155:
        /*0364*/ 	.word	index@(_ZN7cutlass13device_kernelIN5flash19enable_sm80_to_sm89INS1_16FlashAttnFwdSm80INS1_25CollectiveMainloopFwdSm80ILi8ELi1ELb0EN4cute5tupleIJNS5_1CILi128EEENS7_ILi64EEENS7_ILi192EEEEEELi192ENS_10bfloat16_tEfNS_4arch4Sm80ELb0ELb0ELb1ELb0ELb1ELb0ELb1ELb1EEENS1_21CollectiveEpilogueFwdINS6_IJS8_SA_S9_EEENS6_IJNS7_ILi1EEESI_SI_EEESC_SE_Li256ELb0ELb1ELb1ELb0EEENS1_19SingleTileSchedulerILb0ELb1ELb1ELi128EEEEEEEEEvNT_6ParamsE)
        /*0368*/ 	.word	0x00000000


	//----- nvinfo : EIATTR_MIN_STACK_SIZE
	.align		4
.L_156:
        /*036c*/ 	.byte	0x04, 0x12
        /*036e*/ 	.short	(.L_158 - .L_157)
	.align		4
.L_157:
        /*0370*/ 	.word	index@(_ZN7cutlass13device_kernelIN5flash19enable_sm80_to_sm89INS1_16FlashAttnFwdSm80INS1_25CollectiveMainloopFwdSm80ILi8ELi1ELb0EN4cute5tupleIJNS5_1CILi128EEENS7_ILi64EEENS7_ILi192EEEEEELi192ENS_10bfloat16_tEfNS_4arch4Sm80ELb0ELb0ELb1ELb1ELb1ELb0ELb1ELb1EEENS1_21CollectiveEpilogueFwdINS6_IJS8_SA_S9_EEENS6_IJNS7_ILi1EEESI_SI_EEESC_SE_Li256ELb1ELb1ELb1ELb0EEENS1_36VarlenDynamicPersistentTileSchedulerILi128ELi64ELi256ELi256ELb1ELb1ELb0ELb0ELb1ELb1EEEEEEEEEvNT_6ParamsE)
        /*0374*/ 	.word	0x00000000


	//----- nvinfo : EIATTR_MIN_STACK_SIZE
	.align		4
.L_158:
        /*0378*/ 	.byte	0x04, 0x12
        /*037a*/ 	.short	(.L_160 - .L_159)
	.align		4
.L_159:
        /*037c*/ 	.word	index@(_ZN7cutlass13device_kernelIN5flash19enable_sm80_to_sm89INS1_16FlashAttnFwdSm80INS1_25CollectiveMainloopFwdSm80ILi8ELi1ELb0EN4cute5tupleIJNS5_1CILi128EEENS7_ILi64EEENS7_ILi192EEEEEELi192ENS_10bfloat16_tEfNS_4arch4Sm80ELb0ELb0ELb1ELb1ELb1ELb1ELb1ELb1EEENS1_21CollectiveEpilogueFwdINS6_IJS8_SA_S9_EEENS6_IJNS7_ILi1EEESI_SI_EEESC_SE_Li256ELb1ELb1ELb1ELb0EEENS1_36VarlenDynamicPersistentTileSchedulerILi128ELi64ELi256ELi256ELb1ELb1ELb0ELb0ELb1ELb1EEEEEEEEEvNT_6ParamsE)
        /*0380*/ 	.word	0x00000000


	//----- nvinfo : EIATTR_MIN_STACK_SIZE
	.align		4
.L_160:
        /*0384*/ 	.byte	0x04, 0x12
        /*0386*/ 	.short	(.L_162 - .L_161)
	.align		4
.L_161:
        /*0388*/ 	.word	index@(_ZN7cutlass13device_kernelIN5flash19enable_sm80_to_sm89INS1_16FlashAttnFwdSm80INS1_25CollectiveMainloopFwdSm80ILi8ELi1ELb0EN4cute5tupleIJNS5_1CILi128EEENS7_ILi64EEENS7_ILi192EEEEEELi192ENS_10bfloat16_tEfNS_4arch4Sm80ELb0ELb1ELb1ELb0ELb1ELb0ELb1ELb1EEENS1_21CollectiveEpilogueFwdINS6_IJS8_SA_S9_EEENS6_IJNS7_ILi1EEESI_SI_EEESC_SE_Li256ELb0ELb1ELb1ELb0EEENS1_19SingleTileSchedulerILb0ELb1ELb1ELi128EEEEEEEEEvNT_6ParamsE)
        /*038c*/ 	.word	0x00000000


	//----- nvinfo : EIATTR_MIN_STACK_SIZE
	.align		4
.L_162:
        /*0390*/ 	.byte	0x04, 0x12
        /*0392*/ 	.short	(.L_164 - .L_163)
	.align		4
.L_163:
        /*0394*/ 	.word	index@(_ZN7cutlass13device_kernelIN5flash19enable_sm80_to_sm89INS1_16FlashAttnFwdSm80INS1_25CollectiveMainloopFwdSm80ILi8ELi1ELb0EN4cute5tupleIJNS5_1CILi128EEENS7_ILi64EEENS7_ILi192EEEEEELi192ENS_10bfloat16_tEfNS_4arch4Sm80ELb0ELb1ELb1ELb1ELb1ELb0ELb1ELb1EEENS1_21CollectiveEpilogueFwdINS6_IJS8_SA_S9_EEENS6_IJNS7_ILi1EEESI_SI_EEESC_SE_Li256ELb1ELb1ELb1ELb0EEENS1_36VarlenDynamicPersistentTileSchedulerILi128ELi64ELi256ELi256ELb1ELb1ELb0ELb1ELb0ELb1EEEEEEEEEvNT_6ParamsE)
        /*0398*/ 	.word	0x00000000


	//----- nvinfo : EIATTR_MIN_STACK_SIZE
	.align		4
.L_164:
        /*039c*/ 	.byte	0x04, 0x12
        /*039e*/ 	.short	(.L_166 - .L_165)
	.align		4
.L_165:
        /*03a0*/ 	.word	index@(_ZN7cutlass13device_kernelIN5flash19enable_sm80_to_sm89INS1_16FlashAttnFwdSm80INS1_25CollectiveMainloopFwdSm80ILi8ELi1ELb0EN4cute5tupleIJNS5_1CILi128EEENS7_ILi64EEENS7_ILi192EEEEEELi192ENS_10bfloat16_tEfNS_4arch4Sm80ELb0ELb1ELb1ELb1ELb1ELb1ELb1ELb1EEENS1_21CollectiveEpilogueFwdINS6_IJS8_SA_S9_EEENS6_IJNS7_ILi1EEESI_SI_EEESC_SE_Li256ELb1ELb1ELb1ELb0EEENS1_36VarlenDynamicPersistentTileSchedulerILi128ELi64ELi256ELi256ELb1ELb1ELb0ELb1ELb0ELb1EEEEEEEEEvNT_6ParamsE)
        /*03a4*/ 	.word	0x00000000


	//----- nvinfo : EIATTR_MIN_STACK_SIZE
	.align		4
.L_166:
        /*03a8*/ 	.byte	0x04, 0x12
        /*03aa*/ 	.short	(.L_168 - .L_167)
	.align		4
.L_167:
        /*03ac*/ 	.word	index@(_ZN7cutlass13device_kernelIN5flash19enable_sm80_to_sm89INS1_16FlashAttnFwdSm80INS1_25CollectiveMainloopFwdSm80ILi8ELi1ELb0EN4cute5tupleIJNS5_1CILi128EEENS7_ILi64EEENS7_ILi192EEEEEELi192ENS_10bfloat16_tEfNS_4arch4Sm80ELb1ELb0ELb1ELb0ELb1ELb0ELb1ELb1EEENS1_21CollectiveEpilogueFwdINS6_IJS8_SA_S9_EEENS6_IJNS7_ILi1EEESI_SI_EEESC_SE_Li256ELb0ELb1ELb1ELb0EEENS1_30DynamicPersistentTileSchedulerILi256ELi256ELb1ELb1ELb0EEEEEEEEEvNT_6ParamsE)
        /*03b0*/ 	.word	0x00000000


	//----- nvinfo : EIATTR_MIN_STACK_SIZE
	.align		4
.L_168:
        /*03b4*/ 	.byte	0x04, 0x12
        /*03b6*/ 	.short	(.L_170 - .L_169)
	.align		4
.L_169:
        /*03b8*/ 	.word	index@(_ZN7cutlass13device_kernelIN5flash19enable_sm80_to_sm89INS1_16FlashAttnFwdSm80INS1_25CollectiveMainloopFwdSm80ILi8ELi1ELb0EN4cute5tupleIJNS5_1CILi128EEENS7_ILi64EEENS7_ILi192EEEEEELi192ENS_10bfloat16_tEfNS_4arch4Sm80ELb1ELb0ELb1ELb1ELb1ELb0ELb1ELb1EEENS1_21CollectiveEpilogueFwdINS6_IJS8_SA_S9_EEENS6_IJNS7_ILi1EEESI_SI_EEESC_SE_Li256ELb1ELb1ELb1ELb0EEENS1_36VarlenDynamicPersistentTileSchedulerILi128ELi64ELi256ELi256ELb1ELb1ELb0ELb1ELb1ELb1EEEEEEEEEvNT_6ParamsE)
        /*03bc*/ 	.word	0x00000000


	//----- nvinfo : EIATTR_MIN_STACK_SIZE
	.align		4
.L_170:
        /*03c0*/ 	.byte	0x04, 0x12
        /*03c2*/ 	.short	(.L_172 - .L_171)
	.align		4
.L_171:
        /*03c4*/ 	.word	index@(_ZN7cutlass13device_kernelIN5flash19enable_sm80_to_sm89INS1_16FlashAttnFwdSm80INS1_25CollectiveMainloopFwdSm80ILi8ELi1ELb0EN4cute5tupleIJNS5_1CILi128EEENS7_ILi64EEENS7_ILi192EEEEEELi192ENS_10bfloat16_tEfNS_4arch4Sm80ELb1ELb0ELb1ELb1ELb1ELb1ELb1ELb1EEENS1_21CollectiveEpilogueFwdINS6_IJS8_SA_S9_EEENS6_IJNS7_ILi1EEESI_SI_EEESC_SE_Li256ELb1ELb1ELb1ELb0EEENS1_36VarlenDynamicPersistentTileSchedulerILi128ELi64ELi256ELi256ELb1ELb1ELb0ELb1ELb1ELb1EEEEEEEEEvNT_6ParamsE)
        /*03c8*/ 	.word	0x00000000


	//----- nvinfo : EIATTR_MIN_STACK_SIZE
	.align		4
.L_172:
        /*03cc*/ 	.byte	0x04, 0x12
        /*03ce*/ 	.short	(.L_174 - .L_173)
	.align		4
.L_173:
        /*03d0*/ 	.word	index@(_ZN7cutlass13device_kernelIN5flash19enable_sm80_to_sm89INS1_16FlashAttnFwdSm80INS1_25CollectiveMainloopFwdSm80ILi8ELi2ELb0EN4cute5tupleIJNS5_1CILi128EEENS7_ILi64EEENS7_ILi192EEEEEELi192ENS_10bfloat16_tEfNS_4arch4Sm80ELb0ELb0ELb1ELb0ELb1ELb0ELb1ELb1EEENS1_21CollectiveEpilogueFwdINS6_IJS8_SA_S9_EEENS6_IJNS7_ILi1EEESI_SI_EEESC_SE_Li256ELb0ELb1ELb1ELb0EEENS1_19SingleTileSchedulerILb0ELb1ELb1ELi128EEEEEEEEEvNT_6ParamsE)
        /*03d4*/ 	.word	0x00000000


	//----- nvinfo : EIATTR_MIN_STACK_SIZE
	.align		4
.L_174:
        /*03d8*/ 	.byte	0x04, 0x12
        /*03da*/ 	.short	(.L_176 - .L_175)
	.align		4
.L_175:
        /*03dc*/ 	.word	index@(_ZN7cutlass13device_kernelIN5flash19enable_sm80_to_sm89INS1_16FlashAttnFwdSm80INS1_25CollectiveMainloopFwdSm80ILi8ELi2ELb0EN4cute5tupleIJNS5_1CILi128EEENS7_ILi64EEENS7_ILi192EEEEEELi192ENS_10bfloat16_tEfNS_4arch4Sm80ELb0ELb0ELb1ELb1ELb1ELb0ELb1ELb1EEENS1_21CollectiveEpilogueFwdINS6_IJS8_SA_S9_EEENS6_IJNS7_ILi1EEESI_SI_EEESC_SE_Li256ELb1ELb1ELb1ELb0EEENS1_36VarlenDynamicPersistentTileSchedulerILi128ELi64ELi256ELi256ELb1ELb1ELb0ELb0ELb1ELb1EEEEEEEEEvNT_6ParamsE)
        /*03e0*/ 	.word	0x00000000


	//----- nvinfo : EIATTR_MIN_STACK_SIZE
	.align		4
.L_176:
        /*03e4*/ 	.byte	0x04, 0x12
        /*03e6*/ 	.short	(.L_178 - .L_177)
	.align		4
.L_177:
        /*03e8*/ 	.word	index@(_ZN7cutlass13device_kernelIN5flash19enable_sm80_to_sm89INS1_16FlashAttnFwdSm80INS1_25CollectiveMainloopFwdSm80ILi8ELi2ELb0EN4cute5tupleIJNS5_1CILi128EEENS7_ILi64EEENS7_ILi192EEEEEELi192ENS_10bfloat16_tEfNS_4arch4Sm80ELb0ELb0ELb1ELb1ELb1ELb1ELb1ELb1EEENS1_21CollectiveEpilogueFwdINS6_IJS8_SA_S9_EEENS6_IJNS7_ILi1EEESI_SI_EEESC_SE_Li256ELb1ELb1ELb1ELb0EEENS1_36VarlenDynamicPersistentTileSchedulerILi128ELi64ELi256ELi256ELb1ELb1ELb0ELb0ELb1ELb1EEEEEEEEEvNT_6ParamsE)
        /*03ec*/ 	.word	0x00000000


	//----- nvinfo : EIATTR_MIN_STACK_SIZE
	.align		4
.L_178:
        /*03f0*/ 	.byte	0x04, 0x12
        /*03f2*/ 	.short	(.L_180 - .L_179)
	.align		4
.L_179:
        /*03f4*/ 	.word	index@(_ZN7cutlass13device_kernelIN5flash19enable_sm80_to_sm89INS1_16FlashAttnFwdSm80INS1_25CollectiveMainloopFwdSm80ILi8ELi2ELb0EN4cute5tupleIJNS5_1CILi128EEENS7_ILi64EEENS7_ILi192EEEEEELi192ENS_10bfloat16_tEfNS_4arch4Sm80ELb0ELb1ELb1ELb0ELb1ELb0ELb1ELb1EEENS1_21CollectiveEpilogueFwdINS6_IJS8_SA_S9_EEENS6_IJNS7_ILi1EEESI_SI_EEESC_SE_Li256ELb0ELb1ELb1ELb0EEENS1_19SingleTileSchedulerILb0ELb1ELb1ELi128EEEEEEEEEvNT_6ParamsE)
        /*03f8*/ 	.word	0x00000000


	//----- nvinfo : EIATTR_MIN_STACK_SIZE
	.align		4
.L_180:
        /*03fc*/ 	.byte	0x04, 0x12
        /*03fe*/ 	.short	(.L_182 - .L_181)
	.align		4
.L_181:
        /*0400*/ 	.word	index@(_ZN7cutlass13device_kernelIN5flash19enable_sm80_to_sm89INS1_16FlashAttnFwdSm80INS1_25CollectiveMainloopFwdSm80ILi8ELi2ELb0EN4cute5tupleIJNS5_1CILi128EEENS7_ILi64EEENS7_ILi192EEEEEELi192ENS_10bfloat16_tEfNS_4arch4Sm80ELb0ELb1ELb1ELb1ELb1ELb0ELb1ELb1EEENS1_21CollectiveEpilogueFwdINS6_IJS8_SA_S9_EEENS6_IJNS7_ILi1EEESI_SI_EEESC_SE_Li256ELb1ELb1ELb1ELb0EEENS1_36VarlenDynamicPersistentTileSchedulerILi128ELi64ELi256ELi256ELb1ELb1ELb0ELb1ELb0ELb1EEEEEEEEEvNT_6ParamsE)
        /*0404*/ 	.word	0x00000000


	//----- nvinfo : EIATTR_MIN_STACK_SIZE
	.align		4
.L_182:
        /*0408*/ 	.byte	0x04, 0x12
        /*040a*/ 	.short	(.L_184 - .L_183)
	.align		4
.L_183:
        /*040c*/ 	.word	index@(_ZN7cutlass13device_kernelIN5flash19enable_sm80_to_sm89INS1_16FlashAttnFwdSm80INS1_25CollectiveMainloopFwdSm80ILi8ELi2ELb0EN4cute5tupleIJNS5_1CILi128EEENS7_ILi64EEENS7_ILi192EEEEEELi192ENS_10bfloat16_tEfNS_4arch4Sm80ELb0ELb1ELb1ELb1ELb1ELb1ELb1ELb1EEENS1_21CollectiveEpilogueFwdINS6_IJS8_SA_S9_EEENS6_IJNS7_ILi1EEESI_SI_EEESC_SE_Li256ELb1ELb1ELb1ELb0EEENS1_36VarlenDynamicPersistentTileSchedulerILi128ELi64ELi256ELi256ELb1ELb1ELb0ELb1ELb0ELb1EEEEEEEEEvNT_6ParamsE)
        /*0410*/ 	.word	0x00000000


	//----- nvinfo : EIATTR_MIN_STACK_SIZE
	.align		4
.L_184:
        /*0414*/ 	.byte	0x04, 0x12
        /*0416*/ 	.short	(.L_186 - .L_185)
	.align		4
.L_185:
        /*0418*/ 	.word	index@(_ZN7cutlass13device_kernelIN5flash19enable_sm80_to_sm89INS1_16FlashAttnFwdSm80INS1_25CollectiveMainloopFwdSm80ILi8ELi2ELb0EN4cute5tupleIJNS5_1CILi128EEENS7_ILi64EEENS7_ILi192EEEEEELi192ENS_10bfloat16_tEfNS_4arch4Sm80ELb1ELb0ELb1ELb0ELb1ELb0ELb1ELb1EEENS1_21CollectiveEpilogueFwdINS6_IJS8_SA_S9_EEENS6_IJNS7_ILi1EEESI_SI_EEESC_SE_Li256ELb0ELb1ELb1ELb0EEENS1_30DynamicPersistentTileSchedulerILi256ELi256ELb1ELb1ELb0EEEEEEEEEvNT_6ParamsE)
        /*041c*/ 	.word	0x00000000


	//----- nvinfo : EIATTR_MIN_STACK_SIZE
	.align		4
.L_186:
        /*0420*/ 	.byte	0x04, 0x12
        /*0422*/ 	.short	(.L_188 - .L_187)
	.align		4
.L_187:
        /*0424*/ 	.word	index@(_ZN7cutlass13device_kernelIN5flash19enable_sm80_to_sm89INS1_16FlashAttnFwdSm80INS1_25CollectiveMainloopFwdSm80ILi8ELi2ELb0EN4cute5tupleIJNS5_1CILi128EEENS7_ILi64EEENS7_ILi192EEEEEELi192ENS_10bfloat16_tEfNS_4arch4Sm80ELb1ELb0ELb1ELb1ELb1ELb0ELb1ELb1EEENS1_21CollectiveEpilogueFwdINS6_IJS8_SA_S9_EEENS6_IJNS7_ILi1EEESI_SI_EEESC_SE_Li256ELb1ELb1ELb1ELb0EEENS1_36VarlenDynamicPersistentTileSchedulerILi128ELi64ELi256ELi256ELb1ELb1ELb0ELb1ELb1ELb1EEEEEEEEEvNT_6ParamsE)
        /*0428*/ 	.word	0x00000000


	//----- nvinfo : EIATTR_MIN_STACK_SIZE
	.align		4
.L_188:
        /*042c*/ 	.byte	0x04, 0x12
        /*042e*/ 	.short	(.L_190 - .L_189)
	.align		4
.L_189:
        /*0430*/ 	.word	index@(_ZN7cutlass13device_kernelIN5flash19enable_sm80_to_sm89INS1_16FlashAttnFwdSm80INS1_25CollectiveMainloopFwdSm80ILi8ELi2ELb0EN4cute5tupleIJNS5_1CILi128EEENS7_ILi64EEENS7_ILi192EEEEEELi192ENS_10bfloat16_tEfNS_4arch4Sm80ELb1ELb0ELb1ELb1ELb1ELb1ELb1ELb1EEENS1_21CollectiveEpilogueFwdINS6_IJS8_SA_S9_EEENS6_IJNS7_ILi1EEESI_SI_EEESC_SE_Li256ELb1ELb1ELb1ELb0EEENS1_36VarlenDynamicPersistentTileSchedulerILi128ELi64ELi256ELi256ELb1ELb1ELb0ELb1ELb1ELb1EEEEEEEEEvNT_6ParamsE)
        /*0434*/ 	.word	0x00000000


	//----- nvinfo : EIATTR_MIN_STACK_SIZE
	.align		4
.L_190:
        /*0438*/ 	.byte	0x04, 0x12
        /*043a*/ 	.short	(.L_192 - .L_191)
	.align		4
.L_191:
        /*043c*/ 	.word	index@(_ZN7cutlass13device_kernelIN5flash19enable_sm80_to_sm89INS1_16FlashAttnFwdSm80INS1_25CollectiveMainloopFwdSm80ILi8ELi1ELb0EN4cute5tupleIJNS5_1CILi128EEENS7_ILi64EEENS7_ILi192EEEEEELi192ENS_10bfloat16_tEfNS_4arch4Sm80ELb0ELb0ELb0ELb0ELb1ELb0ELb1ELb1EEENS1_21CollectiveEpilogueFwdINS6_IJS8_SA_S9_EEENS6_IJNS7_ILi1EEESI_SI_EEESC_SE_Li256ELb0ELb1ELb1ELb0EEENS1_19SingleTileSchedulerILb0ELb1ELb1ELi128EEEEEEEEEvNT_6ParamsE)
        /*0440*/ 	.word	0x00000000


	//----- nvinfo : EIATTR_MIN_STACK_SIZE
	.align		4
.L_192:
        /*0444*/ 	.byte	0x04, 0x12
        /*0446*/ 	.short	(.L_194 - .L_193)
	.align		4
.L_193:
        /*0448*/ 	.word	index@(_ZN7cutlass13device_kernelIN5flash19enable_sm80_to_sm89INS1_16FlashAttnFwdSm80INS1_25CollectiveMainloopFwdSm80ILi8ELi1ELb0EN4cute5tupleIJNS5_1CILi128EEENS7_ILi64EEENS7_ILi192EEEEEELi192ENS_10bfloat16_tEfNS_4arch4Sm80ELb0ELb0ELb0ELb1ELb1ELb0ELb1ELb1EEENS1_21CollectiveEpilogueFwdINS6_IJS8_SA_S9_EEENS6_IJNS7_ILi1EEESI_SI_EEESC_SE_Li256ELb1ELb1ELb1ELb0EEENS1_36VarlenDynamicPersistentTileSchedulerILi128ELi64ELi256ELi256ELb1ELb1ELb0ELb0ELb1ELb1EEEEEEEEEvNT_6ParamsE)
        /*044c*/ 	.word	0x00000000


	//----- nvinfo : EIATTR_MIN_STACK_SIZE
	.align		4
.L_194:
        /*0450*/ 	.byte	0x04, 0x12
        /*0452*/ 	.short	(.L_196 - .L_195)
	.align		4
.L_195:
        /*0454*/ 	.word	index@(_ZN7cutlass13device_kernelIN5flash19enable_sm80_to_sm89INS1_16FlashAttnFwdSm80INS1_25CollectiveMainloopFwdSm80ILi8ELi1ELb0EN4cute5tupleIJNS5_1CILi128EEENS7_ILi64EEENS7_ILi192EEEEEELi192ENS_10bfloat16_tEfNS_4arch4Sm80ELb0ELb0ELb0ELb1ELb1ELb1ELb1ELb1EEENS1_21CollectiveEpilogueFwdINS6_IJS8_SA_S9_EEENS6_IJNS7_ILi1EEESI_SI_EEESC_SE_Li256ELb1ELb1ELb1ELb0EEENS1_36VarlenDynamicPersistentTileSchedulerILi128ELi64ELi256ELi256ELb1ELb1ELb0ELb0ELb1ELb1EEEEEEEEEvNT_6ParamsE)
        /*0458*/ 	.word	0x00000000


	//----- nvinfo : EIATTR_MIN_STACK_SIZE
	.align		4
.L_196:
        /*045c*/ 	.byte	0x04, 0x12
        /*045e*/ 	.short	(.L_198 - .L_197)
	.align		4
.L_197:
        /*0460*/ 	.word	index@(_ZN7cutlass13device_kernelIN5flash19enable_sm80_to_sm89INS1_16FlashAttnFwdSm80INS1_25CollectiveMainloopFwdSm80ILi8ELi1ELb0EN4cute5tupleIJNS5_1CILi128EEENS7_ILi64EEENS7_ILi192EEEEEELi192ENS_10bfloat16_tEfNS_4arch4Sm80ELb0ELb1ELb0ELb0ELb1ELb0ELb1ELb1EEENS1_21CollectiveEpilogueFwdINS6_IJS8_SA_S9_EEENS6_IJNS7_ILi1EEESI_SI_EEESC_SE_Li256ELb0ELb1ELb1ELb0EEENS1_19SingleTileSchedulerILb0ELb1ELb1ELi128EEEEEEEEEvNT_6ParamsE)
        /*0464*/ 	.word	0x00000000


	//----- nvinfo : EIATTR_MIN_STACK_SIZE
	.align		4
.L_198:
        /*0468*/ 	.byte	0x04, 0x12
        /*046a*/ 	.short	(.L_200 - .L_199)
	.align		4
.L_199:
        /*046c*/ 	.word	index@(_ZN7cutlass13device_kernelIN5flash19enable_sm80_to_sm89INS1_16FlashAttnFwdSm80INS1_25CollectiveMainloopFwdSm80ILi8ELi1ELb0EN4cute5tupleIJNS5_1CILi128EEENS7_ILi64EEENS7_ILi192EEEEEELi192ENS_10bfloat16_tEfNS_4arch4Sm80ELb0ELb1ELb0ELb1ELb1ELb0ELb1ELb1EEENS1_21CollectiveEpilogueFwdINS6_IJS8_SA_S9_EEENS6_IJNS7_ILi1EEESI_SI_EEESC_SE_Li256ELb1ELb1ELb1ELb0EEENS1_36VarlenDynamicPersistentTileSchedulerILi128ELi64ELi256ELi256ELb1ELb1ELb0ELb1ELb0ELb1EEEEEEEEEvNT_6ParamsE)
        /*0470*/ 	.word	0x00000000


	//----- nvinfo : EIATTR_MIN_STACK_SIZE
	.align		4
.L_200:
        /*0474*/ 	.byte	0x04, 0x12
        /*0476*/ 	.short	(.L_202 - .L_201)
	.align		4
.L_201:
        /*0478*/ 	.word	index@(_ZN7cutlass13device_kernelIN5flash19enable_sm80_to_sm89INS1_16FlashAttnFwdSm80INS1_25CollectiveMainloopFwdSm80ILi8ELi1ELb0EN4cute5tupleIJNS5_1CILi128EEENS7_ILi64EEENS7_ILi192EEEEEELi192ENS_10bfloat16_tEfNS_4arch4Sm80ELb0ELb1ELb0ELb1ELb1ELb1ELb1ELb1EEENS1_21CollectiveEpilogueFwdINS6_IJS8_SA_S9_EEENS6_IJNS7_ILi1EEESI_SI_EEESC_SE_Li256ELb1ELb1ELb1ELb0EEENS1_36VarlenDynamicPersistentTileSchedulerILi128ELi64ELi256ELi256ELb1ELb1ELb0ELb1ELb0ELb1EEEEEEEEEvNT_6ParamsE)
        /*047c*/ 	.word	0x00000000


	//----- nvinfo : EIATTR_MIN_STACK_SIZE
	.align		4
.L_202:
        /*0480*/ 	.byte	0x04, 0x12
        /*0482*/ 	.short	(.L_204 - .L_203)
	.align		4
.L_203:
        /*0484*/ 	.word	index@(_ZN7cutlass13device_kernelIN5flash19enable_sm80_to_sm89INS1_16FlashAttnFwdSm80INS1_25CollectiveMainloopFwdSm80ILi8ELi1ELb0EN4cute5tupleIJNS5_1CILi128EEENS7_ILi64EEENS7_ILi192EEEEEELi192ENS_10bfloat16_tEfNS_4arch4Sm80ELb1ELb0ELb0ELb0ELb1ELb0ELb1ELb1EEENS1_21CollectiveEpilogueFwdINS6_IJS8_SA_S9_EEENS6_IJNS7_ILi1EEESI_SI_EEESC_SE_Li256ELb0ELb1ELb1ELb0EEENS1_30DynamicPersistentTileSchedulerILi256ELi256ELb1ELb1ELb0EEEEEEEEEvNT_6ParamsE)
        /*0488*/ 	.word	0x00000000


	//----- nvinfo : EIATTR_MIN_STACK_SIZE
	.align		4
.L_204:
        /*048c*/ 	.byte	0x04, 0x12
        /*048e*/ 	.short	(.L_206 - .L_205)
	.align		4
.L_205:
        /*0490*/ 	.word	index@(_ZN7cutlass13device_kernelIN5flash19enable_sm80_to_sm89INS1_16FlashAttnFwdSm80INS1_25CollectiveMainloopFwdSm80ILi8ELi1ELb0EN4cute5tupleIJNS5_1CILi128EEENS7_ILi64EEENS7_ILi192EEEEEELi192ENS_10bfloat16_tEfNS_4arch4Sm80ELb1ELb0ELb0ELb1ELb1ELb0ELb1ELb1EEENS1_21CollectiveEpilogueFwdINS6_IJS8_SA_S9_EEENS6_IJNS7_ILi1EEESI_SI_EEESC_SE_Li256ELb1ELb1ELb1ELb0EEENS1_36VarlenDynamicPersistentTileSchedulerILi128ELi64ELi256ELi256ELb1ELb1ELb0ELb1ELb1ELb1EEEEEEEEEvNT_6ParamsE)
        /*0494*/ 	.word	0x00000000


	//----- nvinfo : EIATTR_MIN_STACK_SIZE
	.align		4
.L_206:
        /*0498*/ 	.byte	0x04, 0x12
        /*049a*/ 	.short	(.L_208 - .L_207)
	.align		4
.L_207:
        /*049c*/ 	.word	index@(_ZN7cutlass13device_kernelIN5flash19enable_sm80_to_sm89INS1_16FlashAttnFwdSm80INS1_25CollectiveMainloopFwdSm80ILi8ELi1ELb0EN4cute5tupleIJNS5_1CILi128EEENS7_ILi64EEENS7_ILi192EEEEEELi192ENS_10bfloat16_tEfNS_4arch4Sm80ELb1ELb0ELb0ELb1ELb1ELb1ELb1ELb1EEENS1_21CollectiveEpilogueFwdINS6_IJS8_SA_S9_EEENS6_IJNS7_ILi1EEESI_SI_EEESC_SE_Li256ELb1ELb1ELb1ELb0EEENS1_36VarlenDynamicPersistentTileSchedulerILi128ELi64ELi256ELi256ELb1ELb1ELb0ELb1ELb1ELb1EEEEEEEEEvNT_6ParamsE)
        /*04a0*/ 	.word	0x00000000


	//----- nvinfo : EIATTR_MIN_STACK_SIZE
	.align		4
.L_208:
        /*04a4*/ 	.byte	0x04, 0x12
        /*04a6*/ 	.short	(.L_210 - .L_209)
	.align		4
.L_209:
        /*04a8*/ 	.word	index@(_ZN7cutlass13device_kernelIN5flash19enable_sm80_to_sm89INS1_16FlashAttnFwdSm80INS1_25CollectiveMainloopFwdSm80ILi8ELi2ELb0EN4cute5tupleIJNS5_1CILi128EEENS7_ILi64EEENS7_ILi192EEEEEELi192ENS_10bfloat16_tEfNS_4arch4Sm80ELb0ELb0ELb0ELb0ELb1ELb0ELb1ELb1EEENS1_21CollectiveEpilogueFwdINS6_IJS8_SA_S9_EEENS6_IJNS7_ILi1EEESI_SI_EEESC_SE_Li256ELb0ELb1ELb1ELb0EEENS1_19SingleTileSchedulerILb0ELb1ELb1ELi128EEEEEEEEEvNT_6ParamsE)
        /*04ac*/ 	.word	0x00000000


	//----- nvinfo : EIATTR_MIN_STACK_SIZE
	.align		4
.L_210:
        /*04b0*/ 	.byte	0x04, 0x12
        /*04b2*/ 	.short	(.L_212 - .L_211)
	.align		4
.L_211:
        /*04b4*/ 	.word	index@(_ZN7cutlass13device_kernelIN5flash19enable_sm80_to_sm89INS1_16FlashAttnFwdSm80INS1_25CollectiveMainloopFwdSm80ILi8ELi2ELb0EN4cute5tupleIJNS5_1CILi128EEENS7_ILi64EEENS7_ILi192EEEEEELi192ENS_10bfloat16_tEfNS_4arch4Sm80ELb0ELb0ELb0ELb1ELb1ELb0ELb1ELb1EEENS1_21CollectiveEpilogueFwdINS6_IJS8_SA_S9_EEENS6_IJNS7_ILi1EEESI_SI_EEESC_SE_Li256ELb1ELb1ELb1ELb0EEENS1_36VarlenDynamicPersistentTileSchedulerILi128ELi64ELi256ELi256ELb1ELb1ELb0ELb0ELb1ELb1EEEEEEEEEvNT_6ParamsE)
        /*04b8*/ 	.word	0x00000000


	//----- nvinfo : EIATTR_MIN_STACK_SIZE
	.align		4
.L_212:
        /*04bc*/ 	.byte	0x04, 0x12
        /*04be*/ 	.short	(.L_214 - .L_213)
	.align		4
.L_213:
        /*04c0*/ 	.word	index@(_ZN7cutlass13device_kernelIN5flash19enable_sm80_to_sm89INS1_16FlashAttnFwdSm80INS1_25CollectiveMainloopFwdSm80ILi8ELi2ELb0EN4cute5tupleIJNS5_1CILi128EEENS7_ILi64EEENS7_ILi192EEEEEELi192ENS_10bfloat16_tEfNS_4arch4Sm80ELb0ELb0ELb0ELb1ELb1ELb1ELb1ELb1EEENS1_21CollectiveEpilogueFwdINS6_IJS8_SA_S9_EEENS6_IJNS7_ILi1EEESI_SI_EEESC_SE_Li256ELb1ELb1ELb1ELb0EEENS1_36VarlenDynamicPersistentTileSchedulerILi128ELi64ELi256ELi256ELb1ELb1ELb0ELb0ELb1ELb1EEEEEEEEEvNT_6ParamsE)
        /*04c4*/ 	.word	0x00000000


	//----- nvinfo : EIATTR_MIN_STACK_SIZE
	.align		4
.L_214:
        /*04c8*/ 	.byte	0x04, 0x12
        /*04ca*/ 	.short	(.L_216 - .L_215)
	.align		4
.L_215:
        /*04cc*/ 	.word	index@(_ZN7cutlass13device_kernelIN5flash19enable_sm80_to_sm89INS1_16FlashAttnFwdSm80INS1_25CollectiveMainloopFwdSm80ILi8ELi2ELb0EN4cute5tupleIJNS5_1CILi128EEENS7_ILi64EEENS7_ILi192EEEEEELi192ENS_10bfloat16_tEfNS_4arch4Sm80ELb0ELb1ELb0ELb0ELb1ELb0ELb1ELb1EEENS1_21CollectiveEpilogueFwdINS6_IJS8_SA_S9_EEENS6_IJNS7_ILi1EEESI_SI_EEESC_SE_Li256ELb0ELb1ELb1ELb0EEENS1_19SingleTileSchedulerILb0ELb1ELb1ELi128EEEEEEEEEvNT_6ParamsE)
        /*04d0*/ 	.word	0x00000000


	//----- nvinfo : EIATTR_MIN_STACK_SIZE
	.align		4
.L_216:
        /*04d4*/ 	.byte	0x04, 0x12
        /*04d6*/ 	.short	(.L_218 - .L_217)
	.align		4
.L_217:
        /*04d8*/ 	.word	index@(_ZN7cutlass13device_kernelIN5flash19enable_sm80_to_sm89INS1_16FlashAttnFwdSm80INS1_25CollectiveMainloopFwdSm80ILi8ELi2ELb0EN4cute5tupleIJNS5_1CILi128EEENS7_ILi64EEENS7_ILi192EEEEEELi192ENS_10bfloat16_tEfNS_4arch4Sm80ELb0ELb1ELb0ELb1ELb1ELb0ELb1ELb1EEENS1_21CollectiveEpilogueFwdINS6_IJS8_SA_S9_EEENS6_IJNS7_ILi1EEESI_SI_EEESC_SE_Li256ELb1ELb1ELb1ELb0EEENS1_36VarlenDynamicPersistentTileSchedulerILi128ELi64ELi256ELi256ELb1ELb1ELb0ELb1ELb0ELb1EEEEEEEEEvNT_6ParamsE)
        /*04dc*/ 	.word	0x00000000


	//----- nvinfo : EIATTR_MIN_STACK_SIZE
	.align		4
.L_218:
        /*04e0*/ 	.byte	0x04, 0x12
        /*04e2*/ 	.short	(.L_220 - .L_219)
	.align		4
.L_219:
        /*04e4*/ 	.word	index@(_ZN7cutlass13device_kernelIN5flash19enable_sm80_to_sm89INS1_16FlashAttnFwdSm80INS1_25CollectiveMainloopFwdSm80ILi8ELi2ELb0EN4cute5tupleIJNS5_1CILi128EEENS7_ILi64EEENS7_ILi192EEEEEELi192ENS_10bfloat16_tEfNS_4arch4Sm80ELb0ELb1ELb0ELb1ELb1ELb1ELb1ELb1EEENS1_21CollectiveEpilogueFwdINS6_IJS8_SA_S9_EEENS6_IJNS7_ILi1EEESI_SI_EEESC_SE_Li256ELb1ELb1ELb1ELb0EEENS1_36VarlenDynamicPersistentTileSchedulerILi128ELi64ELi256ELi256ELb1ELb1ELb0ELb1ELb0ELb1EEEEEEEEEvNT_6ParamsE)
        /*04e8*/ 	.word	0x00000000


	//----- nvinfo : EIATTR_MIN_STACK_SIZE
	.align		4
.L_220:
        /*04ec*/ 	.byte	0x04, 0x12
        /*04ee*/ 	.short	(.L_222 - .L_221)
	.align		4
.L_221:
        /*04f0*/ 	.word	index@(_ZN7cutlass13device_kernelIN5flash19enable_sm80_to_sm89INS1_16FlashAttnFwdSm80INS1_25CollectiveMainloopFwdSm80ILi8ELi2ELb0EN4cute5tupleIJNS5_1CILi128EEENS7_ILi64EEENS7_ILi192EEEEEELi192ENS_10bfloat16_tEfNS_4arch4Sm80ELb1ELb0ELb0ELb0ELb1ELb0ELb1ELb1EEENS1_21CollectiveEpilogueFwdINS6_IJS8_SA_S9_EEENS6_IJNS7_ILi1EEESI_SI_EEESC_SE_Li256ELb0ELb1ELb1ELb0EEENS1_30DynamicPersistentTileSchedulerILi256ELi256ELb1ELb1ELb0EEEEEEEEEvNT_6ParamsE)
        /*04f4*/ 	.word	0x00000000


	//----- nvinfo : EIATTR_MIN_STACK_SIZE
	.align		4
.L_222:
        /*04f8*/ 	.byte	0x04, 0x12
        /*04fa*/ 	.short	(.L_224 - .L_223)
	.align		4
.L_223:
        /*04fc*/ 	.word	index@(_ZN7cutlass13device_kernelIN5flash19enable_sm80_to_sm89INS1_16FlashAttnFwdSm80INS1_25CollectiveMainloopFwdSm80ILi8ELi2ELb0EN4cute5tupleIJNS5_1CILi128EEENS7_ILi64EEENS7_ILi192EEEEEELi192ENS_10bfloat16_tEfNS_4arch4Sm80ELb1ELb0ELb0ELb1ELb1ELb0ELb1ELb1EEENS1_21CollectiveEpilogueFwdINS6_IJS8_SA_S9_EEENS6_IJNS7_ILi1EEESI_SI_EEESC_SE_Li256ELb1ELb1ELb1ELb0EEENS1_36VarlenDynamicPersistentTileSchedulerILi128ELi64ELi256ELi256ELb1ELb1ELb0ELb1ELb1ELb1EEEEEEEEEvNT_6ParamsE)
        /*0500*/ 	.word	0x00000000


	//----- nvinfo : EIATTR_MIN_STACK_SIZE
	.align		4
.L_224:
        /*0504*/ 	.byte	0x04, 0x12
        /*0506*/ 	.short	(.L_226 - .L_225)
	.align		4
.L_225:
        /*0508*/ 	.word	index@(_ZN7cutlass13device_kernelIN5flash19enable_sm80_to_sm89INS1_16FlashAttnFwdSm80INS1_25CollectiveMainloopFwdSm80ILi8ELi2ELb0EN4cute5tupleIJNS5_1CILi128EEENS7_ILi64EEENS7_ILi192EEEEEELi192ENS_10bfloat16_tEfNS_4arch4Sm80ELb1ELb0ELb0ELb1ELb1ELb1ELb1ELb1EEENS1_21CollectiveEpilogueFwdINS6_IJS8_SA_S9_EEENS6_IJNS7_ILi1EEESI_SI_EEESC_SE_Li256ELb1ELb1ELb1ELb0EEENS1_36VarlenDynamicPersistentTileSchedulerILi128ELi64ELi256ELi256ELb1ELb1ELb0ELb1ELb1ELb1EEEEEEEEEvNT_6ParamsE)
        /*050c*/ 	.word	0x00000000
.L_226:


//--------------------- .nv.compat                --------------------------
	.section	.nv.compat,"",@"SHT_CUDA_COMPAT_INFO"
	.align	4
        /*0000*/ 	.byte	0x02, 0x09, 0x01, 0x00, 0x02, 0x02, 0x01, 0x00, 0x02, 0x05, 0x05, 0x00, 0x03, 0x07, 0x01, 0x01
        /*0010*/ 	.byte	0x02, 0x03, 0x00, 0x00, 0x02, 0x06, 0x01, 0x00, 0x04, 0x0b, 0x08, 0x00, 0x00, 0x00, 0x00, 0x00
        /*0020*/ 	.byte	0x00, 0x00, 0x00, 0x00


//--------------------- .nv.info._ZN7cutlass13device_kernelIN5flash19enable_sm80_to_sm89INS1_16FlashAttnFwdSm80INS1_25CollectiveMainloopFwdSm80ILi8ELi1ELb0EN4cute5tupleIJNS5_1CILi128EEENS7_ILi64EEENS7_ILi192EEEEEELi192ENS_10bfloat16_tEfNS_4arch4Sm80ELb0ELb0ELb1ELb0ELb1ELb0ELb1ELb1EEENS1_21CollectiveEpilogueFwdINS6_IJS8_SA_S9_EEENS6_IJNS7_ILi1EEESI_SI_EEESC_SE_Li256ELb0ELb1ELb1ELb0EEENS1_19SingleTileSchedulerILb0ELb1ELb1ELi128EEEEEEEEEvNT_6ParamsE --------------------------
	.section	.nv.info._ZN7cutlass13device_kernelIN5flash19enable_sm80_to_sm89INS1_16FlashAttnFwdSm80INS1_25CollectiveMainloopFwdSm80ILi8ELi1ELb0EN4cute5tupleIJNS5_1CILi128EEENS7_ILi64EEENS7_ILi192EEEEEELi192ENS_10bfloat16_tEfNS_4arch4Sm80ELb0ELb0ELb1ELb0ELb1ELb0ELb1ELb1EEENS1_21CollectiveEpilogueFwdINS6_IJS8_SA_S9_EEENS6_IJNS7_ILi1EEESI_SI_EEESC_SE_Li256ELb0ELb1ELb1ELb0EEENS1_19SingleTileSchedulerILb0ELb1ELb1ELi128EEEEEEEEEvNT_6ParamsE,"",@"SHT_CUDA_INFO"
	.sectionflags	@""
	.align	4


	//----- nvinfo : EIATTR_CUDA_API_VERSION
	.align		4
        /*0000*/ 	.byte	0x04, 0x37
        /*0002*/ 	.short	(.L_228 - .L_227)
.L_227:
        /*0004*/ 	.word	0x00000082


	//----- nvinfo : EIATTR_KPARAM_INFO
	.align		4
.L_228:
        /*0008*/ 	.byte	0x04, 0x17
        /*000a*/ 	.short	(.L_230 - .L_229)
.L_229:
        /*000c*/ 	.word	0x00000000
        /*0010*/ 	.short	0x0000
        /*0012*/ 	.short	0x0000
        /*0014*/ 	.byte	0x00, 0xf0, 0x61, 0x10


	//----- nvinfo : EIATTR_SPARSE_MMA_MASK
	.align		4
.L_230:
        /*0018*/ 	.byte	0x03, 0x50
        /*001a*/ 	.short	0x0000


	//----- nvinfo : EIATTR_MAXREG_COUNT
	.align		4
        /*001c*/ 	.byte	0x03, 0x1b
        /*001e*/ 	.short	0x00ff


	//----- nvinfo : EIATTR_MERCURY_ISA_VERSION
	.align		4
        /*0020*/ 	.byte	0x03, 0x5f
        /*0022*/ 	.short	0x0101


	//----- nvinfo : EIATTR_EXIT_INSTR_OFFSETS
	.align		4
        /*0024*/ 	.byte	0x04, 0x1c
        /*0026*/ 	.short	(.L_232 - .L_231)


	//   ....[0]....
.L_231:
        /*0028*/ 	.word	0x00000010


	//----- nvinfo : EIATTR_MAX_THREADS
	.align		4
.L_232:
        /*002c*/ 	.byte	0x04, 0x05
        /*002e*/ 	.short	(.L_234 - .L_233)
.L_233:
        /*0030*/ 	.word	0x00000100
        /*0034*/ 	.word	0x00000001
        /*0038*/ 	.word	0x00000001


	//----- nvinfo : EIATTR_CBANK_PARAM_SIZE
	.align		4
.L_234:
        /*003c*/ 	.byte	0x03, 0x19
        /*003e*/ 	.short	0x0418


	//----- nvinfo : EIATTR_PARAM_CBANK
	.align		4
        /*0040*/ 	.byte	0x04, 0x0a
        /*0042*/ 	.short	(.L_236 - .L_235)
	.align		4
.L_235:
        /*0044*/ 	.word	index@(.nv.constant0._ZN7cutlass13device_kernelIN5flash19enable_sm80_to_sm89INS1_16FlashAttnFwdSm80INS1_25CollectiveMainloopFwdSm80ILi8ELi1ELb0EN4cute5tupleIJNS5_1CILi128EEENS7_ILi64EEENS7_ILi192EEEEEELi192ENS_10bfloat16_tEfNS_4arch4Sm80ELb0ELb0ELb1ELb0ELb1ELb0ELb1ELb1EEENS1_21CollectiveEpilogueFwdINS6_IJS8_SA_S9_EEENS6_IJNS7_ILi1EEESI_SI_EEESC_SE_Li256ELb0ELb1ELb1ELb0EEENS1_19SingleTileSchedulerILb0ELb1ELb1ELi128EEEEEEEEEvNT_6ParamsE)
        /*0048*/ 	.short	0x0210
        /*004a*/ 	.short	0x0418


	//----- nvinfo : EIATTR_SW_WAR
	.align		4
.L_236:
        /*004c*/ 	.byte	0x04, 0x36
        /*004e*/ 	.short	(.L_238 - .L_237)
.L_237:
        /*0050*/ 	.word	0x00000008
.L_238:


//--------------------- .nv.info._ZN7cutlass13device_kernelIN5flash19enable_sm80_to_sm89INS1_16FlashAttnFwdSm80INS1_25CollectiveMainloopFwdSm80ILi8ELi1ELb0EN4cute5tupleIJNS5_1CILi128EEENS7_ILi64EEENS7_ILi192EEEEEELi192ENS_10bfloat16_tEfNS_4arch4Sm80ELb0ELb0ELb1ELb1ELb1ELb0ELb1ELb1EEENS1_21CollectiveEpilogueFwdINS6_IJS8_SA_S9_EEENS6_IJNS7_ILi1EEESI_SI_EEESC_SE_Li256ELb1ELb1ELb1ELb0EEENS1_36VarlenDynamicPersistentTileSchedulerILi128ELi64ELi256ELi256ELb1ELb1ELb0ELb0ELb1ELb1EEEEEEEEEvNT_6ParamsE --------------------------
	.section	.nv.info._ZN7cutlass13device_kernelIN5flash19enable_sm80_to_sm89INS1_16FlashAttnFwdSm80INS1_25CollectiveMainloopFwdSm80ILi8ELi1ELb0EN4cute5tupleIJNS5_1CILi128EEENS7_ILi64EEENS7_ILi192EEEEEELi192ENS_10bfloat16_tEfNS_4arch4Sm80ELb0ELb0ELb1ELb1ELb1ELb0ELb1ELb1EEENS1_21CollectiveEpilogueFwdINS6_IJS8_SA_S9_EEENS6_IJNS7_ILi1EEESI_SI_EEESC_SE_Li256ELb1ELb1ELb1ELb0EEENS1_36VarlenDynamicPersistentTileSchedulerILi128ELi64ELi256ELi256ELb1ELb1ELb0ELb0ELb1ELb1EEEEEEEEEvNT_6ParamsE,"",@"SHT_CUDA_INFO"
	.sectionflags	@""
	.align	4


	//----- nvinfo : EIATTR_CUDA_API_VERSION
	.align		4
        /*0000*/ 	.byte	0x04, 0x37
        /*0002*/ 	.short	(.L_240 - .L_239)
.L_239:
        /*0004*/ 	.word	0x00000082


	//----- nvinfo : EIATTR_KPARAM_INFO
	.align		4
.L_240:
        /*0008*/ 	.byte	0x04, 0x17
        /*000a*/ 	.short	(.L_242 - .L_241)
.L_241:
        /*000c*/ 	.word	0x00000000
        /*0010*/ 	.short	0x0000
        /*0012*/ 	.short	0x0000
        /*0014*/ 	.byte	0x00, 0xf0, 0xe1, 0x10


	//----- nvinfo : EIATTR_SPARSE_MMA_MASK
	.align		4
.L_242:
        /*0018*/ 	.byte	0x03, 0x50
        /*001a*/ 	.short	0x0000


	//----- nvinfo : EIATTR_MAXREG_COUNT
	.align		4
        /*001c*/ 	.byte	0x03, 0x1b
        /*001e*/ 	.short	0x00ff


	//----- nvinfo : EIATTR_MERCURY_ISA_VERSION
	.align		4
        /*0020*/ 	.byte	0x03, 0x5f
        /*0022*/ 	.short	0x0101


	//----- nvinfo : EIATTR_EXIT_INSTR_OFFSETS
	.align		4
        /*0024*/ 	.byte	0x04, 0x1c
        /*0026*/ 	.short	(.L_244 - .L_243)


	//   ....[0]....
.L_243:
        /*0028*/ 	.word	0x00000010


	//----- nvinfo : EIATTR_MAX_THREADS
	.align		4
.L_244:
        /*002c*/ 	.byte	0x04, 0x05
        /*002e*/ 	.short	(.L_246 - .L_245)
.L_245:
        /*0030*/ 	.word	0x00000100
        /*0034*/ 	.word	0x00000001
        /*0038*/ 	.word	0x00000001


	//----- nvinfo : EIATTR_CBANK_PARAM_SIZE
	.align		4
.L_246:
        /*003c*/ 	.byte	0x03, 0x19
        /*003e*/ 	.short	0x0438


	//----- nvinfo : EIATTR_PARAM_CBANK
	.align		4
        /*0040*/ 	.byte	0x04, 0x0a
        /*0042*/ 	.short	(.L_248 - .L_247)
	.align		4
.L_247:
        /*0044*/ 	.word	index@(.nv.constant0._ZN7cutlass13device_kernelIN5flash19enable_sm80_to_sm89INS1_16FlashAttnFwdSm80INS1_25CollectiveMainloopFwdSm80ILi8ELi1ELb0EN4cute5tupleIJNS5_1CILi128EEENS7_ILi64EEENS7_ILi192EEEEEELi192ENS_10bfloat16_tEfNS_4arch4Sm80ELb0ELb0ELb1ELb1ELb1ELb0ELb1ELb1EEENS1_21CollectiveEpilogueFwdINS6_IJS8_SA_S9_EEENS6_IJNS7_ILi1EEESI_SI_EEESC_SE_Li256ELb1ELb1ELb1ELb0EEENS1_36VarlenDynamicPersistentTileSchedulerILi128ELi64ELi256ELi256ELb1ELb1ELb0ELb0ELb1ELb1EEEEEEEEEvNT_6ParamsE)
        /*0048*/ 	.short	0x0210
        /*004a*/ 	.short	0x0438


	//----- nvinfo : EIATTR_SW_WAR
	.align		4
.L_248:
        /*004c*/ 	.byte	0x04, 0x36
        /*004e*/ 	.short	(.L_250 - .L_249)
.L_249:
        /*0050*/ 	.word	0x00000008
.L_250:


//--------------------- .nv.info._ZN7cutlass13device_kernelIN5flash19enable_sm80_to_sm89INS1_16FlashAttnFwdSm80INS1_25CollectiveMainloopFwdSm80ILi8ELi1ELb0EN4cute5tupleIJNS5_1CILi128EEENS7_ILi64EEENS7_ILi192EEEEEELi192ENS_10bfloat16_tEfNS_4arch4Sm80ELb0ELb0ELb1ELb1ELb1ELb1ELb1ELb1EEENS1_21CollectiveEpilogueFwdINS6_IJS8_SA_S9_EEENS6_IJNS7_ILi1EEESI_SI_EEESC_SE_Li256ELb1ELb1ELb1ELb0EEENS1_36VarlenDynamicPersistentTileSchedulerILi128ELi64ELi256ELi256ELb1ELb1ELb0ELb0ELb1ELb1EEEEEEEEEvNT_6ParamsE --------------------------
	.section	.nv.info._ZN7cutlass13device_kernelIN5flash19enable_sm80_to_sm89INS1_16FlashAttnFwdSm80INS1_25CollectiveMainloopFwdSm80ILi8ELi1ELb0EN4cute5tupleIJNS5_1CILi128EEENS7_ILi64EEENS7_ILi192EEEEEELi192ENS_10bfloat16_tEfNS_4arch4Sm80ELb0ELb0ELb1ELb1ELb1ELb1ELb1ELb1EEENS1_21CollectiveEpilogueFwdINS6_IJS8_SA_S9_EEENS6_IJNS7_ILi1EEESI_SI_EEESC_SE_Li256ELb1ELb1ELb1ELb0EEENS1_36VarlenDynamicPersistentTileSchedulerILi128ELi64ELi256ELi256ELb1ELb1ELb0ELb0ELb1ELb1EEEEEEEEEvNT_6ParamsE,"",@"SHT_CUDA_INFO"
	.sectionflags	@""
	.align	4


	//----- nvinfo : EIATTR_CUDA_API_VERSION
	.align		4
        /*0000*/ 	.byte	0x04, 0x37
        /*0002*/ 	.short	(.L_252 - .L_251)
.L_251:
        /*0004*/ 	.word	0x00000082


	//----- nvinfo : EIATTR_KPARAM_INFO
	.align		4
.L_252:
        /*0008*/ 	.byte	0x04, 0x17
        /*000a*/ 	.short	(.L_254 - .L_253)
.L_253:
        /*000c*/ 	.word	0x00000000
        /*0010*/ 	.short	0x0000
        /*0012*/ 	.short	0x0000
        /*0014*/ 	.byte	0x00, 0xf0, 0xe1, 0x10


	//----- nvinfo : EIATTR_SPARSE_MMA_MASK
	.align		4
.L_254:
        /*0018*/ 	.byte	0x03, 0x50
        /*001a*/ 	.short	0x0000


	//----- nvinfo : EIATTR_MAXREG_COUNT
	.align		4
        /*001c*/ 	.byte	0x03, 0x1b
        /*001e*/ 	.short	0x00ff


	//----- nvinfo : EIATTR_MERCURY_ISA_VERSION
	.align		4
        /*0020*/ 	.byte	0x03, 0x5f
        /*0022*/ 	.short	0x0101


	//----- nvinfo : EIATTR_EXIT_INSTR_OFFSETS
	.align		4
        /*0024*/ 	.byte	0x04, 0x1c
        /*0026*/ 	.short	(.L_256 - .L_255)


	//   ....[0]....
.L_255:
        /*0028*/ 	.word	0x00000010


	//----- nvinfo : EIATTR_MAX_THREADS
	.align		4
.L_256:
        /*002c*/ 	.byte	0x04, 0x05
        /*002e*/ 	.short	(.L_258 - .L_257)
.L_257:
        /*0030*/ 	.word	0x00000100
        /*0034*/ 	.word	0x00000001
        /*0038*/ 	.word	0x00000001


	//----- nvinfo : EIATTR_CBANK_PARAM_SIZE
	.align		4
.L_258:
        /*003c*/ 	.byte	0x03, 0x19
        /*003e*/ 	.short	0x0438


	//----- nvinfo : EIATTR_PARAM_CBANK
	.align		4
        /*0040*/ 	.byte	0x04, 0x0a
        /*0042*/ 	.short	(.L_260 - .L_259)
	.align		4
.L_259:
        /*0044*/ 	.word	index@(.nv.constant0._ZN7cutlass13device_kernelIN5flash19enable_sm80_to_sm89INS1_16FlashAttnFwdSm80INS1_25CollectiveMainloopFwdSm80ILi8ELi1ELb0EN4cute5tupleIJNS5_1CILi128EEENS7_ILi64EEENS7_ILi192EEEEEELi192ENS_10bfloat16_tEfNS_4arch4Sm80ELb0ELb0ELb1ELb1ELb1ELb1ELb1ELb1EEENS1_21CollectiveEpilogueFwdINS6_IJS8_SA_S9_EEENS6_IJNS7_ILi1EEESI_SI_EEESC_SE_Li256ELb1ELb1ELb1ELb0EEENS1_36VarlenDynamicPersistentTileSchedulerILi128ELi64ELi256ELi256ELb1ELb1ELb0ELb0ELb1ELb1EEEEEEEEEvNT_6ParamsE)
        /*0048*/ 	.short	0x0210
        /*004a*/ 	.short	0x0438


	//----- nvinfo : EIATTR_SW_WAR
	.align		4
.L_260:
        /*004c*/ 	.byte	0x04, 0x36
        /*004e*/ 	.short	(.L_262 - .L_261)
.L_261:
        /*0050*/ 	.word	0x00000008
.L_262:


//--------------------- .nv.info._ZN7cutlass13device_kernelIN5flash19enable_sm80_to_sm89INS1_16FlashAttnFwdSm80INS1_25CollectiveMainloopFwdSm80ILi8ELi1ELb0EN4cute5tupleIJNS5_1CILi128EEENS7_ILi64EEENS7_ILi192EEEEEELi192ENS_10bfloat16_tEfNS_4arch4Sm80ELb0ELb1ELb1ELb0ELb1ELb0ELb1ELb1EEENS1_21CollectiveEpilogueFwdINS6_IJS8_SA_S9_EEENS6_IJNS7_ILi1EEESI_SI_EEESC_SE_Li256ELb0ELb1ELb1ELb0EEENS1_19SingleTileSchedulerILb0ELb1ELb1ELi128EEEEEEEEEvNT_6ParamsE --------------------------
	.section	.nv.info._ZN7cutlass13device_kernelIN5flash19enable_sm80_to_sm89INS1_16FlashAttnFwdSm80INS1_25CollectiveMainloopFwdSm80ILi8ELi1ELb0EN4cute5tupleIJNS5_1CILi128EEENS7_ILi64EEENS7_ILi192EEEEEELi192ENS_10bfloat16_tEfNS_4arch4Sm80ELb0ELb1ELb1ELb0ELb1ELb0ELb1ELb1EEENS1_21CollectiveEpilogueFwdINS6_IJS8_SA_S9_EEENS6_IJNS7_ILi1EEESI_SI_EEESC_SE_Li256ELb0ELb1ELb1ELb0EEENS1_19SingleTileSchedulerILb0ELb1ELb1ELi128EEEEEEEEEvNT_6ParamsE,"",@"SHT_CUDA_INFO"
	.sectionflags	@""
	.align	4


	//----- nvinfo : EIATTR_CUDA_API_VERSION
	.align		4
        /*0000*/ 	.byte	0x04, 0x37
        /*0002*/ 	.short	(.L_264 - .L_263)
.L_263:
        /*0004*/ 	.word	0x00000082


	//----- nvinfo : EIATTR_KPARAM_INFO
	.align		4
.L_264:
        /*0008*/ 	.byte	0x04, 0x17
        /*000a*/ 	.short	(.L_266 - .L_265)
.L_265:
        /*000c*/ 	.word	0x00000000
        /*0010*/ 	.short	0x0000
        /*0012*/ 	.short	0x0000
        /*0014*/ 	.byte	0x00, 0xf0, 0x61, 0x10


	//----- nvinfo : EIATTR_SPARSE_MMA_MASK
	.align		4
.L_266:
        /*0018*/ 	.byte	0x03, 0x50
        /*001a*/ 	.short	0x0000


	//----- nvinfo : EIATTR_MAXREG_COUNT
	.align		4
        /*001c*/ 	.byte	0x03, 0x1b
        /*001e*/ 	.short	0x00ff


	//----- nvinfo : EIATTR_MERCURY_ISA_VERSION
	.align		4
        /*0020*/ 	.byte	0x03, 0x5f
        /*0022*/ 	.short	0x0101


	//----- nvinfo : EIATTR_EXIT_INSTR_OFFSETS
	.align		4
        /*0024*/ 	.byte	0x04, 0x1c
        /*0026*/ 	.short	(.L_268 - .L_267)


	//   ....[0]....
.L_267:
        /*0028*/ 	.word	0x00000010


	//----- nvinfo : EIATTR_MAX_THREADS
	.align		4
.L_268:
        /*002c*/ 	.byte	0x04, 0x05
        /*002e*/ 	.short	(.L_270 - .L_269)
.L_269:
        /*0030*/ 	.word	0x00000100
        /*0034*/ 	.word	0x00000001
        /*0038*/ 	.word	0x00000001


	//----- nvinfo : EIATTR_CBANK_PARAM_SIZE
	.align		4
.L_270:
        /*003c*/ 	.byte	0x03, 0x19
        /*003e*/ 	.short	0x0418


	//----- nvinfo : EIATTR_PARAM_CBANK
	.align		4
        /*0040*/ 	.byte	0x04, 0x0a
        /*0042*/ 	.short	(.L_272 - .L_271)
	.align		4
.L_271:
        /*0044*/ 	.word	index@(.nv.constant0._ZN7cutlass13device_kernelIN5flash19enable_sm80_to_sm89INS1_16FlashAttnFwdSm80INS1_25CollectiveMainloopFwdSm80ILi8ELi1ELb0EN4cute5tupleIJNS5_1CILi128EEENS7_ILi64EEENS7_ILi192EEEEEELi192ENS_10bfloat16_tEfNS_4arch4Sm80ELb0ELb1ELb1ELb0ELb1ELb0ELb1ELb1EEENS1_21CollectiveEpilogueFwdINS6_IJS8_SA_S9_EEENS6_IJNS7_ILi1EEESI_SI_EEESC_SE_Li256ELb0ELb1ELb1ELb0EEENS1_19SingleTileSchedulerILb0ELb1ELb1ELi128EEEEEEEEEvNT_6ParamsE)
        /*0048*/ 	.short	0x0210
        /*004a*/ 	.short	0x0418


	//----- nvinfo : EIATTR_SW_WAR
	.align		4
.L_272:
        /*004c*/ 	.byte	0x04, 0x36
        /*004e*/ 	.short	(.L_274 - .L_273)
.L_273:
        /*0050*/ 	.word	0x00000008
.L_274:


//--------------------- .nv.info._ZN7cutlass13device_kernelIN5flash19enable_sm80_to_sm89INS1_16FlashAttnFwdSm80INS1_25CollectiveMainloopFwdSm80ILi8ELi1ELb0EN4cute5tupleIJNS5_1CILi128EEENS7_ILi64EEENS7_ILi192EEEEEELi192ENS_10bfloat16_tEfNS_4arch4Sm80ELb0ELb1ELb1ELb1ELb1ELb0ELb1ELb1EEENS1_21CollectiveEpilogueFwdINS6_IJS8_SA_S9_EEENS6_IJNS7_ILi1EEESI_SI_EEESC_SE_Li256ELb1ELb1ELb1ELb0EEENS1_36VarlenDynamicPersistentTileSchedulerILi128ELi64ELi256ELi256ELb1ELb1ELb0ELb1ELb0ELb1EEEEEEEEEvNT_6ParamsE --------------------------
	.section	.nv.info._ZN7cutlass13device_kernelIN5flash19enable_sm80_to_sm89INS1_16FlashAttnFwdSm80INS1_25CollectiveMainloopFwdSm80ILi8ELi1ELb0EN4cute5tupleIJNS5_1CILi128EEENS7_ILi64EEENS7_ILi192EEEEEELi192ENS_10bfloat16_tEfNS_4arch4Sm80ELb0ELb1ELb1ELb1ELb1ELb0ELb1ELb1EEENS1_21CollectiveEpilogueFwdINS6_IJS8_SA_S9_EEENS6_IJNS7_ILi1EEESI_SI_EEESC_SE_Li256ELb1ELb1ELb1ELb0EEENS1_36VarlenDynamicPersistentTileSchedulerILi128ELi64ELi256ELi256ELb1ELb1ELb0ELb1ELb0ELb1EEEEEEEEEvNT_6ParamsE,"",@"SHT_CUDA_INFO"
	.sectionflags	@""
	.align	4


	//----- nvinfo : EIATTR_CUDA_API_VERSION
	.align		4
        /*0000*/ 	.byte	0x04, 0x37
        /*0002*/ 	.short	(.L_276 - .L_275)
.L_275:
        /*0004*/ 	.word	0x00000082


	//----- nvinfo : EIATTR_KPARAM_INFO
	.align		4
.L_276:
        /*0008*/ 	.byte	0x04, 0x17
        /*000a*/ 	.short	(.L_278 - .L_277)
.L_277:
        /*000c*/ 	.word	0x00000000
        /*0010*/ 	.short	0x0000
        /*0012*/ 	.short	0x0000
        /*0014*/ 	.byte	0x00, 0xf0, 0xe1, 0x10


	//----- nvinfo : EIATTR_SPARSE_MMA_MASK
	.align		4
.L_278:
        /*0018*/ 	.byte	0x03, 0x50
        /*001a*/ 	.short	0x0000


	//----- nvinfo : EIATTR_MAXREG_COUNT
	.align		4
        /*001c*/ 	.byte	0x03, 0x1b
        /*001e*/ 	.short	0x00ff


	//----- nvinfo : EIATTR_MERCURY_ISA_VERSION
	.align		4
        /*0020*/ 	.byte	0x03, 0x5f
        /*0022*/ 	.short	0x0101


	//----- nvinfo : EIATTR_EXIT_INSTR_OFFSETS
	.align		4
        /*0024*/ 	.byte	0x04, 0x1c
        /*0026*/ 	.short	(.L_280 - .L_279)


	//   ....[0]....
.L_279:
        /*0028*/ 	.word	0x00000010


	//----- nvinfo : EIATTR_MAX_THREADS
	.align		4
.L_280:
        /*002c*/ 	.byte	0x04, 0x05
        /*002e*/ 	.short	(.L_282 - .L_281)
.L_281:
        /*0030*/ 	.word	0x00000100
        /*0034*/ 	.word	0x00000001
        /*0038*/ 	.word	0x00000001


	//----- nvinfo : EIATTR_CBANK_PARAM_SIZE
	.align		4
.L_282:
        /*003c*/ 	.byte	0x03, 0x19
        /*003e*/ 	.short	0x0438


	//----- nvinfo : EIATTR_PARAM_CBANK
	.align		4
        /*0040*/ 	.byte	0x04, 0x0a
        /*0042*/ 	.short	(.L_284 - .L_283)
	.align		4
.L_283:
        /*0044*/ 	.word	index@(.nv.constant0._ZN7cutlass13device_kernelIN5flash19enable_sm80_to_sm89INS1_16FlashAttnFwdSm80INS1_25CollectiveMainloopFwdSm80ILi8ELi1ELb0EN4cute5tupleIJNS5_1CILi128EEENS7_ILi64EEENS7_ILi192EEEEEELi192ENS_10bfloat16_tEfNS_4arch4Sm80ELb0ELb1ELb1ELb1ELb1ELb0ELb1ELb1EEENS1_21CollectiveEpilogueFwdINS6_IJS8_SA_S9_EEENS6_IJNS7_ILi1EEESI_SI_EEESC_SE_Li256ELb1ELb1ELb1ELb0EEENS1_36VarlenDynamicPersistentTileSchedulerILi128ELi64ELi256ELi256ELb1ELb1ELb0ELb1ELb0ELb1EEEEEEEEEvNT_6ParamsE)
        /*0048*/ 	.short	0x0210
        /*004a*/ 	.short	0x0438


	//----- nvinfo : EIATTR_SW_WAR
	.align		4
.L_284:
        /*004c*/ 	.byte	0x04, 0x36
        /*004e*/ 	.short	(.L_286 - .L_285)
.L_285:
        /*0050*/ 	.word	0x00000008
.L_286:


//--------------------- .nv.info._ZN7cutlass13device_kernelIN5flash19enable_sm80_to_sm89INS1_16FlashAttnFwdSm80INS1_25CollectiveMainloopFwdSm80ILi8ELi1ELb0EN4cute5tupleIJNS5_1CILi128EEENS7_ILi64EEENS7_ILi192EEEEEELi192ENS_10bfloat16_tEfNS_4arch4Sm80ELb0ELb1ELb1ELb1ELb1ELb1ELb1ELb1EEENS1_21CollectiveEpilogueFwdINS6_IJS8_SA_S9_EEENS6_IJNS7_ILi1EEESI_SI_EEESC_SE_Li256ELb1ELb1ELb1ELb0EEENS1_36VarlenDynamicPersistentTileSchedulerILi128ELi64ELi256ELi256ELb1ELb1ELb0ELb1ELb0ELb1EEEEEEEEEvNT_6ParamsE --------------------------
	.section	.nv.info._ZN7cutlass13device_kernelIN5flash19enable_sm80_to_sm89INS1_16FlashAttnFwdSm80INS1_25CollectiveMainloopFwdSm80ILi8ELi1ELb0EN4cute5tupleIJNS5_1CILi128EEENS7_ILi64EEENS7_ILi192EEEEEELi192ENS_10bfloat16_tEfNS_4arch4Sm80ELb0ELb1ELb1ELb1ELb1ELb1ELb1ELb1EEENS1_21CollectiveEpilogueFwdINS6_IJS8_SA_S9_EEENS6_IJNS7_ILi1EEESI_SI_EEESC_SE_Li256ELb1ELb1ELb1ELb0EEENS1_36VarlenDynamicPersistentTileSchedulerILi128ELi64ELi256ELi256ELb1ELb1ELb0ELb1ELb0ELb1EEEEEEEEEvNT_6ParamsE,"",@"SHT_CUDA_INFO"
	.sectionflags	@""
	.align	4


	//----- nvinfo : EIATTR_CUDA_API_VERSION
	.align		4
        /*0000*/ 	.byte	0x04, 0x37
        /*0002*/ 	.short	(.L_288 - .L_287)
.L_287:
        /*0004*/ 	.word	0x00000082


	//----- nvinfo : EIATTR_KPARAM_INFO
	.align		4
.L_288:
        /*0008*/ 	.byte	0x04, 0x17
        /*000a*/ 	.short	(.L_290 - .L_289)
.L_289:
        /*000c*/ 	.word	0x00000000
        /*0010*/ 	.short	0x0000
        /*0012*/ 	.short	0x0000
        /*0014*/ 	.byte	0x00, 0xf0, 0xe1, 0x10


	//----- nvinfo : EIATTR_SPARSE_MMA_MASK
	.align		4
.L_290:
        /*0018*/ 	.byte	0x03, 0x50
        /*001a*/ 	.short	0x0000


	//----- nvinfo : EIATTR_MAXREG_COUNT
	.align		4
        /*001c*/ 	.byte	0x03, 0x1b
        /*001e*/ 	.short	0x00ff


	//----- nvinfo : EIATTR_MERCURY_ISA_VERSION
	.align		4
        /*0020*/ 	.byte	0x03, 0x5f
        /*0022*/ 	.short	0x0101


	//----- nvinfo : EIATTR_EXIT_INSTR_OFFSETS
	.align		4
        /*0024*/ 	.byte	0x04, 0x1c
        /*0026*/ 	.short	(.L_292 - .L_291)


	//   ....[0]....
.L_291:
        /*0028*/ 	.word	0x00000010


	//----- nvinfo : EIATTR_MAX_THREADS
	.align		4
.L_292:
        /*002c*/ 	.byte	0x04, 0x05
        /*002e*/ 	.short	(.L_294 - .L_293)
.L_293:
        /*0030*/ 	.word	0x00000100
        /*0034*/ 	.word	0x00000001
        /*0038*/ 	.word	0x00000001


	//----- nvinfo : EIATTR_CBANK_PARAM_SIZE
	.align		4
.L_294:
        /*003c*/ 	.byte	0x03, 0x19
        /*003e*/ 	.short	0x0438


	//----- nvinfo : EIATTR_PARAM_CBANK
	.align		4
        /*0040*/ 	.byte	0x04, 0x0a
        /*0042*/ 	.short	(.L_296 - .L_295)
	.align		4
.L_295:
        /*0044*/ 	.word	index@(.nv.constant0._ZN7cutlass13device_kernelIN5flash19enable_sm80_to_sm89INS1_16FlashAttnFwdSm80INS1_25CollectiveMainloopFwdSm80ILi8ELi1ELb0EN4cute5tupleIJNS5_1CILi128EEENS7_ILi64EEENS7_ILi192EEEEEELi192ENS_10bfloat16_tEfNS_4arch4Sm80ELb0ELb1ELb1ELb1ELb1ELb1ELb1ELb1EEENS1_21CollectiveEpilogueFwdINS6_IJS8_SA_S9_EEENS6_IJNS7_ILi1EEESI_SI_EEESC_SE_Li256ELb1ELb1ELb1ELb0EEENS1_36VarlenDynamicPersistentTileSchedulerILi128ELi64ELi256ELi256ELb1ELb1ELb0ELb1ELb0ELb1EEEEEEEEEvNT_6ParamsE)
        /*0048*/ 	.short	0x0210
        /*004a*/ 	.short	0x0438


	//----- nvinfo : EIATTR_SW_WAR
	.align		4
.L_296:
        /*004c*/ 	.byte	0x04, 0x36
        /*004e*/ 	.short	(.L_298 - .L_297)
.L_297:
        /*0050*/ 	.word	0x00000008
.L_298:


//--------------------- .nv.info._ZN7cutlass13device_kernelIN5flash19enable_sm80_to_sm89INS1_16FlashAttnFwdSm80INS1_25CollectiveMainloopFwdSm80ILi8ELi1ELb0EN4cute5tupleIJNS5_1CILi128EEENS7_ILi64EEENS7_ILi192EEEEEELi192ENS_10bfloat16_tEfNS_4arch4Sm80ELb1ELb0ELb1ELb0ELb1ELb0ELb1ELb1EEENS1_21CollectiveEpilogueFwdINS6_IJS8_SA_S9_EEENS6_IJNS7_ILi1EEESI_SI_EEESC_SE_Li256ELb0ELb1ELb1ELb0EEENS1_30DynamicPersistentTileSchedulerILi256ELi256ELb1ELb1ELb0EEEEEEEEEvNT_6ParamsE --------------------------
	.section	.nv.info._ZN7cutlass13device_kernelIN5flash19enable_sm80_to_sm89INS1_16FlashAttnFwdSm80INS1_25CollectiveMainloopFwdSm80ILi8ELi1ELb0EN4cute5tupleIJNS5_1CILi128EEENS7_ILi64EEENS7_ILi192EEEEEELi192ENS_10bfloat16_tEfNS_4arch4Sm80ELb1ELb0ELb1ELb0ELb1ELb0ELb1ELb1EEENS1_21CollectiveEpilogueFwdINS6_IJS8_SA_S9_EEENS6_IJNS7_ILi1EEESI_SI_EEESC_SE_Li256ELb0ELb1ELb1ELb0EEENS1_30DynamicPersistentTileSchedulerILi256ELi256ELb1ELb1ELb0EEEEEEEEEvNT_6ParamsE,"",@"SHT_CUDA_INFO"
	.sectionflags	@""
	.align	4


	//----- nvinfo : EIATTR_CUDA_API_VERSION
	.align		4
        /*0000*/ 	.byte	0x04, 0x37
        /*0002*/ 	.short	(.L_300 - .L_299)
.L_299:
        /*0004*/ 	.word	0x00000082


	//----- nvinfo : EIATTR_KPARAM_INFO
	.align		4
.L_300:
        /*0008*/ 	.byte	0x04, 0x17
        /*000a*/ 	.short	(.L_302 - .L_301)
.L_301:
        /*000c*/ 	.word	0x00000000
        /*0010*/ 	.short	0x0000
        /*0012*/ 	.short	0x0000
        /*0014*/ 	.byte	0x00, 0xf0, 0xa1, 0x10


	//----- nvinfo : EIATTR_SPARSE_MMA_MASK
	.align		4
.L_302:
        /*0018*/ 	.byte	0x03, 0x50
        /*001a*/ 	.short	0x0000


	//----- nvinfo : EIATTR_MAXREG_COUNT
	.align		4
        /*001c*/ 	.byte	0x03, 0x1b
        /*001e*/ 	.short	0x00ff


	//----- nvinfo : EIATTR_MERCURY_ISA_VERSION
	.align		4
        /*0020*/ 	.byte	0x03, 0x5f
        /*0022*/ 	.short	0x0101


	//----- nvinfo : EIATTR_EXIT_INSTR_OFFSETS
	.align		4
        /*0024*/ 	.byte	0x04, 0x1c
        /*0026*/ 	.short	(.L_304 - .L_303)


	//   ....[0]....
.L_303:
        /*0028*/ 	.word	0x00000010


	//----- nvinfo : EIATTR_MAX_THREADS
	.align		4
.L_304:
        /*002c*/ 	.byte	0x04, 0x05
        /*002e*/ 	.short	(.L_306 - .L_305)
.L_305:
        /*0030*/ 	.word	0x00000100
        /*0034*/ 	.word	0x00000001
        /*0038*/ 	.word	0x00000001


	//----- nvinfo : EIATTR_CBANK_PARAM_SIZE
	.align		4
.L_306:
        /*003c*/ 	.byte	0x03, 0x19
        /*003e*/ 	.short	0x0428


	//----- nvinfo : EIATTR_PARAM_CBANK
	.align		4
        /*0040*/ 	.byte	0x04, 0x0a
        /*0042*/ 	.short	(.L_308 - .L_307)
	.align		4
.L_307:
        /*0044*/ 	.word	index@(.nv.constant0._ZN7cutlass13device_kernelIN5flash19enable_sm80_to_sm89INS1_16FlashAttnFwdSm80INS1_25CollectiveMainloopFwdSm80ILi8ELi1ELb0EN4cute5tupleIJNS5_1CILi128EEENS7_ILi64EEENS7_ILi192EEEEEELi192ENS_10bfloat16_tEfNS_4arch4Sm80ELb1ELb0ELb1ELb0ELb1ELb0ELb1ELb1EEENS1_21CollectiveEpilogueFwdINS6_IJS8_SA_S9_EEENS6_IJNS7_ILi1EEESI_SI_EEESC_SE_Li256ELb0ELb1ELb1ELb0EEENS1_30DynamicPersistentTileSchedulerILi256ELi256ELb1ELb1ELb0EEEEEEEEEvNT_6ParamsE)
        /*0048*/ 	.short	0x0210
        /*004a*/ 	.short	0x0428


	//----- nvinfo : EIATTR_SW_WAR
	.align		4
.L_308:
        /*004c*/ 	.byte	0x04, 0x36
        /*004e*/ 	.short	(.L_310 - .L_309)
.L_309:
        /*0050*/ 	.word	0x00000008
.L_310:


//--------------------- .nv.info._ZN7cutlass13device_kernelIN5flash19enable_sm80_to_sm89INS1_16FlashAttnFwdSm80INS1_25CollectiveMainloopFwdSm80ILi8ELi1ELb0EN4cute5tupleIJNS5_1CILi128EEENS7_ILi64EEENS7_ILi192EEEEEELi192ENS_10bfloat16_tEfNS_4arch4Sm80ELb1ELb0ELb1ELb1ELb1ELb0ELb1ELb1EEENS1_21CollectiveEpilogueFwdINS6_IJS8_SA_S9_EEENS6_IJNS7_ILi1EEESI_SI_EEESC_SE_Li256ELb1ELb1ELb1ELb0EEENS1_36VarlenDynamicPersistentTileSchedulerILi128ELi64ELi256ELi256ELb1ELb1ELb0ELb1ELb1ELb1EEEEEEEEEvNT_6ParamsE --------------------------
	.section	.nv.info._ZN7cutlass13device_kernelIN5flash19enable_sm80_to_sm89INS1_16FlashAttnFwdSm80INS1_25CollectiveMainloopFwdSm80ILi8ELi1ELb0EN4cute5tupleIJNS5_1CILi128EEENS7_ILi64EEENS7_ILi192EEEEEELi192ENS_10bfloat16_tEfNS_4arch4Sm80ELb1ELb0ELb1ELb1ELb1ELb0ELb1ELb1EEENS1_21CollectiveEpilogueFwdINS6_IJS8_SA_S9_EEENS6_IJNS7_ILi1EEESI_SI_EEESC_SE_Li256ELb1ELb1ELb1ELb0EEENS1_36VarlenDynamicPersistentTileSchedulerILi128ELi64ELi256ELi256ELb1ELb1ELb0ELb1ELb1ELb1EEEEEEEEEvNT_6ParamsE,"",@"SHT_CUDA_INFO"
	.sectionflags	@""
	.align	4


	//----- nvinfo : EIATTR_CUDA_API_VERSION
	.align		4
        /*0000*/ 	.byte	0x04, 0x37
        /*0002*/ 	.short	(.L_312 - .L_311)
.L_311:
        /*0004*/ 	.word	0x00000082


	//----- nvinfo : EIATTR_KPARAM_INFO
	.align		4
.L_312:
        /*0008*/ 	.byte	0x04, 0x17
        /*000a*/ 	.short	(.L_314 - .L_313)
.L_313:
        /*000c*/ 	.word	0x00000000
        /*0010*/ 	.short	0x0000
        /*0012*/ 	.short	0x0000
        /*0014*/ 	.byte	0x00, 0xf0, 0xe1, 0x10


	//----- nvinfo : EIATTR_SPARSE_MMA_MASK
	.align		4
.L_314:
        /*0018*/ 	.byte	0x03, 0x50
        /*001a*/ 	.short	0x0000


	//----- nvinfo : EIATTR_MAXREG_COUNT
	.align		4
        /*001c*/ 	.byte	0x03, 0x1b
        /*001e*/ 	.short	0x00ff


	//----- nvinfo : EIATTR_MERCURY_ISA_VERSION
	.align		4
        /*0020*/ 	.byte	0x03, 0x5f
        /*0022*/ 	.short	0x0101


	//----- nvinfo : EIATTR_EXIT_INSTR_OFFSETS
	.align		4
        /*0024*/ 	.byte	0x04, 0x1c
        /*0026*/ 	.short	(.L_316 - .L_315)


	//   ....[0]....
.L_315:
        /*0028*/ 	.word	0x00000010


	//----- nvinfo : EIATTR_MAX_THREADS
	.align		4
.L_316:
        /*002c*/ 	.byte	0x04, 0x05
        /*002e*/ 	.short	(.L_318 - .L_317)
.L_317:
        /*0030*/ 	.word	0x00000100
        /*0034*/ 	.word	0x00000001
        /*0038*/ 	.word	0x00000001


	//----- nvinfo : EIATTR_CBANK_PARAM_SIZE
	.align		4
.L_318:
        /*003c*/ 	.byte	0x03, 0x19
        /*003e*/ 	.short	0x0438


	//----- nvinfo : EIATTR_PARAM_CBANK
	.align		4
        /*0040*/ 	.byte	0x04, 0x0a
        /*0042*/ 	.short	(.L_320 - .L_319)
	.align		4
.L_319:
        /*0044*/ 	.word	index@(.nv.constant0._ZN7cutlass13device_kernelIN5flash19enable_sm80_to_sm89INS1_16FlashAttnFwdSm80INS1_25CollectiveMainloopFwdSm80ILi8ELi1ELb0EN4cute5tupleIJNS5_1CILi128EEENS7_ILi64EEENS7_ILi192EEEEEELi192ENS_10bfloat16_tEfNS_4arch4Sm80ELb1ELb0ELb1ELb1ELb1ELb0ELb1ELb1EEENS1_21CollectiveEpilogueFwdINS6_IJS8_SA_S9_EEENS6_IJNS7_ILi1EEESI_SI_EEESC_SE_Li256ELb1ELb1ELb1ELb0EEENS1_36VarlenDynamicPersistentTileSchedulerILi128ELi64ELi256ELi256ELb1ELb1ELb0ELb1ELb1ELb1EEEEEEEEEvNT_6ParamsE)
        /*0048*/ 	.short	0x0210
        /*004a*/ 	.short	0x0438


	//----- nvinfo : EIATTR_SW_WAR
	.align		4
.L_320:
        /*004c*/ 	.byte	0x04, 0x36
        /*004e*/ 	.short	(.L_322 - .L_321)
.L_321:
        /*0050*/ 	.word	0x00000008
.L_322:


//--------------------- .nv.info._ZN7cutlass13device_kernelIN5flash19enable_sm80_to_sm89INS1_16FlashAttnFwdSm80INS1_25CollectiveMainloopFwdSm80ILi8ELi1ELb0EN4cute5tupleIJNS5_1CILi128EEENS7_ILi64EEENS7_ILi192EEEEEELi192ENS_10bfloat16_tEfNS_4arch4Sm80ELb1ELb0ELb1ELb1ELb1ELb1ELb1ELb1EEENS1_21CollectiveEpilogueFwdINS6_IJS8_SA_S9_EEENS6_IJNS7_ILi1EEESI_SI_EEESC_SE_Li256ELb1ELb1ELb1ELb0EEENS1_36VarlenDynamicPersistentTileSchedulerILi128ELi64ELi256ELi256ELb1ELb1ELb0ELb1ELb1ELb1EEEEEEEEEvNT_6ParamsE --------------------------
	.section	.nv.info._ZN7cutlass13device_kernelIN5flash19enable_sm80_to_sm89INS1_16FlashAttnFwdSm80INS1_25CollectiveMainloopFwdSm80ILi8ELi1ELb0EN4cute5tupleIJNS5_1CILi128EEENS7_ILi64EEENS7_ILi192EEEEEELi192ENS_10bfloat16_tEfNS_4arch4Sm80ELb1ELb0ELb1ELb1ELb1ELb1ELb1ELb1EEENS1_21CollectiveEpilogueFwdINS6_IJS8_SA_S9_EEENS6_IJNS7_ILi1EEESI_SI_EEESC_SE_Li256ELb1ELb1ELb1ELb0EEENS1_36VarlenDynamicPersistentTileSchedulerILi128ELi64ELi256ELi256ELb1ELb1ELb0ELb1ELb1ELb1EEEEEEEEEvNT_6ParamsE,"",@"SHT_CUDA_INFO"
	.sectionflags	@""
	.align	4


	//----- nvinfo : EIATTR_CUDA_API_VERSION
	.align		4
        /*0000*/ 	.byte	0x04, 0x37
        /*0002*/ 	.short	(.L_324 - .L_323)
.L_323:
        /*0004*/ 	.word	0x00000082


	//----- nvinfo : EIATTR_KPARAM_INFO
	.align		4
.L_324:
        /*0008*/ 	.byte	0x04, 0x17
        /*000a*/ 	.short	(.L_326 - .L_325)
.L_325:
        /*000c*/ 	.word	0x00000000
        /*0010*/ 	.short	0x0000
        /*0012*/ 	.short	0x0000
        /*0014*/ 	.byte	0x00, 0xf0, 0xe1, 0x10


	//----- nvinfo : EIATTR_SPARSE_MMA_MASK
	.align		4
.L_326:
        /*0018*/ 	.byte	0x03, 0x50
        /*001a*/ 	.short	0x0000


	//----- nvinfo : EIATTR_MAXREG_COUNT
	.align		4
        /*001c*/ 	.byte	0x03, 0x1b
        /*001e*/ 	.short	0x00ff


	//----- nvinfo : EIATTR_MERCURY_ISA_VERSION
	.align		4
        /*0020*/ 	.byte	0x03, 0x5f
        /*0022*/ 	.short	0x0101


	//----- nvinfo : EIATTR_EXIT_INSTR_OFFSETS
	.align		4
        /*0024*/ 	.byte	0x04, 0x1c
        /*0026*/ 	.short	(.L_328 - .L_327)


	//   ....[0]....
.L_327:
        /*0028*/ 	.word	0x00000010


	//----- nvinfo : EIATTR_MAX_THREADS
	.align		4
.L_328:
        /*002c*/ 	.byte	0x04, 0x05
        /*002e*/ 	.short	(.L_330 - .L_329)
.L_329:
        /*0030*/ 	.word	0x00000100
        /*0034*/ 	.word	0x00000001
        /*0038*/ 	.word	0x00000001


	//----- nvinfo : EIATTR_CBANK_PARAM_SIZE
	.align		4
.L_330:
        /*003c*/ 	.byte	0x03, 0x19
        /*003e*/ 	.short	0x0438


	//----- nvinfo : EIATTR_PARAM_CBANK
	.align		4
        /*0040*/ 	.byte	0x04, 0x0a
        /*0042*/ 	.short	(.L_332 - .L_331)
	.align		4
.L_331:
        /*0044*/ 	.word	index@(.nv.constant0._ZN7cutlass13device_kernelIN5flash19enable_sm80_to_sm89INS1_16FlashAttnFwdSm80INS1_25CollectiveMainloopFwdSm80ILi8ELi1ELb0EN4cute5tupleIJNS5_1CILi128EEENS7_ILi64EEENS7_ILi192EEEEEELi192ENS_10bfloat16_tEfNS_4arch4Sm80ELb1ELb0ELb1ELb1ELb1ELb1ELb1ELb1EEENS1_21CollectiveEpilogueFwdINS6_IJS8_SA_S9_EEENS6_IJNS7_ILi1EEESI_SI_EEESC_SE_Li256ELb1ELb1ELb1ELb0EEENS1_36VarlenDynamicPersistentTileSchedulerILi128ELi64ELi256ELi256ELb1ELb1ELb0ELb1ELb1ELb1EEEEEEEEEvNT_6ParamsE)
        /*0048*/ 	.short	0x0210
        /*004a*/ 	.short	0x0438


	//----- nvinfo : EIATTR_SW_WAR
	.align		4
.L_332:
        /*004c*/ 	.byte	0x04, 0x36
        /*004e*/ 	.short	(.L_334 - .L_333)
.L_333:
        /*0050*/ 	.word	0x00000008
.L_334:


//--------------------- .nv.info._ZN7cutlass13device_kernelIN5flash19enable_sm80_to_sm89INS1_16FlashAttnFwdSm80INS1_25CollectiveMainloopFwdSm80ILi8ELi2ELb0EN4cute5tupleIJNS5_1CILi128EEENS7_ILi64EEENS7_ILi192EEEEEELi192ENS_10bfloat16_tEfNS_4arch4Sm80ELb0ELb0ELb1ELb0ELb1ELb0ELb1ELb1EEENS1_21CollectiveEpilogueFwdINS6_IJS8_SA_S9_EEENS6_IJNS7_ILi1EEESI_SI_EEESC_SE_Li256ELb0ELb1ELb1ELb0EEENS1_19SingleTileSchedulerILb0ELb1ELb1ELi128EEEEEEEEEvNT_6ParamsE --------------------------
	.section	.nv.info._ZN7cutlass13device_kernelIN5flash19enable_sm80_to_sm89INS1_16FlashAttnFwdSm80INS1_25CollectiveMainloopFwdSm80ILi8ELi2ELb0EN4cute5tupleIJNS5_1CILi128EEENS7_ILi64EEENS7_ILi192EEEEEELi192ENS_10bfloat16_tEfNS_4arch4Sm80ELb0ELb0ELb1ELb0ELb1ELb0ELb1ELb1EEENS1_21CollectiveEpilogueFwdINS6_IJS8_SA_S9_EEENS6_IJNS7_ILi1EEESI_SI_EEESC_SE_Li256ELb0ELb1ELb1ELb0EEENS1_19SingleTileSchedulerILb0ELb1ELb1ELi128EEEEEEEEEvNT_6ParamsE,"",@"SHT_CUDA_INFO"
	.sectionflags	@""
	.align	4


	//----- nvinfo : EIATTR_CUDA_API_VERSION
	.align		4
        /*0000*/ 	.byte	0x04, 0x37
        /*0002*/ 	.short	(.L_336 - .L_335)
.L_335:
        /*0004*/ 	.word	0x00000082


	//----- nvinfo : EIATTR_KPARAM_INFO
	.align		4
.L_336:
        /*0008*/ 	.byte	0x04, 0x17
        /*000a*/ 	.short	(.L_338 - .L_337)
.L_337:
        /*000c*/ 	.word	0x00000000
        /*0010*/ 	.short	0x0000
        /*0012*/ 	.short	0x0000
        /*0014*/ 	.byte	0x00, 0xf0, 0x61, 0x10


	//----- nvinfo : EIATTR_SPARSE_MMA_MASK
	.align		4
.L_338:
        /*0018*/ 	.byte	0x03, 0x50
        /*001a*/ 	.short	0x0000


	//----- nvinfo : EIATTR_MAXREG_COUNT
	.align		4
        /*001c*/ 	.byte	0x03, 0x1b
        /*001e*/ 	.short	0x00ff


	//----- nvinfo : EIATTR_MERCURY_ISA_VERSION
	.align		4
        /*0020*/ 	.byte	0x03, 0x5f
        /*0022*/ 	.short	0x0101


	//----- nvinfo : EIATTR_EXIT_INSTR_OFFSETS
	.align		4
        /*0024*/ 	.byte	0x04, 0x1c
        /*0026*/ 	.short	(.L_340 - .L_339)


	//   ....[0]....
.L_339:
        /*0028*/ 	.word	0x00000010


	//----- nvinfo : EIATTR_MAX_THREADS
	.align		4
.L_340:
        /*002c*/ 	.byte	0x04, 0x05
        /*002e*/ 	.short	(.L_342 - .L_341)
.L_341:
        /*0030*/ 	.word	0x00000100
        /*0034*/ 	.word	0x00000001
        /*0038*/ 	.word	0x00000001


	//----- nvinfo : EIATTR_CBANK_PARAM_SIZE
	.align		4
.L_342:
        /*003c*/ 	.byte	0x03, 0x19
        /*003e*/ 	.short	0x0418


	//----- nvinfo : EIATTR_PARAM_CBANK
	.align		4
        /*0040*/ 	.byte	0x04, 0x0a
        /*0042*/ 	.short	(.L_344 - .L_343)
	.align		4
.L_343:
        /*0044*/ 	.word	index@(.nv.constant0._ZN7cutlass13device_kernelIN5flash19enable_sm80_to_sm89INS1_16FlashAttnFwdSm80INS1_25CollectiveMainloopFwdSm80ILi8ELi2ELb0EN4cute5tupleIJNS5_1CILi128EEENS7_ILi64EEENS7_ILi192EEEEEELi192ENS_10bfloat16_tEfNS_4arch4Sm80ELb0ELb0ELb1ELb0ELb1ELb0ELb1ELb1EEENS1_21CollectiveEpilogueFwdINS6_IJS8_SA_S9_EEENS6_IJNS7_ILi1EEESI_SI_EEESC_SE_Li256ELb0ELb1ELb1ELb0EEENS1_19SingleTileSchedulerILb0ELb1ELb1ELi128EEEEEEEEEvNT_6ParamsE)
        /*0048*/ 	.short	0x0210
        /*004a*/ 	.short	0x0418


	//----- nvinfo : EIATTR_SW_WAR
	.align		4
.L_344:
        /*004c*/ 	.byte	0x04, 0x36
        /*004e*/ 	.short	(.L_346 - .L_345)
.L_345:
        /*0050*/ 	.word	0x00000008
.L_346:


//--------------------- .nv.info._ZN7cutlass13device_kernelIN5flash19enable_sm80_to_sm89INS1_16FlashAttnFwdSm80INS1_25CollectiveMainloopFwdSm80ILi8ELi2ELb0EN4cute5tupleIJNS5_1CILi128EEENS7_ILi64EEENS7_ILi192EEEEEELi192ENS_10bfloat16_tEfNS_4arch4Sm80ELb0ELb0ELb1ELb1ELb1ELb0ELb1ELb1EEENS1_21CollectiveEpilogueFwdINS6_IJS8_SA_S9_EEENS6_IJNS7_ILi1EEESI_SI_EEESC_SE_Li256ELb1ELb1ELb1ELb0EEENS1_36VarlenDynamicPersistentTileSchedulerILi128ELi64ELi256ELi256ELb1ELb1ELb0ELb0ELb1ELb1EEEEEEEEEvNT_6ParamsE --------------------------
	.section	.nv.info._ZN7cutlass13device_kernelIN5flash19enable_sm80_to_sm89INS1_16FlashAttnFwdSm80INS1_25CollectiveMainloopFwdSm80ILi8ELi2ELb0EN4cute5tupleIJNS5_1CILi128EEENS7_ILi64EEENS7_ILi192EEEEEELi192ENS_10bfloat16_tEfNS_4arch4Sm80ELb0ELb0ELb1ELb1ELb1ELb0ELb1ELb1EEENS1_21CollectiveEpilogueFwdINS6_IJS8_SA_S9_EEENS6_IJNS7_ILi1EEESI_SI_EEESC_SE_Li256ELb1ELb1ELb1ELb0EEENS1_36VarlenDynamicPersistentTileSchedulerILi128ELi64ELi256ELi256ELb1ELb1ELb0ELb0ELb1ELb1EEEEEEEEEvNT_6ParamsE,"",@"SHT_CUDA_INFO"
	.sectionflags	@""
	.align	4


	//----- nvinfo : EIATTR_CUDA_API_VERSION
	.align		4
        /*0000*/ 	.byte	0x04, 0x37
        /*0002*/ 	.short	(.L_348 - .L_347)
.L_347:
        /*0004*/ 	.word	0x00000082


	//----- nvinfo : EIATTR_KPARAM_INFO
	.align		4
.L_348:
        /*0008*/ 	.byte	0x04, 0x17
        /*000a*/ 	.short	(.L_350 - .L_349)
.L_349:
        /*000c*/ 	.word	0x00000000
        /*0010*/ 	.short	0x0000
        /*0012*/ 	.short	0x0000
        /*0014*/ 	.byte	0x00, 0xf0, 0xe1, 0x10


	//----- nvinfo : EIATTR_SPARSE_MMA_MASK
	.align		4
.L_350:
        /*0018*/ 	.byte	0x03, 0x50
        /*001a*/ 	.short	0x0000


	//----- nvinfo : EIATTR_MAXREG_COUNT
	.align		4
        /*001c*/ 	.byte	0x03, 0x1b
        /*001e*/ 	.short	0x00ff


	//----- nvinfo : EIATTR_MERCURY_ISA_VERSION
	.align		4
        /*0020*/ 	.byte	0x03, 0x5f
        /*0022*/ 	.short	0x0101


	//----- nvinfo : EIATTR_EXIT_INSTR_OFFSETS
	.align		4
        /*0024*/ 	.byte	0x04, 0x1c
        /*0026*/ 	.short	(.L_352 - .L_351)


	//   ....[0]....
.L_351:
        /*0028*/ 	.word	0x00000010


	//----- nvinfo : EIATTR_MAX_THREADS
	.align		4
.L_352:
        /*002c*/ 	.byte	0x04, 0x05
        /*002e*/ 	.short	(.L_354 - .L_353)
.L_353:
        /*0030*/ 	.word	0x00000100
        /*0034*/ 	.word	0x00000001
        /*0038*/ 	.word	0x00000001


	//----- nvinfo : EIATTR_CBANK_PARAM_SIZE
	.align		4
.L_354:
        /*003c*/ 	.byte	0x03, 0x19
        /*003e*/ 	.short	0x0438


	//----- nvinfo : EIATTR_PARAM_CBANK
	.align		4
        /*0040*/ 	.byte	0x04, 0x0a
        /*0042*/ 	.short	(.L_356 - .L_355)
	.align		4
.L_355:
        /*0044*/ 	.word	index@(.nv.constant0._ZN7cutlass13device_kernelIN5flash19enable_sm80_to_sm89INS1_16FlashAttnFwdSm80INS1_25CollectiveMainloopFwdSm80ILi8ELi2ELb0EN4cute5tupleIJNS5_1CILi128EEENS7_ILi64EEENS7_ILi192EEEEEELi192ENS_10bfloat16_tEfNS_4arch4Sm80ELb0ELb0ELb1ELb1ELb1ELb0ELb1ELb1EEENS1_21CollectiveEpilogueFwdINS6_IJS8_SA_S9_EEENS6_IJNS7_ILi1EEESI_SI_EEESC_SE_Li256ELb1ELb1ELb1ELb0EEENS1_36VarlenDynamicPersistentTileSchedulerILi128ELi64ELi256ELi256ELb1ELb1ELb0ELb0ELb1ELb1EEEEEEEEEvNT_6ParamsE)
        /*0048*/ 	.short	0x0210
        /*004a*/ 	.short	0x0438


	//----- nvinfo : EIATTR_SW_WAR
	.align		4
.L_356:
        /*004c*/ 	.byte	0x04, 0x36
        /*004e*/ 	.short	(.L_358 - .L_357)
.L_357:
        /*0050*/ 	.word	0x00000008
.L_358:


//--------------------- .nv.info._ZN7cutlass13device_kernelIN5flash19enable_sm80_to_sm89INS1_16FlashAttnFwdSm80INS1_25CollectiveMainloopFwdSm80ILi8ELi2ELb0EN4cute5tupleIJNS5_1CILi128EEENS7_ILi64EEENS7_ILi192EEEEEELi192ENS_10bfloat16_tEfNS_4arch4Sm80ELb0ELb0ELb1ELb1ELb1ELb1ELb1ELb1EEENS1_21CollectiveEpilogueFwdINS6_IJS8_SA_S9_EEENS6_IJNS7_ILi1EEESI_SI_EEESC_SE_Li256ELb1ELb1ELb1ELb0EEENS1_36VarlenDynamicPersistentTileSchedulerILi128ELi64ELi256ELi256ELb1ELb1ELb0ELb0ELb1ELb1EEEEEEEEEvNT_6ParamsE --------------------------
	.section	.nv.info._ZN7cutlass13device_kernelIN5flash19enable_sm80_to_sm89INS1_16FlashAttnFwdSm80INS1_25CollectiveMainloopFwdSm80ILi8ELi2ELb0EN4cute5tupleIJNS5_1CILi128EEENS7_ILi64EEENS7_ILi192EEEEEELi192ENS_10bfloat16_tEfNS_4arch4Sm80ELb0ELb0ELb1ELb1ELb1ELb1ELb1ELb1EEENS1_21CollectiveEpilogueFwdINS6_IJS8_SA_S9_EEENS6_IJNS7_ILi1EEESI_SI_EEESC_SE_Li256ELb1ELb1ELb1ELb0EEENS1_36VarlenDynamicPersistentTileSchedulerILi128ELi64ELi256ELi256ELb1ELb1ELb0ELb0ELb1ELb1EEEEEEEEEvNT_6ParamsE,"",@"SHT_CUDA_INFO"
	.sectionflags	@""
	.align	4


	//----- nvinfo : EIATTR_CUDA_API_VERSION
	.align		4
        /*0000*/ 	.byte	0x04, 0x37
        /*0002*/ 	.short	(.L_360 - .L_359)
.L_359:
        /*0004*/ 	.word	0x00000082


	//----- nvinfo : EIATTR_KPARAM_INFO
	.align		4
.L_360:
        /*0008*/ 	.byte	0x04, 0x17
        /*000a*/ 	.short	(.L_362 - .L_361)
.L_361:
        /*000c*/ 	.word	0x00000000
        /*0010*/ 	.short	0x0000
        /*0012*/ 	.short	0x0000
        /*0014*/ 	.byte	0x00, 0xf0, 0xe1, 0x10


	//----- nvinfo : EIATTR_SPARSE_MMA_MASK
	.align		4
.L_362:
        /*0018*/ 	.byte	0x03, 0x50
        /*001a*/ 	.short	0x0000


	//----- nvinfo : EIATTR_MAXREG_COUNT
	.align		4
        /*001c*/ 	.byte	0x03, 0x1b
        /*001e*/ 	.short	0x00ff


	//----- nvinfo : EIATTR_MERCURY_ISA_VERSION
	.align		4
        /*0020*/ 	.byte	0x03, 0x5f
        /*0022*/ 	.short	0x0101


	//----- nvinfo : EIATTR_EXIT_INSTR_OFFSETS
	.align		4
        /*0024*/ 	.byte	0x04, 0x1c
        /*0026*/ 	.short	(.L_364 - .L_363)


	//   ....[0]....
.L_363:
        /*0028*/ 	.word	0x00000010


	//----- nvinfo : EIATTR_MAX_THREADS
	.align		4
.L_364:
        /*002c*/ 	.byte	0x04, 0x05
        /*002e*/ 	.short	(.L_366 - .L_365)
.L_365:
        /*0030*/ 	.word	0x00000100
        /*0034*/ 	.word	0x00000001
        /*0038*/ 	.word	0x00000001


	//----- nvinfo : EIATTR_CBANK_PARAM_SIZE
	.align		4
.L_366:
        /*003c*/ 	.byte	0x03, 0x19
        /*003e*/ 	.short	0x0438


	//----- nvinfo : EIATTR_PARAM_CBANK
	.align		4
        /*0040*/ 	.byte	0x04, 0x0a
        /*0042*/ 	.short	(.L_368 - .L_367)
	.align		4
.L_367:
        /*0044*/ 	.word	index@(.nv.constant0._ZN7cutlass13device_kernelIN5flash19enable_sm80_to_sm89INS1_16FlashAttnFwdSm80INS1_25CollectiveMainloopFwdSm80ILi8ELi2ELb0EN4cute5tupleIJNS5_1CILi128EEENS7_ILi64EEENS7_ILi192EEEEEELi192ENS_10bfloat16_tEfNS_4arch4Sm80ELb0ELb0ELb1ELb1ELb1ELb1ELb1ELb1EEENS1_21CollectiveEpilogueFwdINS6_IJS8_SA_S9_EEENS6_IJNS7_ILi1EEESI_SI_EEESC_SE_Li256ELb1ELb1ELb1ELb0EEENS1_36VarlenDynamicPersistentTileSchedulerILi128ELi64ELi256ELi256ELb1ELb1ELb0ELb0ELb1ELb1EEEEEEEEEvNT_6ParamsE)
        /*0048*/ 	.short	0x0210
        /*004a*/ 	.short	0x0438


	//----- nvinfo : EIATTR_SW_WAR
	.align		4
.L_368:
        /*004c*/ 	.byte	0x04, 0x36
        /*004e*/ 	.short	(.L_370 - .L_369)
.L_369:
        /*0050*/ 	.word	0x00000008
.L_370:


//--------------------- .nv.info._ZN7cutlass13device_kernelIN5flash19enable_sm80_to_sm89INS1_16FlashAttnFwdSm80INS1_25CollectiveMainloopFwdSm80ILi8ELi2ELb0EN4cute5tupleIJNS5_1CILi128EEENS7_ILi64EEENS7_ILi192EEEEEELi192ENS_10bfloat16_tEfNS_4arch4Sm80ELb0ELb1ELb1ELb0ELb1ELb0ELb1ELb1EEENS1_21CollectiveEpilogueFwdINS6_IJS8_SA_S9_EEENS6_IJNS7_ILi1EEESI_SI_EEESC_SE_Li256ELb0ELb1ELb1ELb0EEENS1_19SingleTileSchedulerILb0ELb1ELb1ELi128EEEEEEEEEvNT_6ParamsE --------------------------
	.section	.nv.info._ZN7cutlass13device_kernelIN5flash19enable_sm80_to_sm89INS1_16FlashAttnFwdSm80INS1_25CollectiveMainloopFwdSm80ILi8ELi2ELb0EN4cute5tupleIJNS5_1CILi128EEENS7_ILi64EEENS7_ILi192EEEEEELi192ENS_10bfloat16_tEfNS_4arch4Sm80ELb0ELb1ELb1ELb0ELb1ELb0ELb1ELb1EEENS1_21CollectiveEpilogueFwdINS6_IJS8_SA_S9_EEENS6_IJNS7_ILi1EEESI_SI_EEESC_SE_Li256ELb0ELb1ELb1ELb0EEENS1_19SingleTileSchedulerILb0ELb1ELb1ELi128EEEEEEEEEvNT_6ParamsE,"",@"SHT_CUDA_INFO"
	.sectionflags	@""
	.align	4


	//----- nvinfo : EIATTR_CUDA_API_VERSION
	.align		4
        /*0000*/ 	.byte	0x04, 0x37
        /*0002*/ 	.short	(.L_372 - .L_371)
.L_371:
        /*0004*/ 	.word	0x00000082


	//----- nvinfo : EIATTR_KPARAM_INFO
	.align		4
.L_372:
        /*0008*/ 	.byte	0x04, 0x17
        /*000a*/ 	.short	(.L_374 - .L_373)
.L_373:
        /*000c*/ 	.word	0x00000000
        /*0010*/ 	.short	0x0000
        /*0012*/ 	.short	0x0000
        /*0014*/ 	.byte	0x00, 0xf0, 0x61, 0x10


	//----- nvinfo : EIATTR_SPARSE_MMA_MASK
	.align		4
.L_374:
        /*0018*/ 	.byte	0x03, 0x50
        /*001a*/ 	.short	0x0000


	//----- nvinfo : EIATTR_MAXREG_COUNT
	.align		4
        /*001c*/ 	.byte	0x03, 0x1b
        /*001e*/ 	.short	0x00ff


	//----- nvinfo : EIATTR_MERCURY_ISA_VERSION
	.align		4
        /*0020*/ 	.byte	0x03, 0x5f
        /*0022*/ 	.short	0x0101


	//----- nvinfo : EIATTR_EXIT_INSTR_OFFSETS
	.align		4
        /*0024*/ 	.byte	0x04, 0x1c
        /*0026*/ 	.short	(.L_376 - .L_375)


	//   ....[0]....
.L_375:
        /*0028*/ 	.word	0x00000010


	//----- nvinfo : EIATTR_MAX_THREADS
	.align		4
.L_376:
        /*002c*/ 	.byte	0x04, 0x05
        /*002e*/ 	.short	(.L_378 - .L_377)
.L_377:
        /*0030*/ 	.word	0x00000100
        /*0034*/ 	.word	0x00000001
        /*0038*/ 	.word	0x00000001


	//----- nvinfo : EIATTR_CBANK_PARAM_SIZE
	.align		4
.L_378:
        /*003c*/ 	.byte	0x03, 0x19
        /*003e*/ 	.short	0x0418


	//----- nvinfo : EIATTR_PARAM_CBANK
	.align		4
        /*0040*/ 	.byte	0x04, 0x0a
        /*0042*/ 	.short	(.L_380 - .L_379)
	.align		4
.L_379:
        /*0044*/ 	.word	index@(.nv.constant0._ZN7cutlass13device_kernelIN5flash19enable_sm80_to_sm89INS1_16FlashAttnFwdSm80INS1_25CollectiveMainloopFwdSm80ILi8ELi2ELb0EN4cute5tupleIJNS5_1CILi128EEENS7_ILi64EEENS7_ILi192EEEEEELi192ENS_10bfloat16_tEfNS_4arch4Sm80ELb0ELb1ELb1ELb0ELb1ELb0ELb1ELb1EEENS1_21CollectiveEpilogueFwdINS6_IJS8_SA_S9_EEENS6_IJNS7_ILi1EEESI_SI_EEESC_SE_Li256ELb0ELb1ELb1ELb0EEENS1_19SingleTileSchedulerILb0ELb1ELb1ELi128EEEEEEEEEvNT_6ParamsE)
        /*0048*/ 	.short	0x0210
        /*004a*/ 	.short	0x0418


	//----- nvinfo : EIATTR_SW_WAR
	.align		4
.L_380:
        /*004c*/ 	.byte	0x04, 0x36
        /*004e*/ 	.short	(.L_382 - .L_381)
.L_381:
        /*0050*/ 	.word	0x00000008
.L_382:


//--------------------- .nv.info._ZN7cutlass13device_kernelIN5flash19enable_sm80_to_sm89INS1_16FlashAttnFwdSm80INS1_25CollectiveMainloopFwdSm80ILi8ELi2ELb0EN4cute5tupleIJNS5_1CILi128EEENS7_ILi64EEENS7_ILi192EEEEEELi192ENS_10bfloat16_tEfNS_4arch4Sm80ELb0ELb1ELb1ELb1ELb1ELb0ELb1ELb1EEENS1_21CollectiveEpilogueFwdINS6_IJS8_SA_S9_EEENS6_IJNS7_ILi1EEESI_SI_EEESC_SE_Li256ELb1ELb1ELb1ELb0EEENS1_36VarlenDynamicPersistentTileSchedulerILi128ELi64ELi256ELi256ELb1ELb1ELb0ELb1ELb0ELb1EEEEEEEEEvNT_6ParamsE --------------------------
	.section	.nv.info._ZN7cutlass13device_kernelIN5flash19enable_sm80_to_sm89INS1_16FlashAttnFwdSm80INS1_25CollectiveMainloopFwdSm80ILi8ELi2ELb0EN4cute5tupleIJNS5_1CILi128EEENS7_ILi64EEENS7_ILi192EEEEEELi192ENS_10bfloat16_tEfNS_4arch4Sm80ELb0ELb1ELb1ELb1ELb1ELb0ELb1ELb1EEENS1_21CollectiveEpilogueFwdINS6_IJS8_SA_S9_EEENS6_IJNS7_ILi1EEESI_SI_EEESC_SE_Li256ELb1ELb1ELb1ELb0EEENS1_36VarlenDynamicPersistentTileSchedulerILi128ELi64ELi256ELi256ELb1ELb1ELb0ELb1ELb0ELb1EEEEEEEEEvNT_6ParamsE,"",@"SHT_CUDA_INFO"
	.sectionflags	@""
	.align	4


	//----- nvinfo : EIATTR_CUDA_API_VERSION
	.align		4
        /*0000*/ 	.byte	0x04, 0x37
        /*0002*/ 	.short	(.L_384 - .L_383)
.L_383:
        /*0004*/ 	.word	0x00000082


	//----- nvinfo : EIATTR_KPARAM_INFO
	.align		4
.L_384:
        /*0008*/ 	.byte	0x04, 0x17
        /*000a*/ 	.short	(.L_386 - .L_385)
.L_385:
        /*000c*/ 	.word	0x00000000
        /*0010*/ 	.short	0x0000
        /*0012*/ 	.short	0x0000
        /*0014*/ 	.byte	0x00, 0xf0, 0xe1, 0x10


	//----- nvinfo : EIATTR_SPARSE_MMA_MASK
	.align		4
.L_386:
        /*0018*/ 	.byte	0x03, 0x50
        /*001a*/ 	.short	0x0000


	//----- nvinfo : EIATTR_MAXREG_COUNT
	.align		4
        /*001c*/ 	.byte	0x03, 0x1b
        /*001e*/ 	.short	0x00ff


	//----- nvinfo : EIATTR_MERCURY_ISA_VERSION
	.align		4
        /*0020*/ 	.byte	0x03, 0x5f
        /*0022*/ 	.short	0x0101


	//----- nvinfo : EIATTR_EXIT_INSTR_OFFSETS
	.align		4
        /*0024*/ 	.byte	0x04, 0x1c
        /*0026*/ 	.short	(.L_388 - .L_387)


	//   ....[0]....
.L_387:
        /*0028*/ 	.word	0x00000010


	//----- nvinfo : EIATTR_MAX_THREADS
	.align		4
.L_388:
        /*002c*/ 	.byte	0x04, 0x05
        /*002e*/ 	.short	(.L_390 - .L_389)
.L_389:
        /*0030*/ 	.word	0x00000100
        /*0034*/ 	.word	0x00000001
        /*0038*/ 	.word	0x00000001


	//----- nvinfo : EIATTR_CBANK_PARAM_SIZE
	.align		4
.L_390:
        /*003c*/ 	.byte	0x03, 0x19
        /*003e*/ 	.short	0x0438


	//----- nvinfo : EIATTR_PARAM_CBANK
	.align		4
        /*0040*/ 	.byte	0x04, 0x0a
        /*0042*/ 	.short	(.L_392 - .L_391)
	.align		4
.L_391:
        /*0044*/ 	.word	index@(.nv.constant0._ZN7cutlass13device_kernelIN5flash19enable_sm80_to_sm89INS1_16FlashAttnFwdSm80INS1_25CollectiveMainloopFwdSm80ILi8ELi2ELb0EN4cute5tupleIJNS5_1CILi128EEENS7_ILi64EEENS7_ILi192EEEEEELi192ENS_10bfloat16_tEfNS_4arch4Sm80ELb0ELb1ELb1ELb1ELb1ELb0ELb1ELb1EEENS1_21CollectiveEpilogueFwdINS6_IJS8_SA_S9_EEENS6_IJNS7_ILi1EEESI_SI_EEESC_SE_Li256ELb1ELb1ELb1ELb0EEENS1_36VarlenDynamicPersistentTileSchedulerILi128ELi64ELi256ELi256ELb1ELb1ELb0ELb1ELb0ELb1EEEEEEEEEvNT_6ParamsE)
        /*0048*/ 	.short	0x0210
        /*004a*/ 	.short	0x0438


	//----- nvinfo : EIATTR_SW_WAR
	.align		4
.L_392:
        /*004c*/ 	.byte	0x04, 0x36
        /*004e*/ 	.short	(.L_394 - .L_393)
.L_393:
        /*0050*/ 	.word	0x00000008
.L_394:


//--------------------- .nv.info._ZN7cutlass13device_kernelIN5flash19enable_sm80_to_sm89INS1_16FlashAttnFwdSm80INS1_25CollectiveMainloopFwdSm80ILi8ELi2ELb0EN4cute5tupleIJNS5_1CILi128EEENS7_ILi64EEENS7_ILi192EEEEEELi192ENS_10bfloat16_tEfNS_4arch4Sm80ELb0ELb1ELb1ELb1ELb1ELb1ELb1ELb1EEENS1_21CollectiveEpilogueFwdINS6_IJS8_SA_S9_EEENS6_IJNS7_ILi1EEESI_SI_EEESC_SE_Li256ELb1ELb1ELb1ELb0EEENS1_36VarlenDynamicPersistentTileSchedulerILi128ELi64ELi256ELi256ELb1ELb1ELb0ELb1ELb0ELb1EEEEEEEEEvNT_6ParamsE --------------------------
	.section	.nv.info._ZN7cutlass13device_kernelIN5flash19enable_sm80_to_sm89INS1_16FlashAttnFwdSm80INS1_25CollectiveMainloopFwdSm80ILi8ELi2ELb0EN4cute5tupleIJNS5_1CILi128EEENS7_ILi64EEENS7_ILi192EEEEEELi192ENS_10bfloat16_tEfNS_4arch4Sm80ELb0ELb1ELb1ELb1ELb1ELb1ELb1ELb1EEENS1_21CollectiveEpilogueFwdINS6_IJS8_SA_S9_EEENS6_IJNS7_ILi1EEESI_SI_EEESC_SE_Li256ELb1ELb1ELb1ELb0EEENS1_36VarlenDynamicPersistentTileSchedulerILi128ELi64ELi256ELi256ELb1ELb1ELb0ELb1ELb0ELb1EEEEEEEEEvNT_6ParamsE,"",@"SHT_CUDA_INFO"
	.sectionflags	@""
	.align	4


	//----- nvinfo : EIATTR_CUDA_API_VERSION
	.align		4
        /*0000*/ 	.byte	0x04, 0x37
        /*0002*/ 	.short	(.L_396 - .L_395)
.L_395:
        /*0004*/ 	.word	0x00000082


	//----- nvinfo : EIATTR_KPARAM_INFO
	.align		4
.L_396:
        /*0008*/ 	.byte	0x04, 0x17
        /*000a*/ 	.short	(.L_398 - .L_397)
.L_397:
        /*000c*/ 	.word	0x00000000
        /*0010*/ 	.short	0x0000
        /*0012*/ 	.short	0x0000
        /*0014*/ 	.byte	0x00, 0xf0, 0xe1, 0x10


	//----- nvinfo : EIATTR_SPARSE_MMA_MASK
	.align		4
.L_398:
        /*0018*/ 	.byte	0x03, 0x50
        /*001a*/ 	.short	0x0000


	//----- nvinfo : EIATTR_MAXREG_COUNT
	.align		4
        /*001c*/ 	.byte	0x03, 0x1b
        /*001e*/ 	.short	0x00ff


	//----- nvinfo : EIATTR_MERCURY_ISA_VERSION
	.align		4
        /*0020*/ 	.byte	0x03, 0x5f
        /*0022*/ 	.short	0x0101


	//----- nvinfo : EIATTR_EXIT_INSTR_OFFSETS
	.align		4
        /*0024*/ 	.byte	0x04, 0x1c
        /*0026*/ 	.short	(.L_400 - .L_399)


	//   ....[0]....
.L_399:
        /*0028*/ 	.word	0x00000010


	//----- nvinfo : EIATTR_MAX_THREADS
	.align		4
.L_400:
        /*002c*/ 	.byte	0x04, 0x05
        /*002e*/ 	.short	(.L_402 - .L_401)
.L_401:
        /*0030*/ 	.word	0x00000100
        /*0034*/ 	.word	0x00000001
        /*0038*/ 	.word	0x00000001


	//----- nvinfo : EIATTR_CBANK_PARAM_SIZE
	.align		4
.L_402:
        /*003c*/ 	.byte	0x03, 0x19
        /*003e*/ 	.short	0x0438


	//----- nvinfo : EIATTR_PARAM_CBANK
	.align		4
        /*0040*/ 	.byte	0x04, 0x0a
        /*0042*/ 	.short	(.L_404 - .L_403)
	.align		4
.L_403:
        /*0044*/ 	.word	index@(.nv.constant0._ZN7cutlass13device_kernelIN5flash19enable_sm80_to_sm89INS1_16FlashAttnFwdSm80INS1_25CollectiveMainloopFwdSm80ILi8ELi2ELb0EN4cute5tupleIJNS5_1CILi128EEENS7_ILi64EEENS7_ILi192EEEEEELi192ENS_10bfloat16_tEfNS_4arch4Sm80ELb0ELb1ELb1ELb1ELb1ELb1ELb1ELb1EEENS1_21CollectiveEpilogueFwdINS6_IJS8_SA_S9_EEENS6_IJNS7_ILi1EEESI_SI_EEESC_SE_Li256ELb1ELb1ELb1ELb0EEENS1_36VarlenDynamicPersistentTileSchedulerILi128ELi64ELi256ELi256ELb1ELb1ELb0ELb1ELb0ELb1EEEEEEEEEvNT_6ParamsE)
        /*0048*/ 	.short	0x0210
        /*004a*/ 	.short	0x0438


	//----- nvinfo : EIATTR_SW_WAR
	.align		4
.L_404:
        /*004c*/ 	.byte	0x04, 0x36
        /*004e*/ 	.short	(.L_406 - .L_405)
.L_405:
        /*0050*/ 	.word	0x00000008
.L_406:


//--------------------- .nv.info._ZN7cutlass13device_kernelIN5flash19enable_sm80_to_sm89INS1_16FlashAttnFwdSm80INS1_25CollectiveMainloopFwdSm80ILi8ELi2ELb0EN4cute5tupleIJNS5_1CILi128EEENS7_ILi64EEENS7_ILi192EEEEEELi192ENS_10bfloat16_tEfNS_4arch4Sm80ELb1ELb0ELb1ELb0ELb1ELb0ELb1ELb1EEENS1_21CollectiveEpilogueFwdINS6_IJS8_SA_S9_EEENS6_IJNS7_ILi1EEESI_SI_EEESC_SE_Li256ELb0ELb1ELb1ELb0EEENS1_30DynamicPersistentTileSchedulerILi256ELi256ELb1ELb1ELb0EEEEEEEEEvNT_6ParamsE --------------------------
	.section	.nv.info._ZN7cutlass13device_kernelIN5flash19enable_sm80_to_sm89INS1_16FlashAttnFwdSm80INS1_25CollectiveMainloopFwdSm80ILi8ELi2ELb0EN4cute5tupleIJNS5_1CILi128EEENS7_ILi64EEENS7_ILi192EEEEEELi192ENS_10bfloat16_tEfNS_4arch4Sm80ELb1ELb0ELb1ELb0ELb1ELb0ELb1ELb1EEENS1_21CollectiveEpilogueFwdINS6_IJS8_SA_S9_EEENS6_IJNS7_ILi1EEESI_SI_EEESC_SE_Li256ELb0ELb1ELb1ELb0EEENS1_30DynamicPersistentTileSchedulerILi256ELi256ELb1ELb1ELb0EEEEEEEEEvNT_6ParamsE,"",@"SHT_CUDA_INFO"
	.sectionflags	@""
	.align	4


	//----- nvinfo : EIATTR_CUDA_API_VERSION
	.align		4
        /*0000*/ 	.byte	0x04, 0x37
        /*0002*/ 	.short	(.L_408 - .L_407)
.L_407:
        /*0004*/ 	.word	0x00000082


	//----- nvinfo : EIATTR_KPARAM_INFO
	.align		4
.L_408:
        /*0008*/ 	.byte	0x04, 0x17
        /*000a*/ 	.short	(.L_410 - .L_409)
.L_409:
        /*000c*/ 	.word	0x00000000
        /*0010*/ 	.short	0x0000
        /*0012*/ 	.short	0x0000
        /*0014*/ 	.byte	0x00, 0xf0, 0xa1, 0x10


	//----- nvinfo : EIATTR_SPARSE_MMA_MASK
	.align		4
.L_410:
        /*0018*/ 	.byte	0x03, 0x50
        /*001a*/ 	.short	0x0000


	//----- nvinfo : EIATTR_MAXREG_COUNT
	.align		4
        /*001c*/ 	.byte	0x03, 0x1b
        /*001e*/ 	.short	0x00ff


	//----- nvinfo : EIATTR_MERCURY_ISA_VERSION
	.align		4
        /*0020*/ 	.byte	0x03, 0x5f
        /*0022*/ 	.short	0x0101


	//----- nvinfo : EIATTR_EXIT_INSTR_OFFSETS
	.align		4
        /*0024*/ 	.byte	0x04, 0x1c
        /*0026*/ 	.short	(.L_412 - .L_411)


	//   ....[0]....
.L_411:
        /*0028*/ 	.word	0x00000010


	//----- nvinfo : EIATTR_MAX_THREADS
	.align		4
.L_412:
        /*002c*/ 	.byte	0x04, 0x05
        /*002e*/ 	.short	(.L_414 - .L_413)
.L_413:
        /*0030*/ 	.word	0x00000100
        /*0034*/ 	.word	0x00000001
        /*0038*/ 	.word	0x00000001


	//----- nvinfo : EIATTR_CBANK_PARAM_SIZE
	.align		4
.L_414:
        /*003c*/ 	.byte	0x03, 0x19
        /*003e*/ 	.short	0x0428


	//----- nvinfo : EIATTR_PARAM_CBANK
	.align		4
        /*0040*/ 	.byte	0x04, 0x0a
        /*0042*/ 	.short	(.L_416 - .L_415)
	.align		4
.L_415:
        /*0044*/ 	.word	index@(.nv.constant0._ZN7cutlass13device_kernelIN5flash19enable_sm80_to_sm89INS1_16FlashAttnFwdSm80INS1_25CollectiveMainloopFwdSm80ILi8ELi2ELb0EN4cute5tupleIJNS5_1CILi128EEENS7_ILi64EEENS7_ILi192EEEEEELi192ENS_10bfloat16_tEfNS_4arch4Sm80ELb1ELb0ELb1ELb0ELb1ELb0ELb1ELb1EEENS1_21CollectiveEpilogueFwdINS6_IJS8_SA_S9_EEENS6_IJNS7_ILi1EEESI_SI_EEESC_SE_Li256ELb0ELb1ELb1ELb0EEENS1_30DynamicPersistentTileSchedulerILi256ELi256ELb1ELb1ELb0EEEEEEEEEvNT_6ParamsE)
        /*0048*/ 	.short	0x0210
        /*004a*/ 	.short	0x0428


	//----- nvinfo : EIATTR_SW_WAR
	.align		4
.L_416:
        /*004c*/ 	.byte	0x04, 0x36
        /*004e*/ 	.short	(.L_418 - .L_417)
.L_417:
        /*0050*/ 	.word	0x00000008
.L_418:


//--------------------- .nv.info._ZN7cutlass13device_kernelIN5flash19enable_sm80_to_sm89INS1_16FlashAttnFwdSm80INS1_25CollectiveMainloopFwdSm80ILi8ELi2ELb0EN4cute5tupleIJNS5_1CILi128EEENS7_ILi64EEENS7_ILi192EEEEEELi192ENS_10bfloat16_tEfNS_4arch4Sm80ELb1ELb0ELb1ELb1ELb1ELb0ELb1ELb1EEENS1_21CollectiveEpilogueFwdINS6_IJS8_SA_S9_EEENS6_IJNS7_ILi1EEESI_SI_EEESC_SE_Li256ELb1ELb1ELb1ELb0EEENS1_36VarlenDynamicPersistentTileSchedulerILi128ELi64ELi256ELi256ELb1ELb1ELb0ELb1ELb1ELb1EEEEEEEEEvNT_6ParamsE --------------------------
	.section	.nv.info._ZN7cutlass13device_kernelIN5flash19enable_sm80_to_sm89INS1_16FlashAttnFwdSm80INS1_25CollectiveMainloopFwdSm80ILi8ELi2ELb0EN4cute5tupleIJNS5_1CILi128EEENS7_ILi64EEENS7_ILi192EEEEEELi192ENS_10bfloat16_tEfNS_4arch4Sm80ELb1ELb0ELb1ELb1ELb1ELb0ELb1ELb1EEENS1_21CollectiveEpilogueFwdINS6_IJS8_SA_S9_EEENS6_IJNS7_ILi1EEESI_SI_EEESC_SE_Li256ELb1ELb1ELb1ELb0EEENS1_36VarlenDynamicPersistentTileSchedulerILi128ELi64ELi256ELi256ELb1ELb1ELb0ELb1ELb1ELb1EEEEEEEEEvNT_6ParamsE,"",@"SHT_CUDA_INFO"
	.sectionflags	@""
	.align	4


	//----- nvinfo : EIATTR_CUDA_API_VERSION
	.align		4
        /*0000*/ 	.byte	0x04, 0x37
        /*0002*/ 	.short	(.L_420 - .L_419)
.L_419:
        /*0004*/ 	.word	0x00000082


	//----- nvinfo : EIATTR_KPARAM_INFO
	.align		4
.L_420:
        /*0008*/ 	.byte	0x04, 0x17
        /*000a*/ 	.short	(.L_422 - .L_421)
.L_421:
        /*000c*/ 	.word	0x00000000
        /*0010*/ 	.short	0x0000
        /*0012*/ 	.short	0x0000
        /*0014*/ 	.byte	0x00, 0xf0, 0xe1, 0x10


	//----- nvinfo : EIATTR_SPARSE_MMA_MASK
	.align		4
.L_422:
        /*0018*/ 	.byte	0x03, 0x50
        /*001a*/ 	.short	0x0000


	//----- nvinfo : EIATTR_MAXREG_COUNT
	.align		4
        /*001c*/ 	.byte	0x03, 0x1b
        /*001e*/ 	.short	0x00ff


	//----- nvinfo : EIATTR_MERCURY_ISA_VERSION
	.align		4
        /*0020*/ 	.byte	0x03, 0x5f
        /*0022*/ 	.short	0x0101


	//----- nvinfo : EIATTR_EXIT_INSTR_OFFSETS
	.align		4
        /*0024*/ 	.byte	0x04, 0x1c
        /*0026*/ 	.short	(.L_424 - .L_423)


	//   ....[0]....
.L_423:
        /*0028*/ 	.word	0x00000010


	//----- nvinfo : EIATTR_MAX_THREADS
	.align		4
.L_424:
        /*002c*/ 	.byte	0x04, 0x05
        /*002e*/ 	.short	(.L_426 - .L_425)
.L_425:
        /*0030*/ 	.word	0x00000100
        /*0034*/ 	.word	0x00000001
        /*0038*/ 	.word	0x00000001


	//----- nvinfo : EIATTR_CBANK_PARAM_SIZE
	.align		4
.L_426:
        /*003c*/ 	.byte	0x03, 0x19
        /*003e*/ 	.short	0x0438


	//----- nvinfo : EIATTR_PARAM_CBANK
	.align		4
        /*0040*/ 	.byte	0x04, 0x0a
        /*0042*/ 	.short	(.L_428 - .L_427)
	.align		4
.L_427:
        /*0044*/ 	.word	index@(.nv.constant0._ZN7cutlass13device_kernelIN5flash19enable_sm80_to_sm89INS1_16FlashAttnFwdSm80INS1_25CollectiveMainloopFwdSm80ILi8ELi2ELb0EN4cute5tupleIJNS5_1CILi128EEENS7_ILi64EEENS7_ILi192EEEEEELi192ENS_10bfloat16_tEfNS_4arch4Sm80ELb1ELb0ELb1ELb1ELb1ELb0ELb1ELb1EEENS1_21CollectiveEpilogueFwdINS6_IJS8_SA_S9_EEENS6_IJNS7_ILi1EEESI_SI_EEESC_SE_Li256ELb1ELb1ELb1ELb0EEENS1_36VarlenDynamicPersistentTileSchedulerILi128ELi64ELi256ELi256ELb1ELb1ELb0ELb1ELb1ELb1EEEEEEEEEvNT_6ParamsE)
        /*0048*/ 	.short	0x0210
        /*004a*/ 	.short	0x0438


	//----- nvinfo : EIATTR_SW_WAR
	.align		4
.L_428:
        /*004c*/ 	.byte	0x04, 0x36
        /*004e*/ 	.short	(.L_430 - .L_429)
.L_429:
        /*0050*/ 	.word	0x00000008
.L_430:


//--------------------- .nv.info._ZN7cutlass13device_kernelIN5flash19enable_sm80_to_sm89INS1_16FlashAttnFwdSm80INS1_25CollectiveMainloopFwdSm80ILi8ELi2ELb0EN4cute5tupleIJNS5_1CILi128EEENS7_ILi64EEENS7_ILi192EEEEEELi192ENS_10bfloat16_tEfNS_4arch4Sm80ELb1ELb0ELb1ELb1ELb1ELb1ELb1ELb1EEENS1_21CollectiveEpilogueFwdINS6_IJS8_SA_S9_EEENS6_IJNS7_ILi1EEESI_SI_EEESC_SE_Li256ELb1ELb1ELb1ELb0EEENS1_36VarlenDynamicPersistentTileSchedulerILi128ELi64ELi256ELi256ELb1ELb1ELb0ELb1ELb1ELb1EEEEEEEEEvNT_6ParamsE --------------------------
	.section	.nv.info._ZN7cutlass13device_kernelIN5flash19enable_sm80_to_sm89INS1_16FlashAttnFwdSm80INS1_25CollectiveMainloopFwdSm80ILi8ELi2ELb0EN4cute5tupleIJNS5_1CILi128EEENS7_ILi64EEENS7_ILi192EEEEEELi192ENS_10bfloat16_tEfNS_4arch4Sm80ELb1ELb0ELb1ELb1ELb1ELb1ELb1ELb1EEENS1_21CollectiveEpilogueFwdINS6_IJS8_SA_S9_EEENS6_IJNS7_ILi1EEESI_SI_EEESC_SE_Li256ELb1ELb1ELb1ELb0EEENS1_36VarlenDynamicPersistentTileSchedulerILi128ELi64ELi256ELi256ELb1ELb1ELb0ELb1ELb1ELb1EEEEEEEEEvNT_6ParamsE,"",@"SHT_CUDA_INFO"
	.sectionflags	@""
	.align	4


	//----- nvinfo : EIATTR_CUDA_API_VERSION
	.align		4
        /*0000*/ 	.byte	0x04, 0x37
        /*0002*/ 	.short	(.L_432 - .L_431)
.L_431:
        /*0004*/ 	.word	0x00000082


	//----- nvinfo : EIATTR_KPARAM_INFO
	.align		4
.L_432:
        /*0008*/ 	.byte	0x04, 0x17
        /*000a*/ 	.short	(.L_434 - .L_433)
.L_433:
        /*000c*/ 	.word	0x00000000
        /*0010*/ 	.short	0x0000
        /*0012*/ 	.short	0x0000
        /*0014*/ 	.byte	0x00, 0xf0, 0xe1, 0x10


	//----- nvinfo : EIATTR_SPARSE_MMA_MASK
	.align		4
.L_434:
        /*0018*/ 	.byte	0x03, 0x50
        /*001a*/ 	.short	0x0000


	//----- nvinfo : EIATTR_MAXREG_COUNT
	.align		4
        /*001c*/ 	.byte	0x03, 0x1b
        /*001e*/ 	.short	0x00ff


	//----- nvinfo : EIATTR_MERCURY_ISA_VERSION
	.align		4
        /*0020*/ 	.byte	0x03, 0x5f
        /*0022*/ 	.short	0x0101


	//----- nvinfo : EIATTR_EXIT_INSTR_OFFSETS
	.align		4
        /*0024*/ 	.byte	0x04, 0x1c
        /*0026*/ 	.short	(.L_436 - .L_435)


	//   ....[0]....
.L_435:
        /*0028*/ 	.word	0x00000010


	//----- nvinfo : EIATTR_MAX_THREADS
	.align		4
.L_436:
        /*002c*/ 	.byte	0x04, 0x05
        /*002e*/ 	.short	(.L_438 - .L_437)
.L_437:
        /*0030*/ 	.word	0x00000100
        /*0034*/ 	.word	0x00000001
        /*0038*/ 	.word	0x00000001


	//----- nvinfo : EIATTR_CBANK_PARAM_SIZE
	.align		4
.L_438:
        /*003c*/ 	.byte	0x03, 0x19
        /*003e*/ 	.short	0x0438


	//----- nvinfo : EIATTR_PARAM_CBANK
	.align		4
        /*0040*/ 	.byte	0x04, 0x0a
        /*0042*/ 	.short	(.L_440 - .L_439)
	.align		4
.L_439:
        /*0044*/ 	.word	index@(.nv.constant0._ZN7cutlass13device_kernelIN5flash19enable_sm80_to_sm89INS1_16FlashAttnFwdSm80INS1_25CollectiveMainloopFwdSm80ILi8ELi2ELb0EN4cute5tupleIJNS5_1CILi128EEENS7_ILi64EEENS7_ILi192EEEEEELi192ENS_10bfloat16_tEfNS_4arch4Sm80ELb1ELb0ELb1ELb1ELb1ELb1ELb1ELb1EEENS1_21CollectiveEpilogueFwdINS6_IJS8_SA_S9_EEENS6_IJNS7_ILi1EEESI_SI_EEESC_SE_Li256ELb1ELb1ELb1ELb0EEENS1_36VarlenDynamicPersistentTileSchedulerILi128ELi64ELi256ELi256ELb1ELb1ELb0ELb1ELb1ELb1EEEEEEEEEvNT_6ParamsE)
        /*0048*/ 	.short	0x0210
        /*004a*/ 	.short	0x0438


	//----- nvinfo : EIATTR_SW_WAR
	.align		4
.L_440:
        /*004c*/ 	.byte	0x04, 0x36
        /*004e*/ 	.short	(.L_442 - .L_441)
.L_441:
        /*0050*/ 	.word	0x00000008
.L_442:


//--------------------- .nv.info._ZN7cutlass13device_kernelIN5flash19enable_sm80_to_sm89INS1_16FlashAttnFwdSm80INS1_25CollectiveMainloopFwdSm80ILi8ELi1ELb0EN4cute5tupleIJNS5_1CILi128EEENS7_ILi64EEENS7_ILi192EEEEEELi192ENS_10bfloat16_tEfNS_4arch4Sm80ELb0ELb0ELb0ELb0ELb1ELb0ELb1ELb1EEENS1_21CollectiveEpilogueFwdINS6_IJS8_SA_S9_EEENS6_IJNS7_ILi1EEESI_SI_EEESC_SE_Li256ELb0ELb1ELb1ELb0EEENS1_19SingleTileSchedulerILb0ELb1ELb1ELi128EEEEEEEEEvNT_6ParamsE --------------------------
	.section	.nv.info._ZN7cutlass13device_kernelIN5flash19enable_sm80_to_sm89INS1_16FlashAttnFwdSm80INS1_25CollectiveMainloopFwdSm80ILi8ELi1ELb0EN4cute5tupleIJNS5_1CILi128EEENS7_ILi64EEENS7_ILi192EEEEEELi192ENS_10bfloat16_tEfNS_4arch4Sm80ELb0ELb0ELb0ELb0ELb1ELb0ELb1ELb1EEENS1_21CollectiveEpilogueFwdINS6_IJS8_SA_S9_EEENS6_IJNS7_ILi1EEESI_SI_EEESC_SE_Li256ELb0ELb1ELb1ELb0EEENS1_19SingleTileSchedulerILb0ELb1ELb1ELi128EEEEEEEEEvNT_6ParamsE,"",@"SHT_CUDA_INFO"
	.sectionflags	@""
	.align	4


	//----- nvinfo : EIATTR_CUDA_API_VERSION
	.align		4
        /*0000*/ 	.byte	0x04, 0x37
        /*0002*/ 	.short	(.L_444 - .L_443)
.L_443:
        /*0004*/ 	.word	0x00000082


	//----- nvinfo : EIATTR_KPARAM_INFO
	.align		4
.L_444:
        /*0008*/ 	.byte	0x04, 0x17
        /*000a*/ 	.short	(.L_446 - .L_445)
.L_445:
        /*000c*/ 	.word	0x00000000
        /*0010*/ 	.short	0x0000
        /*0012*/ 	.short	0x0000
        /*0014*/ 	.byte	0x00, 0xf0, 0x61, 0x10


	//----- nvinfo : EIATTR_SPARSE_MMA_MASK
	.align		4
.L_446:
        /*0018*/ 	.byte	0x03, 0x50
        /*001a*/ 	.short	0x0000


	//----- nvinfo : EIATTR_MAXREG_COUNT
	.align		4
        /*001c*/ 	.byte	0x03, 0x1b
        /*001e*/ 	.short	0x00ff


	//----- nvinfo : EIATTR_MERCURY_ISA_VERSION
	.align		4
        /*0020*/ 	.byte	0x03, 0x5f
        /*0022*/ 	.short	0x0101


	//----- nvinfo : EIATTR_EXIT_INSTR_OFFSETS
	.align		4
        /*0024*/ 	.byte	0x04, 0x1c
        /*0026*/ 	.short	(.L_448 - .L_447)


	//   ....[0]....
.L_447:
        /*0028*/ 	.word	0x00000010


	//----- nvinfo : EIATTR_MAX_THREADS
	.align		4
.L_448:
        /*002c*/ 	.byte	0x04, 0x05
        /*002e*/ 	.short	(.L_450 - .L_449)
.L_449:
        /*0030*/ 	.word	0x00000100
        /*0034*/ 	.word	0x00000001
        /*0038*/ 	.word	0x00000001


	//----- nvinfo : EIATTR_CBANK_PARAM_SIZE
	.align		4
.L_450:
        /*003c*/ 	.byte	0x03, 0x19
        /*003e*/ 	.short	0x0418


	//----- nvinfo : EIATTR_PARAM_CBANK
	.align		4
        /*0040*/ 	.byte	0x04, 0x0a
        /*0042*/ 	.short	(.L_452 - .L_451)
	.align		4
.L_451:
        /*0044*/ 	.word	index@(.nv.constant0._ZN7cutlass13device_kernelIN5flash19enable_sm80_to_sm89INS1_16FlashAttnFwdSm80INS1_25CollectiveMainloopFwdSm80ILi8ELi1ELb0EN4cute5tupleIJNS5_1CILi128EEENS7_ILi64EEENS7_ILi192EEEEEELi192ENS_10bfloat16_tEfNS_4arch4Sm80ELb0ELb0ELb0ELb0ELb1ELb0ELb1ELb1EEENS1_21CollectiveEpilogueFwdINS6_IJS8_SA_S9_EEENS6_IJNS7_ILi1EEESI_SI_EEESC_SE_Li256ELb0ELb1ELb1ELb0EEENS1_19SingleTileSchedulerILb0ELb1ELb1ELi128EEEEEEEEEvNT_6ParamsE)
        /*0048*/ 	.short	0x0210
        /*004a*/ 	.short	0x0418


	//----- nvinfo : EIATTR_SW_WAR
	.align		4
.L_452:
        /*004c*/ 	.byte	0x04, 0x36
        /*004e*/ 	.short	(.L_454 - .L_453)
.L_453:
        /*0050*/ 	.word	0x00000008
.L_454:


//--------------------- .nv.info._ZN7cutlass13device_kernelIN5flash19enable_sm80_to_sm89INS1_16FlashAttnFwdSm80INS1_25CollectiveMainloopFwdSm80ILi8ELi1ELb0EN4cute5tupleIJNS5_1CILi128EEENS7_ILi64EEENS7_ILi192EEEEEELi192ENS_10bfloat16_tEfNS_4arch4Sm80ELb0ELb0ELb0ELb1ELb1ELb0ELb1ELb1EEENS1_21CollectiveEpilogueFwdINS6_IJS8_SA_S9_EEENS6_IJNS7_ILi1EEESI_SI_EEESC_SE_Li256ELb1ELb1ELb1ELb0EEENS1_36VarlenDynamicPersistentTileSchedulerILi128ELi64ELi256ELi256ELb1ELb1ELb0ELb0ELb1ELb1EEEEEEEEEvNT_6ParamsE --------------------------
	.section	.nv.info._ZN7cutlass13device_kernelIN5flash19enable_sm80_to_sm89INS1_16FlashAttnFwdSm80INS1_25CollectiveMainloopFwdSm80ILi8ELi1ELb0EN4cute5tupleIJNS5_1CILi128EEENS7_ILi64EEENS7_ILi192EEEEEELi192ENS_10bfloat16_tEfNS_4arch4Sm80ELb0ELb0ELb0ELb1ELb1ELb0ELb1ELb1EEENS1_21CollectiveEpilogueFwdINS6_IJS8_SA_S9_EEENS6_IJNS7_ILi1EEESI_SI_EEESC_SE_Li256ELb1ELb1ELb1ELb0EEENS1_36VarlenDynamicPersistentTileSchedulerILi128ELi64ELi256ELi256ELb1ELb1ELb0ELb0ELb1ELb1EEEEEEEEEvNT_6ParamsE,"",@"SHT_CUDA_INFO"
	.sectionflags	@""
	.align	4


	//----- nvinfo : EIATTR_CUDA_API_VERSION
	.align		4
        /*0000*/ 	.byte	0x04, 0x37
        /*0002*/ 	.short	(.L_456 - .L_455)
.L_455:
        /*0004*/ 	.word	0x00000082


	//----- nvinfo : EIATTR_KPARAM_INFO
	.align		4
.L_456:
        /*0008*/ 	.byte	0x04, 0x17
        /*000a*/ 	.short	(.L_458 - .L_457)
.L_457:
        /*000c*/ 	.word	0x00000000
        /*0010*/ 	.short	0x0000
        /*0012*/ 	.short	0x0000
        /*0014*/ 	.byte	0x00, 0xf0, 0xe1, 0x10


	//----- nvinfo : EIATTR_SPARSE_MMA_MASK
	.align		4
.L_458:
        /*0018*/ 	.byte	0x03, 0x50
        /*001a*/ 	.short	0x0000


	//----- nvinfo : EIATTR_MAXREG_COUNT
	.align		4
        /*001c*/ 	.byte	0x03, 0x1b
        /*001e*/ 	.short	0x00ff


	//----- nvinfo : EIATTR_MERCURY_ISA_VERSION
	.align		4
        /*0020*/ 	.byte	0x03, 0x5f
        /*0022*/ 	.short	0x0101


	//----- nvinfo : EIATTR_EXIT_INSTR_OFFSETS
	.align		4
        /*0024*/ 	.byte	0x04, 0x1c
        /*0026*/ 	.short	(.L_460 - .L_459)


	//   ....[0]....
.L_459:
        /*0028*/ 	.word	0x00000010


	//----- nvinfo : EIATTR_MAX_THREADS
	.align		4
.L_460:
        /*002c*/ 	.byte	0x04, 0x05
        /*002e*/ 	.short	(.L_462 - .L_461)
.L_461:
        /*0030*/ 	.word	0x00000100
        /*0034*/ 	.word	0x00000001
        /*0038*/ 	.word	0x00000001


	//----- nvinfo : EIATTR_CBANK_PARAM_SIZE
	.align		4
.L_462:
        /*003c*/ 	.byte	0x03, 0x19
        /*003e*/ 	.short	0x0438


	//----- nvinfo : EIATTR_PARAM_CBANK
	.align		4
        /*0040*/ 	.byte	0x04, 0x0a
        /*0042*/ 	.short	(.L_464 - .L_463)
	.align		4
.L_463:
        /*0044*/ 	.word	index@(.nv.constant0._ZN7cutlass13device_kernelIN5flash19enable_sm80_to_sm89INS1_16FlashAttnFwdSm80INS1_25CollectiveMainloopFwdSm80ILi8ELi1ELb0EN4cute5tupleIJNS5_1CILi128EEENS7_ILi64EEENS7_ILi192EEEEEELi192ENS_10bfloat16_tEfNS_4arch4Sm80ELb0ELb0ELb0ELb1ELb1ELb0ELb1ELb1EEENS1_21CollectiveEpilogueFwdINS6_IJS8_SA_S9_EEENS6_IJNS7_ILi1EEESI_SI_EEESC_SE_Li256ELb1ELb1ELb1ELb0EEENS1_36VarlenDynamicPersistentTileSchedulerILi128ELi64ELi256ELi256ELb1ELb1ELb0ELb0ELb1ELb1EEEEEEEEEvNT_6ParamsE)
        /*0048*/ 	.short	0x0210
        /*004a*/ 	.short	0x0438


	//----- nvinfo : EIATTR_SW_WAR
	.align		4
.L_464:
        /*004c*/ 	.byte	0x04, 0x36
        /*004e*/ 	.short	(.L_466 - .L_465)
.L_465:
        /*0050*/ 	.word	0x00000008
.L_466:


//--------------------- .nv.info._ZN7cutlass13device_kernelIN5flash19enable_sm80_to_sm89INS1_16FlashAttnFwdSm80INS1_25CollectiveMainloopFwdSm80ILi8ELi1ELb0EN4cute5tupleIJNS5_1CILi128EEENS7_ILi64EEENS7_ILi192EEEEEELi192ENS_10bfloat16_tEfNS_4arch4Sm80ELb0ELb0ELb0ELb1ELb1ELb1ELb1ELb1EEENS1_21CollectiveEpilogueFwdINS6_IJS8_SA_S9_EEENS6_IJNS7_ILi1EEESI_SI_EEESC_SE_Li256ELb1ELb1ELb1ELb0EEENS1_36VarlenDynamicPersistentTileSchedulerILi128ELi64ELi256ELi256ELb1ELb1ELb0ELb0ELb1ELb1EEEEEEEEEvNT_6ParamsE --------------------------
	.section	.nv.info._ZN7cutlass13device_kernelIN5flash19enable_sm80_to_sm89INS1_16FlashAttnFwdSm80INS1_25CollectiveMainloopFwdSm80ILi8ELi1ELb0EN4cute5tupleIJNS5_1CILi128EEENS7_ILi64EEENS7_ILi192EEEEEELi192ENS_10bfloat16_tEfNS_4arch4Sm80ELb0ELb0ELb0ELb1ELb1ELb1ELb1ELb1EEENS1_21CollectiveEpilogueFwdINS6_IJS8_SA_S9_EEENS6_IJNS7_ILi1EEESI_SI_EEESC_SE_Li256ELb1ELb1ELb1ELb0EEENS1_36VarlenDynamicPersistentTileSchedulerILi128ELi64ELi256ELi256ELb1ELb1ELb0ELb0ELb1ELb1EEEEEEEEEvNT_6ParamsE,"",@"SHT_CUDA_INFO"
	.sectionflags	@""
	.align	4


	//----- nvinfo : EIATTR_CUDA_API_VERSION
	.align		4
        /*0000*/ 	.byte	0x04, 0x37
        /*0002*/ 	.short	(.L_468 - .L_467)
.L_467:
        /*0004*/ 	.word	0x00000082


	//----- nvinfo : EIATTR_KPARAM_INFO
	.align		4
.L_468:
        /*0008*/ 	.byte	0x04, 0x17
        /*000a*/ 	.short	(.L_470 - .L_469)
.L_469:
        /*000c*/ 	.word	0x00000000
        /*0010*/ 	.short	0x0000
        /*0012*/ 	.short	0x0000
        /*0014*/ 	.byte	0x00, 0xf0, 0xe1, 0x10


	//----- nvinfo : EIATTR_SPARSE_MMA_MASK
	.align		4
.L_470:
        /*0018*/ 	.byte	0x03, 0x50
        /*001a*/ 	.short	0x0000


	//----- nvinfo : EIATTR_MAXREG_COUNT
	.align		4
        /*001c*/ 	.byte	0x03, 0x1b
        /*001e*/ 	.short	0x00ff


	//----- nvinfo : EIATTR_MERCURY_ISA_VERSION
	.align		4
        /*0020*/ 	.byte	0x03, 0x5f
        /*0022*/ 	.short	0x0101


	//----- nvinfo : EIATTR_EXIT_INSTR_OFFSETS
	.align		4
        /*0024*/ 	.byte	0x04, 0x1c
        /*0026*/ 	.short	(.L_472 - .L_471)


	//   ....[0]....
.L_471:
        /*0028*/ 	.word	0x00000010


	//----- nvinfo : EIATTR_MAX_THREADS
	.align		4
.L_472:
        /*002c*/ 	.byte	0x04, 0x05
        /*002e*/ 	.short	(.L_474 - .L_473)
.L_473:
        /*0030*/ 	.word	0x00000100
        /*0034*/ 	.word	0x00000001
        /*0038*/ 	.word	0x00000001


	//----- nvinfo : EIATTR_CBANK_PARAM_SIZE
	.align		4
.L_474:
        /*003c*/ 	.byte	0x03, 0x19
        /*003e*/ 	.short	0x0438


	//----- nvinfo : EIATTR_PARAM_CBANK
	.align		4
        /*0040*/ 	.byte	0x04, 0x0a
        /*0042*/ 	.short	(.L_476 - .L_475)
	.align		4
.L_475:
        /*0044*/ 	.word	index@(.nv.constant0._ZN7cutlass13device_kernelIN5flash19enable_sm80_to_sm89INS1_16FlashAttnFwdSm80INS1_25CollectiveMainloopFwdSm80ILi8ELi1ELb0EN4cute5tupleIJNS5_1CILi128EEENS7_ILi64EEENS7_ILi192EEEEEELi192ENS_10bfloat16_tEfNS_4arch4Sm80ELb0ELb0ELb0ELb1ELb1ELb1ELb1ELb1EEENS1_21CollectiveEpilogueFwdINS6_IJS8_SA_S9_EEENS6_IJNS7_ILi1EEESI_SI_EEESC_SE_Li256ELb1ELb1ELb1ELb0EEENS1_36VarlenDynamicPersistentTileSchedulerILi128ELi64ELi256ELi256ELb1ELb1ELb0ELb0ELb1ELb1EEEEEEEEEvNT_6ParamsE)
        /*0048*/ 	.short	0x0210
        /*004a*/ 	.short	0x0438


	//----- nvinfo : EIATTR_SW_WAR
	.align		4
.L_476:
        /*004c*/ 	.byte	0x04, 0x36
        /*004e*/ 	.short	(.L_478 - .L_477)
.L_477:
        /*0050*/ 	.word	0x00000008
.L_478:


//--------------------- .nv.info._ZN7cutlass13device_kernelIN5flash19enable_sm80_to_sm89INS1_16FlashAttnFwdSm80INS1_25CollectiveMainloopFwdSm80ILi8ELi1ELb0EN4cute5tupleIJNS5_1CILi128EEENS7_ILi64EEENS7_ILi192EEEEEELi192ENS_10bfloat16_tEfNS_4arch4Sm80ELb0ELb1ELb0ELb0ELb1ELb0ELb1ELb1EEENS1_21CollectiveEpilogueFwdINS6_IJS8_SA_S9_EEENS6_IJNS7_ILi1EEESI_SI_EEESC_SE_Li256ELb0ELb1ELb1ELb0EEENS1_19SingleTileSchedulerILb0ELb1ELb1ELi128EEEEEEEEEvNT_6ParamsE --------------------------
	.section	.nv.info._ZN7cutlass13device_kernelIN5flash19enable_sm80_to_sm89INS1_16FlashAttnFwdSm80INS1_25CollectiveMainloopFwdSm80ILi8ELi1ELb0EN4cute5tupleIJNS5_1CILi128EEENS7_ILi64EEENS7_ILi192EEEEEELi192ENS_10bfloat16_tEfNS_4arch4Sm80ELb0ELb1ELb0ELb0ELb1ELb0ELb1ELb1EEENS1_21CollectiveEpilogueFwdINS6_IJS8_SA_S9_EEENS6_IJNS7_ILi1EEESI_SI_EEESC_SE_Li256ELb0ELb1ELb1ELb0EEENS1_19SingleTileSchedulerILb0ELb1ELb1ELi128EEEEEEEEEvNT_6ParamsE,"",@"SHT_CUDA_INFO"
	.sectionflags	@""
	.align	4


	//----- nvinfo : EIATTR_CUDA_API_VERSION
	.align		4
        /*0000*/ 	.byte	0x04, 0x37
        /*0002*/ 	.short	(.L_480 - .L_479)
.L_479:
        /*0004*/ 	.word	0x00000082


	//----- nvinfo : EIATTR_KPARAM_INFO
	.align		4
.L_480:
        /*0008*/ 	.byte	0x04, 0x17
        /*000a*/ 	.short	(.L_482 - .L_481)
.L_481:
        /*000c*/ 	.word	0x00000000
        /*0010*/ 	.short	0x0000
        /*0012*/ 	.short	0x0000
        /*0014*/ 	.byte	0x00, 0xf0, 0x61, 0x10


	//----- nvinfo : EIATTR_SPARSE_MMA_MASK
	.align		4
.L_482:
        /*0018*/ 	.byte	0x03, 0x50
        /*001a*/ 	.short	0x0000


	//----- nvinfo : EIATTR_MAXREG_COUNT
	.align		4
        /*001c*/ 	.byte	0x03, 0x1b
        /*001e*/ 	.short	0x00ff


	//----- nvinfo : EIATTR_MERCURY_ISA_VERSION
	.align		4
        /*0020*/ 	.byte	0x03, 0x5f
        /*0022*/ 	.short	0x0101


	//----- nvinfo : EIATTR_EXIT_INSTR_OFFSETS
	.align		4
        /*0024*/ 	.byte	0x04, 0x1c
        /*0026*/ 	.short	(.L_484 - .L_483)


	//   ....[0]....
.L_483:
        /*0028*/ 	.word	0x00000010


	//----- nvinfo : EIATTR_MAX_THREADS
	.align		4
.L_484:
        /*002c*/ 	.byte	0x04, 0x05
        /*002e*/ 	.short	(.L_486 - .L_485)
.L_485:
        /*0030*/ 	.word	0x00000100
        /*0034*/ 	.word	0x00000001
        /*0038*/ 	.word	0x00000001


	//----- nvinfo : EIATTR_CBANK_PARAM_SIZE
	.align		4
.L_486:
        /*003c*/ 	.byte	0x03, 0x19
        /*003e*/ 	.short	0x0418


	//----- nvinfo : EIATTR_PARAM_CBANK
	.align		4
        /*0040*/ 	.byte	0x04, 0x0a
        /*0042*/ 	.short	(.L_488 - .L_487)
	.align		4
.L_487:
        /*0044*/ 	.word	index@(.nv.constant0._ZN7cutlass13device_kernelIN5flash19enable_sm80_to_sm89INS1_16FlashAttnFwdSm80INS1_25CollectiveMainloopFwdSm80ILi8ELi1ELb0EN4cute5tupleIJNS5_1CILi128EEENS7_ILi64EEENS7_ILi192EEEEEELi192ENS_10bfloat16_tEfNS_4arch4Sm80ELb0ELb1ELb0ELb0ELb1ELb0ELb1ELb1EEENS1_21CollectiveEpilogueFwdINS6_IJS8_SA_S9_EEENS6_IJNS7_ILi1EEESI_SI_EEESC_SE_Li256ELb0ELb1ELb1ELb0EEENS1_19SingleTileSchedulerILb0ELb1ELb1ELi128EEEEEEEEEvNT_6ParamsE)
        /*0048*/ 	.short	0x0210
        /*004a*/ 	.short	0x0418


	//----- nvinfo : EIATTR_SW_WAR
	.align		4
.L_488:
        /*004c*/ 	.byte	0x04, 0x36
        /*004e*/ 	.short	(.L_490 - .L_489)
.L_489:
        /*0050*/ 	.word	0x00000008
.L_490:


//--------------------- .nv.info._ZN7cutlass13device_kernelIN5flash19enable_sm80_to_sm89INS1_16FlashAttnFwdSm80INS1_25CollectiveMainloopFwdSm80ILi8ELi1ELb0EN4cute5tupleIJNS5_1CILi128EEENS7_ILi64EEENS7_ILi192EEEEEELi192ENS_10bfloat16_tEfNS_4arch4Sm80ELb0ELb1ELb0ELb1ELb1ELb0ELb1ELb1EEENS1_21CollectiveEpilogueFwdINS6_IJS8_SA_S9_EEENS6_IJNS7_ILi1EEESI_SI_EEESC_SE_Li256ELb1ELb1ELb1ELb0EEENS1_36VarlenDynamicPersistentTileSchedulerILi128ELi64ELi256ELi256ELb1ELb1ELb0ELb1ELb0ELb1EEEEEEEEEvNT_6ParamsE --------------------------
	.section	.nv.info._ZN7cutlass13device_kernelIN5flash19enable_sm80_to_sm89INS1_16FlashAttnFwdSm80INS1_25CollectiveMainloopFwdSm80ILi8ELi1ELb0EN4cute5tupleIJNS5_1CILi128EEENS7_ILi64EEENS7_ILi192EEEEEELi192ENS_10bfloat16_tEfNS_4arch4Sm80ELb0ELb1ELb0ELb1ELb1ELb0ELb1ELb1EEENS1_21CollectiveEpilogueFwdINS6_IJS8_SA_S9_EEENS6_IJNS7_ILi1EEESI_SI_EEESC_SE_Li256ELb1ELb1ELb1ELb0EEENS1_36VarlenDynamicPersistentTileSchedulerILi128ELi64ELi256ELi256ELb1ELb1ELb0ELb1ELb0ELb1EEEEEEEEEvNT_6ParamsE,"",@"SHT_CUDA_INFO"
	.sectionflags	@""
	.align	4


	//----- nvinfo : EIATTR_CUDA_API_VERSION
	.align		4
        /*0000*/ 	.byte	0x04, 0x37
        /*0002*/ 	.short	(.L_492 - .L_491)
.L_491:
        /*0004*/ 	.word	0x00000082


	//----- nvinfo : EIATTR_KPARAM_INFO
	.align		4
.L_492:
        /*0008*/ 	.byte	0x04, 0x17
        /*000a*/ 	.short	(.L_494 - .L_493)
.L_493:
        /*000c*/ 	.word	0x00000000
        /*0010*/ 	.short	0x0000
        /*0012*/ 	.short	0x0000
        /*0014*/ 	.byte	0x00, 0xf0, 0xe1, 0x10


	//----- nvinfo : EIATTR_SPARSE_MMA_MASK
	.align		4
.L_494:
        /*0018*/ 	.byte	0x03, 0x50
        /*001a*/ 	.short	0x0000


	//----- nvinfo : EIATTR_MAXREG_COUNT
	.align		4
        /*001c*/ 	.byte	0x03, 0x1b
        /*001e*/ 	.short	0x00ff


	//----- nvinfo : EIATTR_MERCURY_ISA_VERSION
	.align		4
        /*0020*/ 	.byte	0x03, 0x5f
        /*0022*/ 	.short	0x0101


	//----- nvinfo : EIATTR_EXIT_INSTR_OFFSETS
	.align		4
        /*0024*/ 	.byte	0x04, 0x1c
        /*0026*/ 	.short	(.L_496 - .L_495)


	//   ....[0]....
.L_495:
        /*0028*/ 	.word	0x00000010


	//----- nvinfo : EIATTR_MAX_THREADS
	.align		4
.L_496:
        /*002c*/ 	.byte	0x04, 0x05
        /*002e*/ 	.short	(.L_498 - .L_497)
.L_497:
        /*0030*/ 	.word	0x00000100
        /*0034*/ 	.word	0x00000001
        /*0038*/ 	.word	0x00000001


	//----- nvinfo : EIATTR_CBANK_PARAM_SIZE
	.align		4
.L_498:
        /*003c*/ 	.byte	0x03, 0x19
        /*003e*/ 	.short	0x0438


	//----- nvinfo : EIATTR_PARAM_CBANK
	.align		4
        /*0040*/ 	.byte	0x04, 0x0a
        /*0042*/ 	.short	(.L_500 - .L_499)
	.align		4
.L_499:
        /*0044*/ 	.word	index@(.nv.constant0._ZN7cutlass13device_kernelIN5flash19enable_sm80_to_sm89INS1_16FlashAttnFwdSm80INS1_25CollectiveMainloopFwdSm80ILi8ELi1ELb0EN4cute5tupleIJNS5_1CILi128EEENS7_ILi64EEENS7_ILi192EEEEEELi192ENS_10bfloat16_tEfNS_4arch4Sm80ELb0ELb1ELb0ELb1ELb1ELb0ELb1ELb1EEENS1_21CollectiveEpilogueFwdINS6_IJS8_SA_S9_EEENS6_IJNS7_ILi1EEESI_SI_EEESC_SE_Li256ELb1ELb1ELb1ELb0EEENS1_36VarlenDynamicPersistentTileSchedulerILi128ELi64ELi256ELi256ELb1ELb1ELb0ELb1ELb0ELb1EEEEEEEEEvNT_6ParamsE)
        /*0048*/ 	.short	0x0210
        /*004a*/ 	.short	0x0438


	//----- nvinfo : EIATTR_SW_WAR
	.align		4
.L_500:
        /*004c*/ 	.byte	0x04, 0x36
        /*004e*/ 	.short	(.L_502 - .L_501)
.L_501:
        /*0050*/ 	.word	0x00000008
.L_502:


//--------------------- .nv.info._ZN7cutlass13device_kernelIN5flash19enable_sm80_to_sm89INS1_16FlashAttnFwdSm80INS1_25CollectiveMainloopFwdSm80ILi8ELi1ELb0EN4cute5tupleIJNS5_1CILi128EEENS7_ILi64EEENS7_ILi192EEEEEELi192ENS_10bfloat16_tEfNS_4arch4Sm80ELb0ELb1ELb0ELb1ELb1ELb1ELb1ELb1EEENS1_21CollectiveEpilogueFwdINS6_IJS8_SA_S9_EEENS6_IJNS7_ILi1EEESI_SI_EEESC_SE_Li256ELb1ELb1ELb1ELb0EEENS1_36VarlenDynamicPersistentTileSchedulerILi128ELi64ELi256ELi256ELb1ELb1ELb0ELb1ELb0ELb1EEEEEEEEEvNT_6ParamsE --------------------------
	.section	.nv.info._ZN7cutlass13device_kernelIN5flash19enable_sm80_to_sm89INS1_16FlashAttnFwdSm80INS1_25CollectiveMainloopFwdSm80ILi8ELi1ELb0EN4cute5tupleIJNS5_1CILi128EEENS7_ILi64EEENS7_ILi192EEEEEELi192ENS_10bfloat16_tEfNS_4arch4Sm80ELb0ELb1ELb0ELb1ELb1ELb1ELb1ELb1EEENS1_21CollectiveEpilogueFwdINS6_IJS8_SA_S9_EEENS6_IJNS7_ILi1EEESI_SI_EEESC_SE_Li256ELb1ELb1ELb1ELb0EEENS1_36VarlenDynamicPersistentTileSchedulerILi128ELi64ELi256ELi256ELb1ELb1ELb0ELb1ELb0ELb1EEEEEEEEEvNT_6ParamsE,"",@"SHT_CUDA_INFO"
	.sectionflags	@""
	.align	4


	//----- nvinfo : EIATTR_CUDA_API_VERSION
	.align		4
        /*0000*/ 	.byte	0x04, 0x37
        /*0002*/ 	.short	(.L_504 - .L_503)
.L_503:
        /*0004*/ 	.word	0x00000082


	//----- nvinfo : EIATTR_KPARAM_INFO
	.align		4
.L_504:
        /*0008*/ 	.byte	0x04, 0x17
        /*000a*/ 	.short	(.L_506 - .L_505)
.L_505:
        /*000c*/ 	.word	0x00000000
        /*0010*/ 	.short	0x0000
        /*0012*/ 	.short	0x0000
        /*0014*/ 	.byte	0x00, 0xf0, 0xe1, 0x10


	//----- nvinfo : EIATTR_SPARSE_MMA_MASK
	.align		4
.L_506:
        /*0018*/ 	.byte	0x03, 0x50
        /*001a*/ 	.short	0x0000


	//----- nvinfo : EIATTR_MAXREG_COUNT
	.align		4
        /*001c*/ 	.byte	0x03, 0x1b
        /*001e*/ 	.short	0x00ff


	//----- nvinfo : EIATTR_MERCURY_ISA_VERSION
	.align		4
        /*0020*/ 	.byte	0x03, 0x5f
        /*0022*/ 	.short	0x0101


	//----- nvinfo : EIATTR_EXIT_INSTR_OFFSETS
	.align		4
        /*0024*/ 	.byte	0x04, 0x1c
        /*0026*/ 	.short	(.L_508 - .L_507)


	//   ....[0]....
.L_507:
        /*0028*/ 	.word	0x00000010


	//----- nvinfo : EIATTR_MAX_THREADS
	.align		4
.L_508:
        /*002c*/ 	.byte	0x04, 0x05
        /*002e*/ 	.short	(.L_510 - .L_509)
.L_509:
        /*0030*/ 	.word	0x00000100
        /*0034*/ 	.word	0x00000001
        /*0038*/ 	.word	0x00000001


	//----- nvinfo : EIATTR_CBANK_PARAM_SIZE
	.align		4
.L_510:
        /*003c*/ 	.byte	0x03, 0x19
        /*003e*/ 	.short	0x0438


	//----- nvinfo : EIATTR_PARAM_CBANK
	.align		4
        /*0040*/ 	.byte	0x04, 0x0a
        /*0042*/ 	.short	(.L_512 - .L_511)
	.align		4
.L_511:
        /*0044*/ 	.word	index@(.nv.constant0._ZN7cutlass13device_kernelIN5flash19enable_sm80_to_sm89INS1_16FlashAttnFwdSm80INS1_25CollectiveMainloopFwdSm80ILi8ELi1ELb0EN4cute5tupleIJNS5_1CILi128EEENS7_ILi64EEENS7_ILi192EEEEEELi192ENS_10bfloat16_tEfNS_4arch4Sm80ELb0ELb1ELb0ELb1ELb1ELb1ELb1ELb1EEENS1_21CollectiveEpilogueFwdINS6_IJS8_SA_S9_EEENS6_IJNS7_ILi1EEESI_SI_EEESC_SE_Li256ELb1ELb1ELb1ELb0EEENS1_36VarlenDynamicPersistentTileSchedulerILi128ELi64ELi256ELi256ELb1ELb1ELb0ELb1ELb0ELb1EEEEEEEEEvNT_6ParamsE)
        /*0048*/ 	.short	0x0210
        /*004a*/ 	.short	0x0438


	//----- nvinfo : EIATTR_SW_WAR
	.align		4
.L_512:
        /*004c*/ 	.byte	0x04, 0x36
        /*004e*/ 	.short	(.L_514 - .L_513)
.L_513:
        /*0050*/ 	.word	0x00000008
.L_514:


//--------------------- .nv.info._ZN7cutlass13device_kernelIN5flash19enable_sm80_to_sm89INS1_16FlashAttnFwdSm80INS1_25CollectiveMainloopFwdSm80ILi8ELi1ELb0EN4cute5tupleIJNS5_1CILi128EEENS7_ILi64EEENS7_ILi192EEEEEELi192ENS_10bfloat16_tEfNS_4arch4Sm80ELb1ELb0ELb0ELb0ELb1ELb0ELb1ELb1EEENS1_21CollectiveEpilogueFwdINS6_IJS8_SA_S9_EEENS6_IJNS7_ILi1EEESI_SI_EEESC_SE_Li256ELb0ELb1ELb1ELb0EEENS1_30DynamicPersistentTileSchedulerILi256ELi256ELb1ELb1ELb0EEEEEEEEEvNT_6ParamsE --------------------------
	.section	.nv.info._ZN7cutlass13device_kernelIN5flash19enable_sm80_to_sm89INS1_16FlashAttnFwdSm80INS1_25CollectiveMainloopFwdSm80ILi8ELi1ELb0EN4cute5tupleIJNS5_1CILi128EEENS7_ILi64EEENS7_ILi192EEEEEELi192ENS_10bfloat16_tEfNS_4arch4Sm80ELb1ELb0ELb0ELb0ELb1ELb0ELb1ELb1EEENS1_21CollectiveEpilogueFwdINS6_IJS8_SA_S9_EEENS6_IJNS7_ILi1EEESI_SI_EEESC_SE_Li256ELb0ELb1ELb1ELb0EEENS1_30DynamicPersistentTileSchedulerILi256ELi256ELb1ELb1ELb0EEEEEEEEEvNT_6ParamsE,"",@"SHT_CUDA_INFO"
	.sectionflags	@""
	.align	4


	//----- nvinfo : EIATTR_CUDA_API_VERSION
	.align		4
        /*0000*/ 	.byte	0x04, 0x37
        /*0002*/ 	.short	(.L_516 - .L_515)
.L_515:
        /*0004*/ 	.word	0x00000082


	//----- nvinfo : EIATTR_KPARAM_INFO
	.align		4
.L_516:
        /*0008*/ 	.byte	0x04, 0x17
        /*000a*/ 	.short	(.L_518 - .L_517)
.L_517:
        /*000c*/ 	.word	0x00000000
        /*0010*/ 	.short	0x0000
        /*0012*/ 	.short	0x0000
        /*0014*/ 	.byte	0x00, 0xf0, 0xa1, 0x10


	//----- nvinfo : EIATTR_SPARSE_MMA_MASK
	.align		4
.L_518:
        /*0018*/ 	.byte	0x03, 0x50
        /*001a*/ 	.short	0x0000


	//----- nvinfo : EIATTR_MAXREG_COUNT
	.align		4
        /*001c*/ 	.byte	0x03, 0x1b
        /*001e*/ 	.short	0x00ff


	//----- nvinfo : EIATTR_MERCURY_ISA_VERSION
	.align		4
        /*0020*/ 	.byte	0x03, 0x5f
        /*0022*/ 	.short	0x0101


	//----- nvinfo : EIATTR_EXIT_INSTR_OFFSETS
	.align		4
        /*0024*/ 	.byte	0x04, 0x1c
        /*0026*/ 	.short	(.L_520 - .L_519)


	//   ....[0]....
.L_519:
        /*0028*/ 	.word	0x00000010


	//----- nvinfo : EIATTR_MAX_THREADS
	.align		4
.L_520:
        /*002c*/ 	.byte	0x04, 0x05
        /*002e*/ 	.short	(.L_522 - .L_521)
.L_521:
        /*0030*/ 	.word	0x00000100
        /*0034*/ 	.word	0x00000001
        /*0038*/ 	.word	0x00000001


	//----- nvinfo : EIATTR_CBANK_PARAM_SIZE
	.align		4
.L_522:
        /*003c*/ 	.byte	0x03, 0x19
        /*003e*/ 	.short	0x0428


	//----- nvinfo : EIATTR_PARAM_CBANK
	.align		4
        /*0040*/ 	.byte	0x04, 0x0a
        /*0042*/ 	.short	(.L_524 - .L_523)
	.align		4
.L_523:
        /*0044*/ 	.word	index@(.nv.constant0._ZN7cutlass13device_kernelIN5flash19enable_sm80_to_sm89INS1_16FlashAttnFwdSm80INS1_25CollectiveMainloopFwdSm80ILi8ELi1ELb0EN4cute5tupleIJNS5_1CILi128EEENS7_ILi64EEENS7_ILi192EEEEEELi192ENS_10bfloat16_tEfNS_4arch4Sm80ELb1ELb0ELb0ELb0ELb1ELb0ELb1ELb1EEENS1_21CollectiveEpilogueFwdINS6_IJS8_SA_S9_EEENS6_IJNS7_ILi1EEESI_SI_EEESC_SE_Li256ELb0ELb1ELb1ELb0EEENS1_30DynamicPersistentTileSchedulerILi256ELi256ELb1ELb1ELb0EEEEEEEEEvNT_6ParamsE)
        /*0048*/ 	.short	0x0210
        /*004a*/ 	.short	0x0428


	//----- nvinfo : EIATTR_SW_WAR
	.align		4
.L_524:
        /*004c*/ 	.byte	0x04, 0x36
        /*004e*/ 	.short	(.L_526 - .L_525)
.L_525:
        /*0050*/ 	.word	0x00000008
.L_526:


//--------------------- .nv.info._ZN7cutlass13device_kernelIN5flash19enable_sm80_to_sm89INS1_16FlashAttnFwdSm80INS1_25CollectiveMainloopFwdSm80ILi8ELi1ELb0EN4cute5tupleIJNS5_1CILi128EEENS7_ILi64EEENS7_ILi192EEEEEELi192ENS_10bfloat16_tEfNS_4arch4Sm80ELb1ELb0ELb0ELb1ELb1ELb0ELb1ELb1EEENS1_21CollectiveEpilogueFwdINS6_IJS8_SA_S9_EEENS6_IJNS7_ILi1EEESI_SI_EEESC_SE_Li256ELb1ELb1ELb1ELb0EEENS1_36VarlenDynamicPersistentTileSchedulerILi128ELi64ELi256ELi256ELb1ELb1ELb0ELb1ELb1ELb1EEEEEEEEEvNT_6ParamsE --------------------------
	.section	.nv.info._ZN7cutlass13device_kernelIN5flash19enable_sm80_to_sm89INS1_16FlashAttnFwdSm80INS1_25CollectiveMainloopFwdSm80ILi8ELi1ELb0EN4cute5tupleIJNS5_1CILi128EEENS7_ILi64EEENS7_ILi192EEEEEELi192ENS_10bfloat16_tEfNS_4arch4Sm80ELb1ELb0ELb0ELb1ELb1ELb0ELb1ELb1EEENS1_21CollectiveEpilogueFwdINS6_IJS8_SA_S9_EEENS6_IJNS7_ILi1EEESI_SI_EEESC_SE_Li256ELb1ELb1ELb1ELb0EEENS1_36VarlenDynamicPersistentTileSchedulerILi128ELi64ELi256ELi256ELb1ELb1ELb0ELb1ELb1ELb1EEEEEEEEEvNT_6ParamsE,"",@"SHT_CUDA_INFO"
	.sectionflags	@""
	.align	4


	//----- nvinfo : EIATTR_CUDA_API_VERSION
	.align		4
        /*0000*/ 	.byte	0x04, 0x37
        /*0002*/ 	.short	(.L_528 - .L_527)
.L_527:
        /*0004*/ 	.word	0x00000082


	//----- nvinfo : EIATTR_KPARAM_INFO
	.align		4
.L_528:
        /*0008*/ 	.byte	0x04, 0x17
        /*000a*/ 	.short	(.L_530 - .L_529)
.L_529:
        /*000c*/ 	.word	0x00000000
        /*0010*/ 	.short	0x0000
        /*0012*/ 	.short	0x0000
        /*0014*/ 	.byte	0x00, 0xf0, 0xe1, 0x10


	//----- nvinfo : EIATTR_SPARSE_MMA_MASK
	.align		4
.L_530:
        /*0018*/ 	.byte	0x03, 0x50
        /*001a*/ 	.short	0x0000


	//----- nvinfo : EIATTR_MAXREG_COUNT
	.align		4
        /*001c*/ 	.byte	0x03, 0x1b
        /*001e*/ 	.short	0x00ff


	//----- nvinfo : EIATTR_MERCURY_ISA_VERSION
	.align		4
        /*0020*/ 	.byte	0x03, 0x5f
        /*0022*/ 	.short	0x0101


	//----- nvinfo : EIATTR_EXIT_INSTR_OFFSETS
	.align		4
        /*0024*/ 	.byte	0x04, 0x1c
        /*0026*/ 	.short	(.L_532 - .L_531)


	//   ....[0]....
.L_531:
        /*0028*/ 	.word	0x00000010


	//----- nvinfo : EIATTR_MAX_THREADS
	.align		4
.L_532:
        /*002c*/ 	.byte	0x04, 0x05
        /*002e*/ 	.short	(.L_534 - .L_533)
.L_533:
        /*0030*/ 	.word	0x00000100
        /*0034*/ 	.word	0x00000001
        /*0038*/ 	.word	0x00000001


	//----- nvinfo : EIATTR_CBANK_PARAM_SIZE
	.align		4
.L_534:
        /*003c*/ 	.byte	0x03, 0x19
        /*003e*/ 	.short	0x0438


	//----- nvinfo : EIATTR_PARAM_CBANK
	.align		4
        /*0040*/ 	.byte	0x04, 0x0a
        /*0042*/ 	.short	(.L_536 - .L_535)
	.align		4
.L_535:
        /*0044*/ 	.word	index@(.nv.constant0._ZN7cutlass13device_kernelIN5flash19enable_sm80_to_sm89INS1_16FlashAttnFwdSm80INS1_25CollectiveMainloopFwdSm80ILi8ELi1ELb0EN4cute5tupleIJNS5_1CILi128EEENS7_ILi64EEENS7_ILi192EEEEEELi192ENS_10bfloat16_tEfNS_4arch4Sm80ELb1ELb0ELb0ELb1ELb1ELb0ELb1ELb1EEENS1_21CollectiveEpilogueFwdINS6_IJS8_SA_S9_EEENS6_IJNS7_ILi1EEESI_SI_EEESC_SE_Li256ELb1ELb1ELb1ELb0EEENS1_36VarlenDynamicPersistentTileSchedulerILi128ELi64ELi256ELi256ELb1ELb1ELb0ELb1ELb1ELb1EEEEEEEEEvNT_6ParamsE)
        /*0048*/ 	.short	0x0210
        /*004a*/ 	.short	0x0438


	//----- nvinfo : EIATTR_SW_WAR
	.align		4
.L_536:
        /*004c*/ 	.byte	0x04, 0x36
        /*004e*/ 	.short	(.L_538 - .L_537)
.L_537:
        /*0050*/ 	.word	0x00000008
.L_538:


//--------------------- .nv.info._ZN7cutlass13device_kernelIN5flash19enable_sm80_to_sm89INS1_16FlashAttnFwdSm80INS1_25CollectiveMainloopFwdSm80ILi8ELi1ELb0EN4cute5tupleIJNS5_1CILi128EEENS7_ILi64EEENS7_ILi192EEEEEELi192ENS_10bfloat16_tEfNS_4arch4Sm80ELb1ELb0ELb0ELb1ELb1ELb1ELb1ELb1EEENS1_21CollectiveEpilogueFwdINS6_IJS8_SA_S9_EEENS6_IJNS7_ILi1EEESI_SI_EEESC_SE_Li256ELb1ELb1ELb1ELb0EEENS1_36VarlenDynamicPersistentTileSchedulerILi128ELi64ELi256ELi256ELb1ELb1ELb0ELb1ELb1ELb1EEEEEEEEEvNT_6ParamsE --------------------------
	.section	.nv.info._ZN7cutlass13device_kernelIN5flash19enable_sm80_to_sm89INS1_16FlashAttnFwdSm80INS1_25CollectiveMainloopFwdSm80ILi8ELi1ELb0EN4cute5tupleIJNS5_1CILi128EEENS7_ILi64EEENS7_ILi192EEEEEELi192ENS_10bfloat16_tEfNS_4arch4Sm80ELb1ELb0ELb0ELb1ELb1ELb1ELb1ELb1EEENS1_21CollectiveEpilogueFwdINS6_IJS8_SA_S9_EEENS6_IJNS7_ILi1EEESI_SI_EEESC_SE_Li256ELb1ELb1ELb1ELb0EEENS1_36VarlenDynamicPersistentTileSchedulerILi128ELi64ELi256ELi256ELb1ELb1ELb0ELb1ELb1ELb1EEEEEEEEEvNT_6ParamsE,"",@"SHT_CUDA_INFO"
	.sectionflags	@""
	.align	4


	//----- nvinfo : EIATTR_CUDA_API_VERSION
	.align		4
        /*0000*/ 	.byte	0x04, 0x37
        /*0002*/ 	.short	(.L_540 - .L_539)
.L_539:
        /*0004*/ 	.word	0x00000082


	//----- nvinfo : EIATTR_KPARAM_INFO
	.align		4
.L_540:
        /*0008*/ 	.byte	0x04, 0x17
        /*000a*/ 	.short	(.L_542 - .L_541)
.L_541:
        /*000c*/ 	.word	0x00000000
        /*0010*/ 	.short	0x0000
        /*0012*/ 	.short	0x0000
        /*0014*/ 	.byte	0x00, 0xf0, 0xe1, 0x10


	//----- nvinfo : EIATTR_SPARSE_MMA_MASK
	.align		4
.L_542:
        /*0018*/ 	.byte	0x03, 0x50
        /*001a*/ 	.short	0x0000


	//----- nvinfo : EIATTR_MAXREG_COUNT
	.align		4
        /*001c*/ 	.byte	0x03, 0x1b
        /*001e*/ 	.short	0x00ff


	//----- nvinfo : EIATTR_MERCURY_ISA_VERSION
	.align		4
        /*0020*/ 	.byte	0x03, 0x5f
        /*0022*/ 	.short	0x0101


	//----- nvinfo : EIATTR_EXIT_INSTR_OFFSETS
	.align		4
        /*0024*/ 	.byte	0x04, 0x1c
        /*0026*/ 	.short	(.L_544 - .L_543)


	//   ....[0]....
.L_543:
        /*0028*/ 	.word	0x00000010


	//----- nvinfo : EIATTR_MAX_THREADS
	.align		4
.L_544:
        /*002c*/ 	.byte	0x04, 0x05
        /*002e*/ 	.short	(.L_546 - .L_545)
.L_545:
        /*0030*/ 	.word	0x00000100
        /*0034*/ 	.word	0x00000001
        /*0038*/ 	.word	0x00000001


	//----- nvinfo : EIATTR_CBANK_PARAM_SIZE
	.align		4
.L_546:
        /*003c*/ 	.byte	0x03, 0x19
        /*003e*/ 	.short	0x0438


	//----- nvinfo : EIATTR_PARAM_CBANK
	.align		4
        /*0040*/ 	.byte	0x04, 0x0a
        /*0042*/ 	.short	(.L_548 - .L_547)
	.align		4
.L_547:
        /*0044*/ 	.word	index@(.nv.constant0._ZN7cutlass13device_kernelIN5flash19enable_sm80_to_sm89INS1_16FlashAttnFwdSm80INS1_25CollectiveMainloopFwdSm80ILi8ELi1ELb0EN4cute5tupleIJNS5_1CILi128EEENS7_ILi64EEENS7_ILi192EEEEEELi192ENS_10bfloat16_tEfNS_4arch4Sm80ELb1ELb0ELb0ELb1ELb1ELb1ELb1ELb1EEENS1_21CollectiveEpilogueFwdINS6_IJS8_SA_S9_EEENS6_IJNS7_ILi1EEESI_SI_EEESC_SE_Li256ELb1ELb1ELb1ELb0EEENS1_36VarlenDynamicPersistentTileSchedulerILi128ELi64ELi256ELi256ELb1ELb1ELb0ELb1ELb1ELb1EEEEEEEEEvNT_6ParamsE)
        /*0048*/ 	.short	0x0210
        /*004a*/ 	.short	0x0438


	//----- nvinfo : EIATTR_SW_WAR
	.align		4
.L_548:
        /*004c*/ 	.byte	0x04, 0x36
        /*004e*/ 	.short	(.L_550 - .L_549)
.L_549:
        /*0050*/ 	.word	0x00000008
.L_550:


//--------------------- .nv.info._ZN7cutlass13device_kernelIN5flash19enable_sm80_to_sm89INS1_16FlashAttnFwdSm80INS1_25CollectiveMainloopFwdSm80ILi8ELi2ELb0EN4cute5tupleIJNS5_1CILi128EEENS7_ILi64EEENS7_ILi192EEEEEELi192ENS_10bfloat16_tEfNS_4arch4Sm80ELb0ELb0ELb0ELb0ELb1ELb0ELb1ELb1EEENS1_21CollectiveEpilogueFwdINS6_IJS8_SA_S9_EEENS6_IJNS7_ILi1EEESI_SI_EEESC_SE_Li256ELb0ELb1ELb1ELb0EEENS1_19SingleTileSchedulerILb0ELb1ELb1ELi128EEEEEEEEEvNT_6ParamsE --------------------------
	.section	.nv.info._ZN7cutlass13device_kernelIN5flash19enable_sm80_to_sm89INS1_16FlashAttnFwdSm80INS1_25CollectiveMainloopFwdSm80ILi8ELi2ELb0EN4cute5tupleIJNS5_1CILi128EEENS7_ILi64EEENS7_ILi192EEEEEELi192ENS_10bfloat16_tEfNS_4arch4Sm80ELb0ELb0ELb0ELb0ELb1ELb0ELb1ELb1EEENS1_21CollectiveEpilogueFwdINS6_IJS8_SA_S9_EEENS6_IJNS7_ILi1EEESI_SI_EEESC_SE_Li256ELb0ELb1ELb1ELb0EEENS1_19SingleTileSchedulerILb0ELb1ELb1ELi128EEEEEEEEEvNT_6ParamsE,"",@"SHT_CUDA_INFO"
	.sectionflags	@""
	.align	4


	//----- nvinfo : EIATTR_CUDA_API_VERSION
	.align		4
        /*0000*/ 	.byte	0x04, 0x37
        /*0002*/ 	.short	(.L_552 - .L_551)
.L_551:
        /*0004*/ 	.word	0x00000082


	//----- nvinfo : EIATTR_KPARAM_INFO
	.align		4
.L_552:
        /*0008*/ 	.byte	0x04, 0x17
        /*000a*/ 	.short	(.L_554 - .L_553)
.L_553:
        /*000c*/ 	.word	0x00000000
        /*0010*/ 	.short	0x0000
        /*0012*/ 	.short	0x0000
        /*0014*/ 	.byte	0x00, 0xf0, 0x61, 0x10


	//----- nvinfo : EIATTR_SPARSE_MMA_MASK
	.align		4
.L_554:
        /*0018*/ 	.byte	0x03, 0x50
        /*001a*/ 	.short	0x0000


	//----- nvinfo : EIATTR_MAXREG_COUNT
	.align		4
        /*001c*/ 	.byte	0x03, 0x1b
        /*001e*/ 	.short	0x00ff


	//----- nvinfo : EIATTR_MERCURY_ISA_VERSION
	.align		4
        /*0020*/ 	.byte	0x03, 0x5f
        /*0022*/ 	.short	0x0101


	//----- nvinfo : EIATTR_EXIT_INSTR_OFFSETS
	.align		4
        /*0024*/ 	.byte	0x04, 0x1c
        /*0026*/ 	.short	(.L_556 - .L_555)


	//   ....[0]....
.L_555:
        /*0028*/ 	.word	0x00000010


	//----- nvinfo : EIATTR_MAX_THREADS
	.align		4
.L_556:
        /*002c*/ 	.byte	0x04, 0x05
        /*002e*/ 	.short	(.L_558 - .L_557)
.L_557:
        /*0030*/ 	.word	0x00000100
        /*0034*/ 	.word	0x00000001
        /*0038*/ 	.word	0x00000001


	//----- nvinfo : EIATTR_CBANK_PARAM_SIZE
	.align		4
.L_558:
        /*003c*/ 	.byte	0x03, 0x19
        /*003e*/ 	.short	0x0418


	//----- nvinfo : EIATTR_PARAM_CBANK
	.align		4
        /*0040*/ 	.byte	0x04, 0x0a
        /*0042*/ 	.short	(.L_560 - .L_559)
	.align		4
.L_559:
        /*0044*/ 	.word	index@(.nv.constant0._ZN7cutlass13device_kernelIN5flash19enable_sm80_to_sm89INS1_16FlashAttnFwdSm80INS1_25CollectiveMainloopFwdSm80ILi8ELi2ELb0EN4cute5tupleIJNS5_1CILi128EEENS7_ILi64EEENS7_ILi192EEEEEELi192ENS_10bfloat16_tEfNS_4arch4Sm80ELb0ELb0ELb0ELb0ELb1ELb0ELb1ELb1EEENS1_21CollectiveEpilogueFwdINS6_IJS8_SA_S9_EEENS6_IJNS7_ILi1EEESI_SI_EEESC_SE_Li256ELb0ELb1ELb1ELb0EEENS1_19SingleTileSchedulerILb0ELb1ELb1ELi128EEEEEEEEEvNT_6ParamsE)
        /*0048*/ 	.short	0x0210
        /*004a*/ 	.short	0x0418


	//----- nvinfo : EIATTR_SW_WAR
	.align		4
.L_560:
        /*004c*/ 	.byte	0x04, 0x36
        /*004e*/ 	.short	(.L_562 - .L_561)
.L_561:
        /*0050*/ 	.word	0x00000008
.L_562:


//--------------------- .nv.info._ZN7cutlass13device_kernelIN5flash19enable_sm80_to_sm89INS1_16FlashAttnFwdSm80INS1_25CollectiveMainloopFwdSm80ILi8ELi2ELb0EN4cute5tupleIJNS5_1CILi128EEENS7_ILi64EEENS7_ILi192EEEEEELi192ENS_10bfloat16_tEfNS_4arch4Sm80ELb0ELb0ELb0ELb1ELb1ELb0ELb1ELb1EEENS1_21CollectiveEpilogueFwdINS6_IJS8_SA_S9_EEENS6_IJNS7_ILi1EEESI_SI_EEESC_SE_Li256ELb1ELb1ELb1ELb0EEENS1_36VarlenDynamicPersistentTileSchedulerILi128ELi64ELi256ELi256ELb1ELb1ELb0ELb0ELb1ELb1EEEEEEEEEvNT_6ParamsE --------------------------
	.section	.nv.info._ZN7cutlass13device_kernelIN5flash19enable_sm80_to_sm89INS1_16FlashAttnFwdSm80INS1_25CollectiveMainloopFwdSm80ILi8ELi2ELb0EN4cute5tupleIJNS5_1CILi128EEENS7_ILi64EEENS7_ILi192EEEEEELi192ENS_10bfloat16_tEfNS_4arch4Sm80ELb0ELb0ELb0ELb1ELb1ELb0ELb1ELb1EEENS1_21CollectiveEpilogueFwdINS6_IJS8_SA_S9_EEENS6_IJNS7_ILi1EEESI_SI_EEESC_SE_Li256ELb1ELb1ELb1ELb0EEENS1_36VarlenDynamicPersistentTileSchedulerILi128ELi64ELi256ELi256ELb1ELb1ELb0ELb0ELb1ELb1EEEEEEEEEvNT_6ParamsE,"",@"SHT_CUDA_INFO"
	.sectionflags	@""
	.align	4


	//----- nvinfo : EIATTR_CUDA_API_VERSION
	.align		4
        /*0000*/ 	.byte	0x04, 0x37
        /*0002*/ 	.short	(.L_564 - .L_563)
.L_563:
        /*0004*/ 	.word	0x00000082


	//----- nvinfo : EIATTR_KPARAM_INFO
	.align		4
.L_564:
        /*0008*/ 	.byte	0x04, 0x17
        /*000a*/ 	.short	(.L_566 - .L_565)
.L_565:
        /*000c*/ 	.word	0x00000000
        /*0010*/ 	.short	0x0000
        /*0012*/ 	.short	0x0000
        /*0014*/ 	.byte	0x00, 0xf0, 0xe1, 0x10


	//----- nvinfo : EIATTR_SPARSE_MMA_MASK
	.align		4
.L_566:
        /*0018*/ 	.byte	0x03, 0x50
        /*001a*/ 	.short	0x0000


	//----- nvinfo : EIATTR_MAXREG_COUNT
	.align		4
        /*001c*/ 	.byte	0x03, 0x1b
        /*001e*/ 	.short	0x00ff


	//----- nvinfo : EIATTR_MERCURY_ISA_VERSION
	.align		4
        /*0020*/ 	.byte	0x03, 0x5f
        /*0022*/ 	.short	0x0101


	//----- nvinfo : EIATTR_EXIT_INSTR_OFFSETS
	.align		4
        /*0024*/ 	.byte	0x04, 0x1c
        /*0026*/ 	.short	(.L_568 - .L_567)


	//   ....[0]....
.L_567:
        /*0028*/ 	.word	0x00000010


	//----- nvinfo : EIATTR_MAX_THREADS
	.align		4
.L_568:
        /*002c*/ 	.byte	0x04, 0x05
        /*002e*/ 	.short	(.L_570 - .L_569)
.L_569:
        /*0030*/ 	.word	0x00000100
        /*0034*/ 	.word	0x00000001
        /*0038*/ 	.word	0x00000001


	//----- nvinfo : EIATTR_CBANK_PARAM_SIZE
	.align		4
.L_570:
        /*003c*/ 	.byte	0x03, 0x19
        /*003e*/ 	.short	0x0438


	//----- nvinfo : EIATTR_PARAM_CBANK
	.align		4
        /*0040*/ 	.byte	0x04, 0x0a
        /*0042*/ 	.short	(.L_572 - .L_571)
	.align		4
.L_571:
        /*0044*/ 	.word	index@(.nv.constant0._ZN7cutlass13device_kernelIN5flash19enable_sm80_to_sm89INS1_16FlashAttnFwdSm80INS1_25CollectiveMainloopFwdSm80ILi8ELi2ELb0EN4cute5tupleIJNS5_1CILi128EEENS7_ILi64EEENS7_ILi192EEEEEELi192ENS_10bfloat16_tEfNS_4arch4Sm80ELb0ELb0ELb0ELb1ELb1ELb0ELb1ELb1EEENS1_21CollectiveEpilogueFwdINS6_IJS8_SA_S9_EEENS6_IJNS7_ILi1EEESI_SI_EEESC_SE_Li256ELb1ELb1ELb1ELb0EEENS1_36VarlenDynamicPersistentTileSchedulerILi128ELi64ELi256ELi256ELb1ELb1ELb0ELb0ELb1ELb1EEEEEEEEEvNT_6ParamsE)
        /*0048*/ 	.short	0x0210
        /*004a*/ 	.short	0x0438


	//----- nvinfo : EIATTR_SW_WAR
	.align		4
.L_572:
        /*004c*/ 	.byte	0x04, 0x36
        /*004e*/ 	.short	(.L_574 - .L_573)
.L_573:
        /*0050*/ 	.word	0x00000008
.L_574:


//--------------------- .nv.info._ZN7cutlass13device_kernelIN5flash19enable_sm80_to_sm89INS1_16FlashAttnFwdSm80INS1_25CollectiveMainloopFwdSm80ILi8ELi2ELb0EN4cute5tupleIJNS5_1CILi128EEENS7_ILi64EEENS7_ILi192EEEEEELi192ENS_10bfloat16_tEfNS_4arch4Sm80ELb0ELb0ELb0ELb1ELb1ELb1ELb1ELb1EEENS1_21CollectiveEpilogueFwdINS6_IJS8_SA_S9_EEENS6_IJNS7_ILi1EEESI_SI_EEESC_SE_Li256ELb1ELb1ELb1ELb0EEENS1_36VarlenDynamicPersistentTileSchedulerILi128ELi64ELi256ELi256ELb1ELb1ELb0ELb0ELb1ELb1EEEEEEEEEvNT_6ParamsE --------------------------
	.section	.nv.info._ZN7cutlass13device_kernelIN5flash19enable_sm80_to_sm89INS1_16FlashAttnFwdSm80INS1_25CollectiveMainloopFwdSm80ILi8ELi2ELb0EN4cute5tupleIJNS5_1CILi128EEENS7_ILi64EEENS7_ILi192EEEEEELi192ENS_10bfloat16_tEfNS_4arch4Sm80ELb0ELb0ELb0ELb1ELb1ELb1ELb1ELb1EEENS1_21CollectiveEpilogueFwdINS6_IJS8_SA_S9_EEENS6_IJNS7_ILi1EEESI_SI_EEESC_SE_Li256ELb1ELb1ELb1ELb0EEENS1_36VarlenDynamicPersistentTileSchedulerILi128ELi64ELi256ELi256ELb1ELb1ELb0ELb0ELb1ELb1EEEEEEEEEvNT_6ParamsE,"",@"SHT_CUDA_INFO"
	.sectionflags	@""
	.align	4


	//----- nvinfo : EIATTR_CUDA_API_VERSION
	.align		4
        /*0000*/ 	.byte	0x04, 0x37
        /*0002*/ 	.short	(.L_576 - .L_575)
.L_575:
        /*0004*/ 	.word	0x00000082


	//----- nvinfo : EIATTR_KPARAM_INFO
	.align		4
.L_576:
        /*0008*/ 	.byte	0x04, 0x17
        /*000a*/ 	.short	(.L_578 - .L_577)
.L_577:
        /*000c*/ 	.word	0x00000000
        /*0010*/ 	.short	0x0000
        /*0012*/ 	.short	0x0000
        /*0014*/ 	.byte	0x00, 0xf0, 0xe1, 0x10


	//----- nvinfo : EIATTR_SPARSE_MMA_MASK
	.align		4
.L_578:
        /*0018*/ 	.byte	0x03, 0x50
        /*001a*/ 	.short	0x0000


	//----- nvinfo : EIATTR_MAXREG_COUNT
	.align		4
        /*001c*/ 	.byte	0x03, 0x1b
        /*001e*/ 	.short	0x00ff


	//----- nvinfo : EIATTR_MERCURY_ISA_VERSION
	.align		4
        /*0020*/ 	.byte	0x03, 0x5f
        /*0022*/ 	.short	0x0101


	//----- nvinfo : EIATTR_EXIT_INSTR_OFFSETS
	.align		4
        /*0024*/ 	.byte	0x04, 0x1c
        /*0026*/ 	.short	(.L_580 - .L_579)


	//   ....[0]....
.L_579:
        /*0028*/ 	.word	0x00000010


	//----- nvinfo : EIATTR_MAX_THREADS
	.align		4
.L_580:
        /*002c*/ 	.byte	0x04, 0x05
        /*002e*/ 	.short	(.L_582 - .L_581)
.L_581:
        /*0030*/ 	.word	0x00000100
        /*0034*/ 	.word	0x00000001
        /*0038*/ 	.word	0x00000001


	//----- nvinfo : EIATTR_CBANK_PARAM_SIZE
	.align		4
.L_582:
        /*003c*/ 	.byte	0x03, 0x19
        /*003e*/ 	.short	0x0438


	//----- nvinfo : EIATTR_PARAM_CBANK
	.align		4
        /*0040*/ 	.byte	0x04, 0x0a
        /*0042*/ 	.short	(.L_584 - .L_583)
	.align		4
.L_583:
        /*0044*/ 	.word	index@(.nv.constant0._ZN7cutlass13device_kernelIN5flash19enable_sm80_to_sm89INS1_16FlashAttnFwdSm80INS1_25CollectiveMainloopFwdSm80ILi8ELi2ELb0EN4cute5tupleIJNS5_1CILi128EEENS7_ILi64EEENS7_ILi192EEEEEELi192ENS_10bfloat16_tEfNS_4arch4Sm80ELb0ELb0ELb0ELb1ELb1ELb1ELb1ELb1EEENS1_21CollectiveEpilogueFwdINS6_IJS8_SA_S9_EEENS6_IJNS7_ILi1EEESI_SI_EEESC_SE_Li256ELb1ELb1ELb1ELb0EEENS1_36VarlenDynamicPersistentTileSchedulerILi128ELi64ELi256ELi256ELb1ELb1ELb0ELb0ELb1ELb1EEEEEEEEEvNT_6ParamsE)
        /*0048*/ 	.short	0x0210
        /*004a*/ 	.short	0x0438


	//----- nvinfo : EIATTR_SW_WAR
	.align		4
.L_584:
        /*004c*/ 	.byte	0x04, 0x36
        /*004e*/ 	.short	(.L_586 - .L_585)
.L_585:
        /*0050*/ 	.word	0x00000008
.L_586:


//--------------------- .nv.info._ZN7cutlass13device_kernelIN5flash19enable_sm80_to_sm89INS1_16FlashAttnFwdSm80INS1_25CollectiveMainloopFwdSm80ILi8ELi2ELb0EN4cute5tupleIJNS5_1CILi128EEENS7_ILi64EEENS7_ILi192EEEEEELi192ENS_10bfloat16_tEfNS_4arch4Sm80ELb0ELb1ELb0ELb0ELb1ELb0ELb1ELb1EEENS1_21CollectiveEpilogueFwdINS6_IJS8_SA_S9_EEENS6_IJNS7_ILi1EEESI_SI_EEESC_SE_Li256ELb0ELb1ELb1ELb0EEENS1_19SingleTileSchedulerILb0ELb1ELb1ELi128EEEEEEEEEvNT_6ParamsE --------------------------
	.section	.nv.info._ZN7cutlass13device_kernelIN5flash19enable_sm80_to_sm89INS1_16FlashAttnFwdSm80INS1_25CollectiveMainloopFwdSm80ILi8ELi2ELb0EN4cute5tupleIJNS5_1CILi128EEENS7_ILi64EEENS7_ILi192EEEEEELi192ENS_10bfloat16_tEfNS_4arch4Sm80ELb0ELb1ELb0ELb0ELb1ELb0ELb1ELb1EEENS1_21CollectiveEpilogueFwdINS6_IJS8_SA_S9_EEENS6_IJNS7_ILi1EEESI_SI_EEESC_SE_Li256ELb0ELb1ELb1ELb0EEENS1_19SingleTileSchedulerILb0ELb1ELb1ELi128EEEEEEEEEvNT_6ParamsE,"",@"SHT_CUDA_INFO"
	.sectionflags	@""
	.align	4


	//----- nvinfo : EIATTR_CUDA_API_VERSION
	.align		4
        /*0000*/ 	.byte	0x04, 0x37
        /*0002*/ 	.short	(.L_588 - .L_587)
.L_587:
        /*0004*/ 	.word	0x00000082


	//----- nvinfo : EIATTR_KPARAM_INFO
	.align		4
.L_588:
        /*0008*/ 	.byte	0x04, 0x17
        /*000a*/ 	.short	(.L_590 - .L_589)
.L_589:
        /*000c*/ 	.word	0x00000000
        /*0010*/ 	.short	0x0000
        /*0012*/ 	.short	0x0000
        /*0014*/ 	.byte	0x00, 0xf0, 0x61, 0x10


	//----- nvinfo : EIATTR_SPARSE_MMA_MASK
	.align		4
.L_590:
        /*0018*/ 	.byte	0x03, 0x50
        /*001a*/ 	.short	0x0000


	//----- nvinfo : EIATTR_MAXREG_COUNT
	.align		4
        /*001c*/ 	.byte	0x03, 0x1b
        /*001e*/ 	.short	0x00ff


	//----- nvinfo : EIATTR_MERCURY_ISA_VERSION
	.align		4
        /*0020*/ 	.byte	0x03, 0x5f
        /*0022*/ 	.short	0x0101


	//----- nvinfo : EIATTR_EXIT_INSTR_OFFSETS
	.align		4
        /*0024*/ 	.byte	0x04, 0x1c
        /*0026*/ 	.short	(.L_592 - .L_591)


	//   ....[0]....
.L_591:
        /*0028*/ 	.word	0x00000010


	//----- nvinfo : EIATTR_MAX_THREADS
	.align		4
.L_592:
        /*002c*/ 	.byte	0x04, 0x05
        /*002e*/ 	.short	(.L_594 - .L_593)
.L_593:
        /*0030*/ 	.word	0x00000100
        /*0034*/ 	.word	0x00000001
        /*0038*/ 	.word	0x00000001


	//----- nvinfo : EIATTR_CBANK_PARAM_SIZE
	.align		4
.L_594:
        /*003c*/ 	.byte	0x03, 0x19
        /*003e*/ 	.short	0x0418


	//----- nvinfo : EIATTR_PARAM_CBANK
	.align		4
        /*0040*/ 	.byte	0x04, 0x0a
        /*0042*/ 	.short	(.L_596 - .L_595)
	.align		4
.L_595:
        /*0044*/ 	.word	index@(.nv.constant0._ZN7cutlass13device_kernelIN5flash19enable_sm80_to_sm89INS1_16FlashAttnFwdSm80INS1_25CollectiveMainloopFwdSm80ILi8ELi2ELb0EN4cute5tupleIJNS5_1CILi128EEENS7_ILi64EEENS7_ILi192EEEEEELi192ENS_10bfloat16_tEfNS_4arch4Sm80ELb0ELb1ELb0ELb0ELb1ELb0ELb1ELb1EEENS1_21CollectiveEpilogueFwdINS6_IJS8_SA_S9_EEENS6_IJNS7_ILi1EEESI_SI_EEESC_SE_Li256ELb0ELb1ELb1ELb0EEENS1_19SingleTileSchedulerILb0ELb1ELb1ELi128EEEEEEEEEvNT_6ParamsE)
        /*0048*/ 	.short	0x0210
        /*004a*/ 	.short	0x0418


	//----- nvinfo : EIATTR_SW_WAR
	.align		4
.L_596:
        /*004c*/ 	.byte	0x04, 0x36
        /*004e*/ 	.short	(.L_598 - .L_597)
.L_597:
        /*0050*/ 	.word	0x00000008
.L_598:


//--------------------- .nv.info._ZN7cutlass13device_kernelIN5flash19enable_sm80_to_sm89INS1_16FlashAttnFwdSm80INS1_25CollectiveMainloopFwdSm80ILi8ELi2ELb0EN4cute5tupleIJNS5_1CILi128EEENS7_ILi64EEENS7_ILi192EEEEEELi192ENS_10bfloat16_tEfNS_4arch4Sm80ELb0ELb1ELb0ELb1ELb1ELb0ELb1ELb1EEENS1_21CollectiveEpilogueFwdINS6_IJS8_SA_S9_EEENS6_IJNS7_ILi1EEESI_SI_EEESC_SE_Li256ELb1ELb1ELb1ELb0EEENS1_36VarlenDynamicPersistentTileSchedulerILi128ELi64ELi256ELi256ELb1ELb1ELb0ELb1ELb0ELb1EEEEEEEEEvNT_6ParamsE --------------------------
	.section	.nv.info._ZN7cutlass13device_kernelIN5flash19enable_sm80_to_sm89INS1_16FlashAttnFwdSm80INS1_25CollectiveMainloopFwdSm80ILi8ELi2ELb0EN4cute5tupleIJNS5_1CILi128EEENS7_ILi64EEENS7_ILi192EEEEEELi192ENS_10bfloat16_tEfNS_4arch4Sm80ELb0ELb1ELb0ELb1ELb1ELb0ELb1ELb1EEENS1_21CollectiveEpilogueFwdINS6_IJS8_SA_S9_EEENS6_IJNS7_ILi1EEESI_SI_EEESC_SE_Li256ELb1ELb1ELb1ELb0EEENS1_36VarlenDynamicPersistentTileSchedulerILi128ELi64ELi256ELi256ELb1ELb1ELb0ELb1ELb0ELb1EEEEEEEEEvNT_6ParamsE,"",@"SHT_CUDA_INFO"
	.sectionflags	@""
	.align	4


	//----- nvinfo : EIATTR_CUDA_API_VERSION
	.align		4
        /*0000*/ 	.byte	0x04, 0x37
        /*0002*/ 	.short	(.L_600 - .L_599)
.L_599:
        /*0004*/ 	.word	0x00000082


	//----- nvinfo : EIATTR_KPARAM_INFO
	.align		4
.L_600:
        /*0008*/ 	.byte	0x04, 0x17
        /*000a*/ 	.short	(.L_602 - .L_601)
.L_601:
        /*000c*/ 	.word	0x00000000
        /*0010*/ 	.short	0x0000
        /*0012*/ 	.short	0x0000
        /*0014*/ 	.byte	0x00, 0xf0, 0xe1, 0x10


	//----- nvinfo : EIATTR_SPARSE_MMA_MASK
	.align		4
.L_602:
        /*0018*/ 	.byte	0x03, 0x50
        /*001a*/ 	.short	0x0000


	//----- nvinfo : EIATTR_MAXREG_COUNT
	.align		4
        /*001c*/ 	.byte	0x03, 0x1b
        /*001e*/ 	.short	0x00ff


	//----- nvinfo : EIATTR_MERCURY_ISA_VERSION
	.align		4
        /*0020*/ 	.byte	0x03, 0x5f
        /*0022*/ 	.short	0x0101


	//----- nvinfo : EIATTR_EXIT_INSTR_OFFSETS
	.align		4
        /*0024*/ 	.byte	0x04, 0x1c
        /*0026*/ 	.short	(.L_604 - .L_603)


	//   ....[0]....
.L_603:
        /*0028*/ 	.word	0x00000010


	//----- nvinfo : EIATTR_MAX_THREADS
	.align		4
.L_604:
        /*002c*/ 	.byte	0x04, 0x05
        /*002e*/ 	.short	(.L_606 - .L_605)
.L_605:
        /*0030*/ 	.word	0x00000100
        /*0034*/ 	.word	0x00000001
        /*0038*/ 	.word	0x00000001


	//----- nvinfo : EIATTR_CBANK_PARAM_SIZE
	.align		4
.L_606:
        /*003c*/ 	.byte	0x03, 0x19
        /*003e*/ 	.short	0x0438


	//----- nvinfo : EIATTR_PARAM_CBANK
	.align		4
        /*0040*/ 	.byte	0x04, 0x0a
        /*0042*/ 	.short	(.L_608 - .L_607)
	.align		4
.L_607:
        /*0044*/ 	.word	index@(.nv.constant0._ZN7cutlass13device_kernelIN5flash19enable_sm80_to_sm89INS1_16FlashAttnFwdSm80INS1_25CollectiveMainloopFwdSm80ILi8ELi2ELb0EN4cute5tupleIJNS5_1CILi128EEENS7_ILi64EEENS7_ILi192EEEEEELi192ENS_10bfloat16_tEfNS_4arch4Sm80ELb0ELb1ELb0ELb1ELb1ELb0ELb1ELb1EEENS1_21CollectiveEpilogueFwdINS6_IJS8_SA_S9_EEENS6_IJNS7_ILi1EEESI_SI_EEESC_SE_Li256ELb1ELb1ELb1ELb0EEENS1_36VarlenDynamicPersistentTileSchedulerILi128ELi64ELi256ELi256ELb1ELb1ELb0ELb1ELb0ELb1EEEEEEEEEvNT_6ParamsE)
        /*0048*/ 	.short	0x0210
        /*004a*/ 	.short	0x0438


	//----- nvinfo : EIATTR_SW_WAR
	.align		4
.L_608:
        /*004c*/ 	.byte	0x04, 0x36
        /*004e*/ 	.short	(.L_610 - .L_609)
.L_609:
        /*0050*/ 	.word	0x00000008
.L_610:


//--------------------- .nv.info._ZN7cutlass13device_kernelIN5flash19enable_sm80_to_sm89INS1_16FlashAttnFwdSm80INS1_25CollectiveMainloopFwdSm80ILi8ELi2ELb0EN4cute5tupleIJNS5_1CILi128EEENS7_ILi64EEENS7_ILi192EEEEEELi192ENS_10bfloat16_tEfNS_4arch4Sm80ELb0ELb1ELb0ELb1ELb1ELb1ELb1ELb1EEENS1_21CollectiveEpilogueFwdINS6_IJS8_SA_S9_EEENS6_IJNS7_ILi1EEESI_SI_EEESC_SE_Li256ELb1ELb1ELb1ELb0EEENS1_36VarlenDynamicPersistentTileSchedulerILi128ELi64ELi256ELi256ELb1ELb1ELb0ELb1ELb0ELb1EEEEEEEEEvNT_6ParamsE --------------------------
	.section	.nv.info._ZN7cutlass13device_kernelIN5flash19enable_sm80_to_sm89INS1_16FlashAttnFwdSm80INS1_25CollectiveMainloopFwdSm80ILi8ELi2ELb0EN4cute5tupleIJNS5_1CILi128EEENS7_ILi64EEENS7_ILi192EEEEEELi192ENS_10bfloat16_tEfNS_4arch4Sm80ELb0ELb1ELb0ELb1ELb1ELb1ELb1ELb1EEENS1_21CollectiveEpilogueFwdINS6_IJS8_SA_S9_EEENS6_IJNS7_ILi1EEESI_SI_EEESC_SE_Li256ELb1ELb1ELb1ELb0EEENS1_36VarlenDynamicPersistentTileSchedulerILi128ELi64ELi256ELi256ELb1ELb1ELb0ELb1ELb0ELb1EEEEEEEEEvNT_6ParamsE,"",@"SHT_CUDA_INFO"
	.sectionflags	@""
	.align	4


	//----- nvinfo : EIATTR_CUDA_API_VERSION
	.align		4
        /*0000*/ 	.byte	0x04, 0x37
        /*0002*/ 	.short	(.L_612 - .L_611)
.L_611:
        /*0004*/ 	.word	0x00000082


	//----- nvinfo : EIATTR_KPARAM_INFO
	.align		4
.L_612:
        /*0008*/ 	.byte	0x04, 0x17
        /*000a*/ 	.short	(.L_614 - .L_613)
.L_613:
        /*000c*/ 	.word	0x00000000
        /*0010*/ 	.short	0x0000
        /*0012*/ 	.short	0x0000
        /*0014*/ 	.byte	0x00, 0xf0, 0xe1, 0x10


	//----- nvinfo : EIATTR_SPARSE_MMA_MASK
	.align		4
.L_614:
        /*0018*/ 	.byte	0x03, 0x50
        /*001a*/ 	.short	0x0000


	//----- nvinfo : EIATTR_MAXREG_COUNT
	.align		4
        /*001c*/ 	.byte	0x03, 0x1b
        /*001e*/ 	.short	0x00ff


	//----- nvinfo : EIATTR_MERCURY_ISA_VERSION
	.align		4
        /*0020*/ 	.byte	0x03, 0x5f
        /*0022*/ 	.short	0x0101


	//----- nvinfo : EIATTR_EXIT_INSTR_OFFSETS
	.align		4
        /*0024*/ 	.byte	0x04, 0x1c
        /*0026*/ 	.short	(.L_616 - .L_615)


	//   ....[0]....
.L_615:
        /*0028*/ 	.word	0x00000010


	//----- nvinfo : EIATTR_MAX_THREADS
	.align		4
.L_616:
        /*002c*/ 	.byte	0x04, 0x05
        /*002e*/ 	.short	(.L_618 - .L_617)
.L_617:
        /*0030*/ 	.word	0x00000100
        /*0034*/ 	.word	0x00000001
        /*0038*/ 	.word	0x00000001


	//----- nvinfo : EIATTR_CBANK_PARAM_SIZE
	.align		4
.L_618:
        /*003c*/ 	.byte	0x03, 0x19
        /*003e*/ 	.short	0x0438


	//----- nvinfo : EIATTR_PARAM_CBANK
	.align		4
        /*0040*/ 	.byte	0x04, 0x0a
        /*0042*/ 	.short	(.L_620 - .L_619)
	.align		4
.L_619:
        /*0044*/ 	.word	index@(.nv.constant0._ZN7cutlass13device_kernelIN5flash19enable_sm80_to_sm89INS1_16FlashAttnFwdSm80INS1_25CollectiveMainloopFwdSm80ILi8ELi2ELb0EN4cute5tupleIJNS5_1CILi128EEENS7_ILi64EEENS7_ILi192EEEEEELi192ENS_10bfloat16_tEfNS_4arch4Sm80ELb0ELb1ELb0ELb1ELb1ELb1ELb1ELb1EEENS1_21CollectiveEpilogueFwdINS6_IJS8_SA_S9_EEENS6_IJNS7_ILi1EEESI_SI_EEESC_SE_Li256ELb1ELb1ELb1ELb0EEENS1_36VarlenDynamicPersistentTileSchedulerILi128ELi64ELi256ELi256ELb1ELb1ELb0ELb1ELb0ELb1EEEEEEEEEvNT_6ParamsE)
        /*0048*/ 	.short	0x0210
        /*004a*/ 	.short	0x0438


	//----- nvinfo : EIATTR_SW_WAR
	.align		4
.L_620:
        /*004c*/ 	.byte	0x04, 0x36
        /*004e*/ 	.short	(.L_622 - .L_621)
.L_621:
        /*0050*/ 	.word	0x00000008
.L_622:


//--------------------- .nv.info._ZN7cutlass13device_kernelIN5flash19enable_sm80_to_sm89INS1_16FlashAttnFwdSm80INS1_25CollectiveMainloopFwdSm80ILi8ELi2ELb0EN4cute5tupleIJNS5_1CILi128EEENS7_ILi64EEENS7_ILi192EEEEEELi192ENS_10bfloat16_tEfNS_4arch4Sm80ELb1ELb0ELb0ELb0ELb1ELb0ELb1ELb1EEENS1_21CollectiveEpilogueFwdINS6_IJS8_SA_S9_EEENS6_IJNS7_ILi1EEESI_SI_EEESC_SE_Li256ELb0ELb1ELb1ELb0EEENS1_30DynamicPersistentTileSchedulerILi256ELi256ELb1ELb1ELb0EEEEEEEEEvNT_6ParamsE --------------------------
	.section	.nv.info._ZN7cutlass13device_kernelIN5flash19enable_sm80_to_sm89INS1_16FlashAttnFwdSm80INS1_25CollectiveMainloopFwdSm80ILi8ELi2ELb0EN4cute5tupleIJNS5_1CILi128EEENS7_ILi64EEENS7_ILi192EEEEEELi192ENS_10bfloat16_tEfNS_4arch4Sm80ELb1ELb0ELb0ELb0ELb1ELb0ELb1ELb1EEENS1_21CollectiveEpilogueFwdINS6_IJS8_SA_S9_EEENS6_IJNS7_ILi1EEESI_SI_EEESC_SE_Li256ELb0ELb1ELb1ELb0EEENS1_30DynamicPersistentTileSchedulerILi256ELi256ELb1ELb1ELb0EEEEEEEEEvNT_6ParamsE,"",@"SHT_CUDA_INFO"
	.sectionflags	@""
	.align	4


	//----- nvinfo : EIATTR_CUDA_API_VERSION
	.align		4
        /*0000*/ 	.byte	0x04, 0x37
        /*0002*/ 	.short	(.L_624 - .L_623)
.L_623:
        /*0004*/ 	.word	0x00000082


	//----- nvinfo : EIATTR_KPARAM_INFO
	.align		4
.L_624:
        /*0008*/ 	.byte	0x04, 0x17
        /*000a*/ 	.short	(.L_626 - .L_625)
.L_625:
        /*000c*/ 	.word	0x00000000
        /*0010*/ 	.short	0x0000
        /*0012*/ 	.short	0x0000
        /*0014*/ 	.byte	0x00, 0xf0, 0xa1, 0x10


	//----- nvinfo : EIATTR_SPARSE_MMA_MASK
	.align		4
.L_626:
        /*0018*/ 	.byte	0x03, 0x50
        /*001a*/ 	.short	0x0000


	//----- nvinfo : EIATTR_MAXREG_COUNT
	.align		4
        /*001c*/ 	.byte	0x03, 0x1b
        /*001e*/ 	.short	0x00ff


	//----- nvinfo : EIATTR_MERCURY_ISA_VERSION
	.align		4
        /*0020*/ 	.byte	0x03, 0x5f
        /*0022*/ 	.short	0x0101


	//----- nvinfo : EIATTR_EXIT_INSTR_OFFSETS
	.align		4
        /*0024*/ 	.byte	0x04, 0x1c
        /*0026*/ 	.short	(.L_628 - .L_627)


	//   ....[0]....
.L_627:
        /*0028*/ 	.word	0x00000010


	//----- nvinfo : EIATTR_MAX_THREADS
	.align		4
.L_628:
        /*002c*/ 	.byte	0x04, 0x05
        /*002e*/ 	.short	(.L_630 - .L_629)
.L_629:
        /*0030*/ 	.word	0x00000100
        /*0034*/ 	.word	0x00000001
        /*0038*/ 	.word	0x00000001


	//----- nvinfo : EIATTR_CBANK_PARAM_SIZE
	.align		4
.L_630:
        /*003c*/ 	.byte	0x03, 0x19
        /*003e*/ 	.short	0x0428


	//----- nvinfo : EIATTR_PARAM_CBANK
	.align		4
        /*0040*/ 	.byte	0x04, 0x0a
        /*0042*/ 	.short	(.L_632 - .L_631)
	.align		4
.L_631:
        /*0044*/ 	.word	index@(.nv.constant0._ZN7cutlass13device_kernelIN5flash19enable_sm80_to_sm89INS1_16FlashAttnFwdSm80INS1_25CollectiveMainloopFwdSm80ILi8ELi2ELb0EN4cute5tupleIJNS5_1CILi128EEENS7_ILi64EEENS7_ILi192EEEEEELi192ENS_10bfloat16_tEfNS_4arch4Sm80ELb1ELb0ELb0ELb0ELb1ELb0ELb1ELb1EEENS1_21CollectiveEpilogueFwdINS6_IJS8_SA_S9_EEENS6_IJNS7_ILi1EEESI_SI_EEESC_SE_Li256ELb0ELb1ELb1ELb0EEENS1_30DynamicPersistentTileSchedulerILi256ELi256ELb1ELb1ELb0EEEEEEEEEvNT_6ParamsE)
        /*0048*/ 	.short	0x0210
        /*004a*/ 	.short	0x0428


	//----- nvinfo : EIATTR_SW_WAR
	.align		4
.L_632:
        /*004c*/ 	.byte	0x04, 0x36
        /*004e*/ 	.short	(.L_634 - .L_633)
.L_633:
        /*0050*/ 	.word	0x00000008
.L_634:


//--------------------- .nv.info._ZN7cutlass13device_kernelIN5flash19enable_sm80_to_sm89INS1_16FlashAttnFwdSm80INS1_25CollectiveMainloopFwdSm80ILi8ELi2ELb0EN4cute5tupleIJNS5_1CILi128EEENS7_ILi64EEENS7_ILi192EEEEEELi192ENS_10bfloat16_tEfNS_4arch4Sm80ELb1ELb0ELb0ELb1ELb1ELb0ELb1ELb1EEENS1_21CollectiveEpilogueFwdINS6_IJS8_SA_S9_EEENS6_IJNS7_ILi1EEESI_SI_EEESC_SE_Li256ELb1ELb1ELb1ELb0EEENS1_36VarlenDynamicPersistentTileSchedulerILi128ELi64ELi256ELi256ELb1ELb1ELb0ELb1ELb1ELb1EEEEEEEEEvNT_6ParamsE --------------------------
	.section	.nv.info._ZN7cutlass13device_kernelIN5flash19enable_sm80_to_sm89INS1_16FlashAttnFwdSm80INS1_25CollectiveMainloopFwdSm80ILi8ELi2ELb0EN4cute5tupleIJNS5_1CILi128EEENS7_ILi64EEENS7_ILi192EEEEEELi192ENS_10bfloat16_tEfNS_4arch4Sm80ELb1ELb0ELb0ELb1ELb1ELb0ELb1ELb1EEENS1_21CollectiveEpilogueFwdINS6_IJS8_SA_S9_EEENS6_IJNS7_ILi1EEESI_SI_EEESC_SE_Li256ELb1ELb1ELb1ELb0EEENS1_36VarlenDynamicPersistentTileSchedulerILi128ELi64ELi256ELi256ELb1ELb1ELb0ELb1ELb1ELb1EEEEEEEEEvNT_6ParamsE,"",@"SHT_CUDA_INFO"
	.sectionflags	@""
	.align	4


	//----- nvinfo : EIATTR_CUDA_API_VERSION
	.align		4
        /*0000*/ 	.byte	0x04, 0x37
        /*0002*/ 	.short	(.L_636 - .L_635)
.L_635:
        /*0004*/ 	.word	0x00000082


	//----- nvinfo : EIATTR_KPARAM_INFO
	.align		4
.L_636:
        /*0008*/ 	.byte	0x04, 0x17
        /*000a*/ 	.short	(.L_638 - .L_637)
.L_637:
        /*000c*/ 	.word	0x00000000
        /*0010*/ 	.short	0x0000
        /*0012*/ 	.short	0x0000
        /*0014*/ 	.byte	0x00, 0xf0, 0xe1, 0x10


	//----- nvinfo : EIATTR_SPARSE_MMA_MASK
	.align		4
.L_638:
        /*0018*/ 	.byte	0x03, 0x50
        /*001a*/ 	.short	0x0000


	//----- nvinfo : EIATTR_MAXREG_COUNT
	.align		4
        /*001c*/ 	.byte	0x03, 0x1b
        /*001e*/ 	.short	0x00ff


	//----- nvinfo : EIATTR_MERCURY_ISA_VERSION
	.align		4
        /*0020*/ 	.byte	0x03, 0x5f
        /*0022*/ 	.short	0x0101


	//----- nvinfo : EIATTR_EXIT_INSTR_OFFSETS
	.align		4
        /*0024*/ 	.byte	0x04, 0x1c
        /*0026*/ 	.short	(.L_640 - .L_639)


	//   ....[0]....
.L_639:
        /*0028*/ 	.word	0x00000010


	//----- nvinfo : EIATTR_MAX_THREADS
	.align		4
.L_640:
        /*002c*/ 	.byte	0x04, 0x05
        /*002e*/ 	.short	(.L_642 - .L_641)
.L_641:
        /*0030*/ 	.word	0x00000100
        /*0034*/ 	.word	0x00000001
        /*0038*/ 	.word	0x00000001


	//----- nvinfo : EIATTR_CBANK_PARAM_SIZE
	.align		4
.L_642:
        /*003c*/ 	.byte	0x03, 0x19
        /*003e*/ 	.short	0x0438


	//----- nvinfo : EIATTR_PARAM_CBANK
	.align		4
        /*0040*/ 	.byte	0x04, 0x0a
        /*0042*/ 	.short	(.L_644 - .L_643)
	.align		4
.L_643:
        /*0044*/ 	.word	index@(.nv.constant0._ZN7cutlass13device_kernelIN5flash19enable_sm80_to_sm89INS1_16FlashAttnFwdSm80INS1_25CollectiveMainloopFwdSm80ILi8ELi2ELb0EN4cute5tupleIJNS5_1CILi128EEENS7_ILi64EEENS7_ILi192EEEEEELi192ENS_10bfloat16_tEfNS_4arch4Sm80ELb1ELb0ELb0ELb1ELb1ELb0ELb1ELb1EEENS1_21CollectiveEpilogueFwdINS6_IJS8_SA_S9_EEENS6_IJNS7_ILi1EEESI_SI_EEESC_SE_Li256ELb1ELb1ELb1ELb0EEENS1_36VarlenDynamicPersistentTileSchedulerILi128ELi64ELi256ELi256ELb1ELb1ELb0ELb1ELb1ELb1EEEEEEEEEvNT_6ParamsE)
        /*0048*/ 	.short	0x0210
        /*004a*/ 	.short	0x0438


	//----- nvinfo : EIATTR_SW_WAR
	.align		4
.L_644:
        /*004c*/ 	.byte	0x04, 0x36
        /*004e*/ 	.short	(.L_646 - .L_645)
.L_645:
        /*0050*/ 	.word	0x00000008
.L_646:


//--------------------- .nv.info._ZN7cutlass13device_kernelIN5flash19enable_sm80_to_sm89INS1_16FlashAttnFwdSm80INS1_25CollectiveMainloopFwdSm80ILi8ELi2ELb0EN4cute5tupleIJNS5_1CILi128EEENS7_ILi64EEENS7_ILi192EEEEEELi192ENS_10bfloat16_tEfNS_4arch4Sm80ELb1ELb0ELb0ELb1ELb1ELb1ELb1ELb1EEENS1_21CollectiveEpilogueFwdINS6_IJS8_SA_S9_EEENS6_IJNS7_ILi1EEESI_SI_EEESC_SE_Li256ELb1ELb1ELb1ELb0EEENS1_36VarlenDynamicPersistentTileSchedulerILi128ELi64ELi256ELi256ELb1ELb1ELb0ELb1ELb1ELb1EEEEEEEEEvNT_6ParamsE --------------------------
	.section	.nv.info._ZN7cutlass13device_kernelIN5flash19enable_sm80_to_sm89INS1_16FlashAttnFwdSm80INS1_25CollectiveMainloopFwdSm80ILi8ELi2ELb0EN4cute5tupleIJNS5_1CILi128EEENS7_ILi64EEENS7_ILi192EEEEEELi192ENS_10bfloat16_tEfNS_4arch4Sm80ELb1ELb0ELb0ELb1ELb1ELb1ELb1ELb1EEENS1_21CollectiveEpilogueFwdINS6_IJS8_SA_S9_EEENS6_IJNS7_ILi1EEESI_SI_EEESC_SE_Li256ELb1ELb1ELb1ELb0EEENS1_36VarlenDynamicPersistentTileSchedulerILi128ELi64ELi256ELi256ELb1ELb1ELb0ELb1ELb1ELb1EEEEEEEEEvNT_6ParamsE,"",@"SHT_CUDA_INFO"
	.sectionflags	@""
	.align	4


	//----- nvinfo : EIATTR_CUDA_API_VERSION
	.align		4
        /*0000*/ 	.byte	0x04, 0x37
        /*0002*/ 	.short	(.L_648 - .L_647)
.L_647:
        /*0004*/ 	.word	0x00000082


	//----- nvinfo : EIATTR_KPARAM_INFO
	.align		4
.L_648:
        /*0008*/ 	.byte	0x04, 0x17
        /*000a*/ 	.short	(.L_650 - .L_649)
.L_649:
        /*000c*/ 	.word	0x00000000
        /*0010*/ 	.short	0x0000
        /*0012*/ 	.short	0x0000
        /*0014*/ 	.byte	0x00, 0xf0, 0xe1, 0x10


	//----- nvinfo : EIATTR_SPARSE_MMA_MASK
	.align		4
.L_650:
        /*0018*/ 	.byte	0x03, 0x50
        /*001a*/ 	.short	0x0000


	//----- nvinfo : EIATTR_MAXREG_COUNT
	.align		4
        /*001c*/ 	.byte	0x03, 0x1b
        /*001e*/ 	.short	0x00ff


	//----- nvinfo : EIATTR_MERCURY_ISA_VERSION
	.align		4
        /*0020*/ 	.byte	0x03, 0x5f
        /*0022*/ 	.short	0x0101


	//----- nvinfo : EIATTR_EXIT_INSTR_OFFSETS
	.align		4
        /*0024*/ 	.byte	0x04, 0x1c
        /*0026*/ 	.short	(.L_652 - .L_651)


	//   ....[0]....
.L_651:
        /*0028*/ 	.word	0x00000010


	//----- nvinfo : EIATTR_MAX_THREADS
	.align		4
.L_652:
        /*002c*/ 	.byte	0x04, 0x05
        /*002e*/ 	.short	(.L_654 - .L_653)
.L_653:
        /*0030*/ 	.word	0x00000100
        /*0034*/ 	.word	0x00000001
        /*0038*/ 	.word	0x00000001


	//----- nvinfo : EIATTR_CBANK_PARAM_SIZE
	.align		4
.L_654:
        /*003c*/ 	.byte	0x03, 0x19
        /*003e*/ 	.short	0x0438


	//----- nvinfo : EIATTR_PARAM_CBANK
	.align		4
        /*0040*/ 	.byte	0x04, 0x0a
        /*0042*/ 	.short	(.L_656 - .L_655)
	.align		4
.L_655:
        /*0044*/ 	.word	index@(.nv.constant0._ZN7cutlass13device_kernelIN5flash19enable_sm80_to_sm89INS1_16FlashAttnFwdSm80INS1_25CollectiveMainloopFwdSm80ILi8ELi2ELb0EN4cute5tupleIJNS5_1CILi128EEENS7_ILi64EEENS7_ILi192EEEEEELi192ENS_10bfloat16_tEfNS_4arch4Sm80ELb1ELb0ELb0ELb1ELb1ELb1ELb1ELb1EEENS1_21CollectiveEpilogueFwdINS6_IJS8_SA_S9_EEENS6_IJNS7_ILi1EEESI_SI_EEESC_SE_Li256ELb1ELb1ELb1ELb0EEENS1_36VarlenDynamicPersistentTileSchedulerILi128ELi64ELi256ELi256ELb1ELb1ELb0ELb1ELb1ELb1EEEEEEEEEvNT_6ParamsE)
        /*0048*/ 	.short	0x0210
        /*004a*/ 	.short	0x0438


	//----- nvinfo : EIATTR_SW_WAR
	.align		4
.L_656:
        /*004c*/ 	.byte	0x04, 0x36
        /*004e*/ 	.short	(.L_658 - .L_657)
.L_657:
        /*0050*/ 	.word	0x00000008
.L_658:


//--------------------- .nv.callgraph             --------------------------
	.section	.nv.callgraph,"",@"SHT_CUDA_CALLGRAPH"
	.align	4
	.sectionentsize	8
	.align		4
        /*0000*/ 	.word	0x00000000
	.align		4
        /*0004*/ 	.word	0xffffffff
	.align		4
        /*0008*/ 	.word	0x00000000
	.align		4
        /*000c*/ 	.word	0xfffffffe
	.align		4
        /*0010*/ 	.word	0x00000000
	.align		4
        /*0014*/ 	.word	0xfffffffd
	.align		4
        /*0018*/ 	.word	0x00000000
	.align		4
        /*001c*/ 	.word	0xfffffffc


//--------------------- .nv.constant4             --------------------------
	.section	.nv.constant4,"a",@progbits
	.align	8
	.align		8
.nv.constant4:
        /*0000*/ 	.dword	_ZN89_INTERNAL_5a5148a6_53_flash_fwd_hdim192_bf16_paged_split_softcapall_sm80_cu_49158569_38144cuda3std3__45__cpo5beginE
	.align		8
        /*0008*/ 	.dword	_ZN89_INTERNAL_5a5148a6_53_flash_fwd_hdim192_bf16_paged_split_softcapall_sm80_cu_49158569_38144cuda3std3__45__cpo3endE
	.align		8
        /*0010*/ 	.dword	_ZN89_INTERNAL_5a5148a6_53_flash_fwd_hdim192_bf16_paged_split_softcapall_sm80_cu_49158569_38144cuda3std3__45__cpo6cbeginE
	.align		8
        /*0018*/ 	.dword	_ZN89_INTERNAL_5a5148a6_53_flash_fwd_hdim192_bf16_paged_split_softcapall_sm80_cu_49158569_38144cuda3std3__45__cpo4cendE
	.align		8
        /*0020*/ 	.dword	_ZN89_INTERNAL_5a5148a6_53_flash_fwd_hdim192_bf16_paged_split_softcapall_sm80_cu_49158569_38144cuda3std3__491_GLOBAL__N__5a5148a6_53_flash_fwd_hdim192_bf16_paged_split_softcapall_sm80_cu_49158569_38146ignoreE
	.align		8
        /*0028*/ 	.dword	_ZN89_INTERNAL_5a5148a6_53_flash_fwd_hdim192_bf16_paged_split_softcapall_sm80_cu_49158569_38144cuda3std3__419piecewise_constructE
	.align		8
        /*0030*/ 	.dword	_ZN89_INTERNAL_5a5148a6_53_flash_fwd_hdim192_bf16_paged_split_softcapall_sm80_cu_49158569_38144cuda3std3__48in_placeE
	.align		8
        /*0038*/ 	.dword	_ZN89_INTERNAL_5a5148a6_53_flash_fwd_hdim192_bf16_paged_split_softcapall_sm80_cu_49158569_38144cuda3std6ranges3__45__cpo4swapE
	.align		8
        /*0040*/ 	.dword	_ZN89_INTERNAL_5a5148a6_53_flash_fwd_hdim192_bf16_paged_split_softcapall_sm80_cu_49158569_38144cuda3std6ranges3__45__cpo9iter_moveE
	.align		8
        /*0048*/ 	.dword	_ZN89_INTERNAL_5a5148a6_53_flash_fwd_hdim192_bf16_paged_split_softcapall_sm80_cu_49158569_38144cute7productE
	.align		8
        /*0050*/ 	.dword	_ZN89_INTERNAL_5a5148a6_53_flash_fwd_hdim192_bf16_paged_split_softcapall_sm80_cu_49158569_38144cute1_E


//--------------------- .text._ZN7cutlass13device_kernelIN5flash19enable_sm80_to_sm89INS1_16FlashAttnFwdSm80INS1_25CollectiveMainloopFwdSm80ILi8ELi1ELb0EN4cute5tupleIJNS5_1CILi128EEENS7_ILi64EEENS7_ILi192EEEEEELi192ENS_10bfloat16_tEfNS_4arch4Sm80ELb0ELb0ELb1ELb0ELb1ELb0ELb1ELb1EEENS1_21CollectiveEpilogueFwdINS6_IJS8_SA_S9_EEENS6_IJNS7_ILi1EEESI_SI_EEESC_SE_Li256ELb0ELb1ELb1ELb0EEENS1_19SingleTileSchedulerILb0ELb1ELb1ELi128EEEEEEEEEvNT_6ParamsE --------------------------
	.section	.text._ZN7cutlass13device_kernelIN5flash19enable_sm80_to_sm89INS1_16FlashAttnFwdSm80INS1_25CollectiveMainloopFwdSm80ILi8ELi1ELb0EN4cute5tupleIJNS5_1CILi128EEENS7_ILi64EEENS7_ILi192EEEEEELi192ENS_10bfloat16_tEfNS_4arch4Sm80ELb0ELb0ELb1ELb0ELb1ELb0ELb1ELb1EEENS1_21CollectiveEpilogueFwdINS6_IJS8_SA_S9_EEENS6_IJNS7_ILi1EEESI_SI_EEESC_SE_Li256ELb0ELb1ELb1ELb0EEENS1_19SingleTileSchedulerILb0ELb1ELb1ELi128EEEEEEEEEvNT_6ParamsE,"ax",@progbits
	.align	128
.text._ZN7cutlass13device_kernelIN5flash19enable_sm80_to_sm89INS1_16FlashAttnFwdSm80INS1_25CollectiveMainloopFwdSm80ILi8ELi1ELb0EN4cute5tupleIJNS5_1CILi128EEENS7_ILi64EEENS7_ILi192EEEEEELi192ENS_10bfloat16_tEfNS_4arch4Sm80ELb0ELb0ELb1ELb0ELb1ELb0ELb1ELb1EEENS1_21CollectiveEpilogueFwdINS6_IJS8_SA_S9_EEENS6_IJNS7_ILi1EEESI_SI_EEESC_SE_Li256ELb0ELb1ELb1ELb0EEENS1_19SingleTileSchedulerILb0ELb1ELb1ELi128EEEEEEEEEvNT_6ParamsE:
        .type           _ZN7cutlass13device_kernelIN5flash19enable_sm80_to_sm89INS1_16FlashAttnFwdSm80INS1_25CollectiveMainloopFwdSm80ILi8ELi1ELb0EN4cute5tupleIJNS5_1CILi128EEENS7_ILi64EEENS7_ILi192EEEEEELi192ENS_10bfloat16_tEfNS_4arch4Sm80ELb0ELb0ELb1ELb0ELb1ELb0ELb1ELb1EEENS1_21CollectiveEpilogueFwdINS6_IJS8_SA_S9_EEENS6_IJNS7_ILi1EEESI_SI_EEESC_SE_Li256ELb0ELb1ELb1ELb0EEENS1_19SingleTileSchedulerILb0ELb1ELb1ELi128EEEEEEEEEvNT_6ParamsE,@function
        .size           _ZN7cutlass13device_kernelIN5flash19enable_sm80_to_sm89INS1_16FlashAttnFwdSm80INS1_25CollectiveMainloopFwdSm80ILi8ELi1ELb0EN4cute5tupleIJNS5_1CILi128EEENS7_ILi64EEENS7_ILi192EEEEEELi192ENS_10bfloat16_tEfNS_4arch4Sm80ELb0ELb0ELb1ELb0ELb1ELb0ELb1ELb1EEENS1_21CollectiveEpilogueFwdINS6_IJS8_SA_S9_EEENS6_IJNS7_ILi1EEESI_SI_EEESC_SE_Li256ELb0ELb1ELb1ELb0EEENS1_19SingleTileSchedulerILb0ELb1ELb1ELi128EEEEEEEEEvNT_6ParamsE,(.L_x_36 - _ZN7cutlass13device_kernelIN5flash19enable_sm80_to_sm89INS1_16FlashAttnFwdSm80INS1_25CollectiveMainloopFwdSm80ILi8ELi1ELb0EN4cute5tupleIJNS5_1CILi128EEENS7_ILi64EEENS7_ILi192EEEEEELi192ENS_10bfloat16_tEfNS_4arch4Sm80ELb0ELb0ELb1ELb0ELb1ELb0ELb1ELb1EEENS1_21CollectiveEpilogueFwdINS6_IJS8_SA_S9_EEENS6_IJNS7_ILi1EEESI_SI_EEESC_SE_Li256ELb0ELb1ELb1ELb0EEENS1_19SingleTileSchedulerILb0ELb1ELb1ELi128EEEEEEEEEvNT_6ParamsE)
        .other          _ZN7cutlass13device_kernelIN5flash19enable_sm80_to_sm89INS1_16FlashAttnFwdSm80INS1_25CollectiveMainloopFwdSm80ILi8ELi1ELb0EN4cute5tupleIJNS5_1CILi128EEENS7_ILi64EEENS7_ILi192EEEEEELi192ENS_10bfloat16_tEfNS_4arch4Sm80ELb0ELb0ELb1ELb0ELb1ELb0ELb1ELb1EEENS1_21CollectiveEpilogueFwdINS6_IJS8_SA_S9_EEENS6_IJNS7_ILi1EEESI_SI_EEESC_SE_Li256ELb0ELb1ELb1ELb0EEENS1_19SingleTileSchedulerILb0ELb1ELb1ELi128EEEEEEEEEvNT_6ParamsE,@"STO_CUDA_ENTRY STV_DEFAULT"
_ZN7cutlass13device_kernelIN5flash19enable_sm80_to_sm89INS1_16FlashAttnFwdSm80INS1_25CollectiveMainloopFwdSm80ILi8ELi1ELb0EN4cute5tupleIJNS5_1CILi128EEENS7_ILi64EEENS7_ILi192EEEEEELi192ENS_10bfloat16_tEfNS_4arch4Sm80ELb0ELb0ELb1ELb0ELb1ELb0ELb1ELb1EEENS1_21CollectiveEpilogueFwdINS6_IJS8_SA_S9_EEENS6_IJNS7_ILi1EEESI_SI_EEESC_SE_Li256ELb0ELb1ELb1ELb0EEENS1_19SingleTileSchedulerILb0ELb1ELb1ELi128EEEEEEEEEvNT_6ParamsE:
[----:B------:R-:W-:Y:S01]  /*0000*/  LDC R1, c[0x0][0x28] ;  /* 0x00000a00ff017b82 */ /* 0x000fe20000000800 */
[----:B------:R-:W-:Y:S05]  /*0010*/  EXIT ;  /* 0x000000000000794d */ /* 0x000fea0003800000 */
.L_x_0:
[----:B------:R-:W-:-:S00]  /*0020*/  BRA `(.L_x_0) ;  /* 0xfffffffc00fc7947 */ /* 0x000fc0000383ffff */
[----:B------:R-:W-:-:S00]  /*0030*/  NOP ;  /* 0x0000000000007918 */ /* 0x000fc00000000000 */
        /* <DEDUP_REMOVED lines=12> */
.L_x_36:


//--------------------- .text._ZN7cutlass13device_kernelIN5flash19enable_sm80_to_sm89INS1_16FlashAttnFwdSm80INS1_25CollectiveMainloopFwdSm80ILi8ELi1ELb0EN4cute5tupleIJNS5_1CILi128EEENS7_ILi64EEENS7_ILi192EEEEEELi192ENS_10bfloat16_tEfNS_4arch4Sm80ELb0ELb0ELb1ELb1ELb1ELb0ELb1ELb1EEENS1_21CollectiveEpilogueFwdINS6_IJS8_SA_S9_EEENS6_IJNS7_ILi1EEESI_SI_EEESC_SE_Li256ELb1ELb1ELb1ELb0EEENS1_36VarlenDynamicPersistentTileSchedulerILi128ELi64ELi256ELi256ELb1ELb1ELb0ELb0ELb1ELb1EEEEEEEEEvNT_6ParamsE --------------------------
	.section	.text._ZN7cutlass13device_kernelIN5flash19enable_sm80_to_sm89INS1_16FlashAttnFwdSm80INS1_25CollectiveMainloopFwdSm80ILi8ELi1ELb0EN4cute5tupleIJNS5_1CILi128EEENS7_ILi64EEENS7_ILi192EEEEEELi192ENS_10bfloat16_tEfNS_4arch4Sm80ELb0ELb0ELb1ELb1ELb1ELb0ELb1ELb1EEENS1_21CollectiveEpilogueFwdINS6_IJS8_SA_S9_EEENS6_IJNS7_ILi1EEESI_SI_EEESC_SE_Li256ELb1ELb1ELb1ELb0EEENS1_36VarlenDynamicPersistentTileSchedulerILi128ELi64ELi256ELi256ELb1ELb1ELb0ELb0ELb1ELb1EEEEEEEEEvNT_6ParamsE,"ax",@progbits
	.align	128
.text._ZN7cutlass13device_kernelIN5flash19enable_sm80_to_sm89INS1_16FlashAttnFwdSm80INS1_25CollectiveMainloopFwdSm80ILi8ELi1ELb0EN4cute5tupleIJNS5_1CILi128EEENS7_ILi64EEENS7_ILi192EEEEEELi192ENS_10bfloat16_tEfNS_4arch4Sm80ELb0ELb0ELb1ELb1ELb1ELb0ELb1ELb1EEENS1_21CollectiveEpilogueFwdINS6_IJS8_SA_S9_EEENS6_IJNS7_ILi1EEESI_SI_EEESC_SE_Li256ELb1ELb1ELb1ELb0EEENS1_36VarlenDynamicPersistentTileSchedulerILi128ELi64ELi256ELi256ELb1ELb1ELb0ELb0ELb1ELb1EEEEEEEEEvNT_6ParamsE:
        .type           _ZN7cutlass13device_kernelIN5flash19enable_sm80_to_sm89INS1_16FlashAttnFwdSm80INS1_25CollectiveMainloopFwdSm80ILi8ELi1ELb0EN4cute5tupleIJNS5_1CILi128EEENS7_ILi64EEENS7_ILi192EEEEEELi192ENS_10bfloat16_tEfNS_4arch4Sm80ELb0ELb0ELb1ELb1ELb1ELb0ELb1ELb1EEENS1_21CollectiveEpilogueFwdINS6_IJS8_SA_S9_EEENS6_IJNS7_ILi1EEESI_SI_EEESC_SE_Li256ELb1ELb1ELb1ELb0EEENS1_36VarlenDynamicPersistentTileSchedulerILi128ELi64ELi256ELi256ELb1ELb1ELb0ELb0ELb1ELb1EEEEEEEEEvNT_6ParamsE,@function
        .size           _ZN7cutlass13device_kernelIN5flash19enable_sm80_to_sm89INS1_16FlashAttnFwdSm80INS1_25CollectiveMainloopFwdSm80ILi8ELi1ELb0EN4cute5tupleIJNS5_1CILi128EEENS7_ILi64EEENS7_ILi192EEEEEELi192ENS_10bfloat16_tEfNS_4arch4Sm80ELb0ELb0ELb1ELb1ELb1ELb0ELb1ELb1EEENS1_21CollectiveEpilogueFwdINS6_IJS8_SA_S9_EEENS6_IJNS7_ILi1EEESI_SI_EEESC_SE_Li256ELb1ELb1ELb1ELb0EEENS1_36VarlenDynamicPersistentTileSchedulerILi128ELi64ELi256ELi256ELb1ELb1ELb0ELb0ELb1ELb1EEEEEEEEEvNT_6ParamsE,(.L_x_37 - _ZN7cutlass13device_kernelIN5flash19enable_sm80_to_sm89INS1_16FlashAttnFwdSm80INS1_25CollectiveMainloopFwdSm80ILi8ELi1ELb0EN4cute5tupleIJNS5_1CILi128EEENS7_ILi64EEENS7_ILi192EEEEEELi192ENS_10bfloat16_tEfNS_4arch4Sm80ELb0ELb0ELb1ELb1ELb1ELb0ELb1ELb1EEENS1_21CollectiveEpilogueFwdINS6_IJS8_SA_S9_EEENS6_IJNS7_ILi1EEESI_SI_EEESC_SE_Li256ELb1ELb1ELb1ELb0EEENS1_36VarlenDynamicPersistentTileSchedulerILi128ELi64ELi256ELi256ELb1ELb1ELb0ELb0ELb1ELb1EEEEEEEEEvNT_6ParamsE)
        .other          _ZN7cutlass13device_kernelIN5flash19enable_sm80_to_sm89INS1_16FlashAttnFwdSm80INS1_25CollectiveMainloopFwdSm80ILi8ELi1ELb0EN4cute5tupleIJNS5_1CILi128EEENS7_ILi64EEENS7_ILi192EEEEEELi192ENS_10bfloat16_tEfNS_4arch4Sm80ELb0ELb0ELb1ELb1ELb1ELb0ELb1ELb1EEENS1_21CollectiveEpilogueFwdINS6_IJS8_SA_S9_EEENS6_IJNS7_ILi1EEESI_SI_EEESC_SE_Li256ELb1ELb1ELb1ELb0EEENS1_36VarlenDynamicPersistentTileSchedulerILi128ELi64ELi256ELi256ELb1ELb1ELb0ELb0ELb1ELb1EEEEEEEEEvNT_6ParamsE,@"STO_CUDA_ENTRY STV_DEFAULT"
_ZN7cutlass13device_kernelIN5flash19enable_sm80_to_sm89INS1_16FlashAttnFwdSm80INS1_25CollectiveMainloopFwdSm80ILi8ELi1ELb0EN4cute5tupleIJNS5_1CILi128EEENS7_ILi64EEENS7_ILi192EEEEEELi192ENS_10bfloat16_tEfNS_4arch4Sm80ELb0ELb0ELb1ELb1ELb1ELb0ELb1ELb1EEENS1_21CollectiveEpilogueFwdINS6_IJS8_SA_S9_EEENS6_IJNS7_ILi1EEESI_SI_EEESC_SE_Li256ELb1ELb1ELb1ELb0EEENS1_36VarlenDynamicPersistentTileSchedulerILi128ELi64ELi256ELi256ELb1ELb1ELb0ELb0ELb1ELb1EEEEEEEEEvNT_6ParamsE:
[----:B------:R-:W-:Y:S01]  /*0000*/  LDC R1, c[0x0][0x28] ;  /* 0x00000a00ff017b82 */ /* 0x000fe20000000800 */
[----:B------:R-:W-:Y:S05]  /*0010*/  EXIT ;  /* 0x000000000000794d */ /* 0x000fea0003800000 */
.L_x_1:
        /* <DEDUP_REMOVED lines=14> */
.L_x_37:


//--------------------- .text._ZN7cutlass13device_kernelIN5flash19enable_sm80_to_sm89INS1_16FlashAttnFwdSm80INS1_25CollectiveMainloopFwdSm80ILi8ELi1ELb0EN4cute5tupleIJNS5_1CILi128EEENS7_ILi64EEENS7_ILi192EEEEEELi192ENS_10bfloat16_tEfNS_4arch4Sm80ELb0ELb0ELb1ELb1ELb1ELb1ELb1ELb1EEENS1_21CollectiveEpilogueFwdINS6_IJS8_SA_S9_EEENS6_IJNS7_ILi1EEESI_SI_EEESC_SE_Li256ELb1ELb1ELb1ELb0EEENS1_36VarlenDynamicPersistentTileSchedulerILi128ELi64ELi256ELi256ELb1ELb1ELb0ELb0ELb1ELb1EEEEEEEEEvNT_6ParamsE --------------------------
	.section	.text._ZN7cutlass13device_kernelIN5flash19enable_sm80_to_sm89INS1_16FlashAttnFwdSm80INS1_25CollectiveMainloopFwdSm80ILi8ELi1ELb0EN4cute5tupleIJNS5_1CILi128EEENS7_ILi64EEENS7_ILi192EEEEEELi192ENS_10bfloat16_tEfNS_4arch4Sm80ELb0ELb0ELb1ELb1ELb1ELb1ELb1ELb1EEENS1_21CollectiveEpilogueFwdINS6_IJS8_SA_S9_EEENS6_IJNS7_ILi1EEESI_SI_EEESC_SE_Li256ELb1ELb1ELb1ELb0EEENS1_36VarlenDynamicPersistentTileSchedulerILi128ELi64ELi256ELi256ELb1ELb1ELb0ELb0ELb1ELb1EEEEEEEEEvNT_6ParamsE,"ax",@progbits
	.align	128
.text._ZN7cutlass13device_kernelIN5flash19enable_sm80_to_sm89INS1_16FlashAttnFwdSm80INS1_25CollectiveMainloopFwdSm80ILi8ELi1ELb0EN4cute5tupleIJNS5_1CILi128EEENS7_ILi64EEENS7_ILi192EEEEEELi192ENS_10bfloat16_tEfNS_4arch4Sm80ELb0ELb0ELb1ELb1ELb1ELb1ELb1ELb1EEENS1_21CollectiveEpilogueFwdINS6_IJS8_SA_S9_EEENS6_IJNS7_ILi1EEESI_SI_EEESC_SE_Li256ELb1ELb1ELb1ELb0EEENS1_36VarlenDynamicPersistentTileSchedulerILi128ELi64ELi256ELi256ELb1ELb1ELb0ELb0ELb1ELb1EEEEEEEEEvNT_6ParamsE:
        .type           _ZN7cutlass13device_kernelIN5flash19enable_sm80_to_sm89INS1_16FlashAttnFwdSm80INS1_25CollectiveMainloopFwdSm80ILi8ELi1ELb0EN4cute5tupleIJNS5_1CILi128EEENS7_ILi64EEENS7_ILi192EEEEEELi192ENS_10bfloat16_tEfNS_4arch4Sm80ELb0ELb0ELb1ELb1ELb1ELb1ELb1ELb1EEENS1_21CollectiveEpilogueFwdINS6_IJS8_SA_S9_EEENS6_IJNS7_ILi1EEESI_SI_EEESC_SE_Li256ELb1ELb1ELb1ELb0EEENS1_36VarlenDynamicPersistentTileSchedulerILi128ELi64ELi256ELi256ELb1ELb1ELb0ELb0ELb1ELb1EEEEEEEEEvNT_6ParamsE,@function
        .size           _ZN7cutlass13device_kernelIN5flash19enable_sm80_to_sm89INS1_16FlashAttnFwdSm80INS1_25CollectiveMainloopFwdSm80ILi8ELi1ELb0EN4cute5tupleIJNS5_1CILi128EEENS7_ILi64EEENS7_ILi192EEEEEELi192ENS_10bfloat16_tEfNS_4arch4Sm80ELb0ELb0ELb1ELb1ELb1ELb1ELb1ELb1EEENS1_21CollectiveEpilogueFwdINS6_IJS8_SA_S9_EEENS6_IJNS7_ILi1EEESI_SI_EEESC_SE_Li256ELb1ELb1ELb1ELb0EEENS1_36VarlenDynamicPersistentTileSchedulerILi128ELi64ELi256ELi256ELb1ELb1ELb0ELb0ELb1ELb1EEEEEEEEEvNT_6ParamsE,(.L_x_38 - _ZN7cutlass13device_kernelIN5flash19enable_sm80_to_sm89INS1_16FlashAttnFwdSm80INS1_25CollectiveMainloopFwdSm80ILi8ELi1ELb0EN4cute5tupleIJNS5_1CILi128EEENS7_ILi64EEENS7_ILi192EEEEEELi192ENS_10bfloat16_tEfNS_4arch4Sm80ELb0ELb0ELb1ELb1ELb1ELb1ELb1ELb1EEENS1_21CollectiveEpilogueFwdINS6_IJS8_SA_S9_EEENS6_IJNS7_ILi1EEESI_SI_EEESC_SE_Li256ELb1ELb1ELb1ELb0EEENS1_36VarlenDynamicPersistentTileSchedulerILi128ELi64ELi256ELi256ELb1ELb1ELb0ELb0ELb1ELb1EEEEEEEEEvNT_6ParamsE)
        .other          _ZN7cutlass13device_kernelIN5flash19enable_sm80_to_sm89INS1_16FlashAttnFwdSm80INS1_25CollectiveMainloopFwdSm80ILi8ELi1ELb0EN4cute5tupleIJNS5_1CILi128EEENS7_ILi64EEENS7_ILi192EEEEEELi192ENS_10bfloat16_tEfNS_4arch4Sm80ELb0ELb0ELb1ELb1ELb1ELb1ELb1ELb1EEENS1_21CollectiveEpilogueFwdINS6_IJS8_SA_S9_EEENS6_IJNS7_ILi1EEESI_SI_EEESC_SE_Li256ELb1ELb1ELb1ELb0EEENS1_36VarlenDynamicPersistentTileSchedulerILi128ELi64ELi256ELi256ELb1ELb1ELb0ELb0ELb1ELb1EEEEEEEEEvNT_6ParamsE,@"STO_CUDA_ENTRY STV_DEFAULT"
_ZN7cutlass13device_kernelIN5flash19enable_sm80_to_sm89INS1_16FlashAttnFwdSm80INS1_25CollectiveMainloopFwdSm80ILi8ELi1ELb0EN4cute5tupleIJNS5_1CILi128EEENS7_ILi64EEENS7_ILi192EEEEEELi192ENS_10bfloat16_tEfNS_4arch4Sm80ELb0ELb0ELb1ELb1ELb1ELb1ELb1ELb1EEENS1_21CollectiveEpilogueFwdINS6_IJS8_SA_S9_EEENS6_IJNS7_ILi1EEESI_SI_EEESC_SE_Li256ELb1ELb1ELb1ELb0EEENS1_36VarlenDynamicPersistentTileSchedulerILi128ELi64ELi256ELi256ELb1ELb1ELb0ELb0ELb1ELb1EEEEEEEEEvNT_6ParamsE:
[----:B------:R-:W-:Y:S01]  /*0000*/  LDC R1, c[0x0][0x28] ;  /* 0x00000a00ff017b82 */ /* 0x000fe20000000800 */
[----:B------:R-:W-:Y:S05]  /*0010*/  EXIT ;  /* 0x000000000000794d */ /* 0x000fea0003800000 */
.L_x_2:
        /* <DEDUP_REMOVED lines=14> */
.L_x_38:


//--------------------- .text._ZN7cutlass13device_kernelIN5flash19enable_sm80_to_sm89INS1_16FlashAttnFwdSm80INS1_25CollectiveMainloopFwdSm80ILi8ELi1ELb0EN4cute5tupleIJNS5_1CILi128EEENS7_ILi64EEENS7_ILi192EEEEEELi192ENS_10bfloat16_tEfNS_4arch4Sm80ELb0ELb1ELb1ELb0ELb1ELb0ELb1ELb1EEENS1_21CollectiveEpilogueFwdINS6_IJS8_SA_S9_EEENS6_IJNS7_ILi1EEESI_SI_EEESC_SE_Li256ELb0ELb1ELb1ELb0EEENS1_19SingleTileSchedulerILb0ELb1ELb1ELi128EEEEEEEEEvNT_6ParamsE --------------------------
	.section	.text._ZN7cutlass13device_kernelIN5flash19enable_sm80_to_sm89INS1_16FlashAttnFwdSm80INS1_25CollectiveMainloopFwdSm80ILi8ELi1ELb0EN4cute5tupleIJNS5_1CILi128EEENS7_ILi64EEENS7_ILi192EEEEEELi192ENS_10bfloat16_tEfNS_4arch4Sm80ELb0ELb1ELb1ELb0ELb1ELb0ELb1ELb1EEENS1_21CollectiveEpilogueFwdINS6_IJS8_SA_S9_EEENS6_IJNS7_ILi1EEESI_SI_EEESC_SE_Li256ELb0ELb1ELb1ELb0EEENS1_19SingleTileSchedulerILb0ELb1ELb1ELi128EEEEEEEEEvNT_6ParamsE,"ax",@progbits
	.align	128
.text._ZN7cutlass13device_kernelIN5flash19enable_sm80_to_sm89INS1_16FlashAttnFwdSm80INS1_25CollectiveMainloopFwdSm80ILi8ELi1ELb0EN4cute5tupleIJNS5_1CILi128EEENS7_ILi64EEENS7_ILi192EEEEEELi192ENS_10bfloat16_tEfNS_4arch4Sm80ELb0ELb1ELb1ELb0ELb1ELb0ELb1ELb1EEENS1_21CollectiveEpilogueFwdINS6_IJS8_SA_S9_EEENS6_IJNS7_ILi1EEESI_SI_EEESC_SE_Li256ELb0ELb1ELb1ELb0EEENS1_19SingleTileSchedulerILb0ELb1ELb1ELi128EEEEEEEEEvNT_6ParamsE:
        .type           _ZN7cutlass13device_kernelIN5flash19enable_sm80_to_sm89INS1_16FlashAttnFwdSm80INS1_25CollectiveMainloopFwdSm80ILi8ELi1ELb0EN4cute5tupleIJNS5_1CILi128EEENS7_ILi64EEENS7_ILi192EEEEEELi192ENS_10bfloat16_tEfNS_4arch4Sm80ELb0ELb1ELb1ELb0ELb1ELb0ELb1ELb1EEENS1_21CollectiveEpilogueFwdINS6_IJS8_SA_S9_EEENS6_IJNS7_ILi1EEESI_SI_EEESC_SE_Li256ELb0ELb1ELb1ELb0EEENS1_19SingleTileSchedulerILb0ELb1ELb1ELi128EEEEEEEEEvNT_6ParamsE,@function
        .size           _ZN7cutlass13device_kernelIN5flash19enable_sm80_to_sm89INS1_16FlashAttnFwdSm80INS1_25CollectiveMainloopFwdSm80ILi8ELi1ELb0EN4cute5tupleIJNS5_1CILi128EEENS7_ILi64EEENS7_ILi192EEEEEELi192ENS_10bfloat16_tEfNS_4arch4Sm80ELb0ELb1ELb1ELb0ELb1ELb0ELb1ELb1EEENS1_21CollectiveEpilogueFwdINS6_IJS8_SA_S9_EEENS6_IJNS7_ILi1EEESI_SI_EEESC_SE_Li256ELb0ELb1ELb1ELb0EEENS1_19SingleTileSchedulerILb0ELb1ELb1ELi128EEEEEEEEEvNT_6ParamsE,(.L_x_39 - _ZN7cutlass13device_kernelIN5flash19enable_sm80_to_sm89INS1_16FlashAttnFwdSm80INS1_25CollectiveMainloopFwdSm80ILi8ELi1ELb0EN4cute5tupleIJNS5_1CILi128EEENS7_ILi64EEENS7_ILi192EEEEEELi192ENS_10bfloat16_tEfNS_4arch4Sm80ELb0ELb1ELb1ELb0ELb1ELb0ELb1ELb1EEENS1_21CollectiveEpilogueFwdINS6_IJS8_SA_S9_EEENS6_IJNS7_ILi1EEESI_SI_EEESC_SE_Li256ELb0ELb1ELb1ELb0EEENS1_19SingleTileSchedulerILb0ELb1ELb1ELi128EEEEEEEEEvNT_6ParamsE)
        .other          _ZN7cutlass13device_kernelIN5flash19enable_sm80_to_sm89INS1_16FlashAttnFwdSm80INS1_25CollectiveMainloopFwdSm80ILi8ELi1ELb0EN4cute5tupleIJNS5_1CILi128EEENS7_ILi64EEENS7_ILi192EEEEEELi192ENS_10bfloat16_tEfNS_4arch4Sm80ELb0ELb1ELb1ELb0ELb1ELb0ELb1ELb1EEENS1_21CollectiveEpilogueFwdINS6_IJS8_SA_S9_EEENS6_IJNS7_ILi1EEESI_SI_EEESC_SE_Li256ELb0ELb1ELb1ELb0EEENS1_19SingleTileSchedulerILb0ELb1ELb1ELi128EEEEEEEEEvNT_6ParamsE,@"STO_CUDA_ENTRY STV_DEFAULT"
_ZN7cutlass13device_kernelIN5flash19enable_sm80_to_sm89INS1_16FlashAttnFwdSm80INS1_25CollectiveMainloopFwdSm80ILi8ELi1ELb0EN4cute5tupleIJNS5_1CILi128EEENS7_ILi64EEENS7_ILi192EEEEEELi192ENS_10bfloat16_tEfNS_4arch4Sm80ELb0ELb1ELb1ELb0ELb1ELb0ELb1ELb1EEENS1_21CollectiveEpilogueFwdINS6_IJS8_SA_S9_EEENS6_IJNS7_ILi1EEESI_SI_EEESC_SE_Li256ELb0ELb1ELb1ELb0EEENS1_19SingleTileSchedulerILb0ELb1ELb1ELi128EEEEEEEEEvNT_6ParamsE:
[----:B------:R-:W-:Y:S01]  /*0000*/  LDC R1, c[0x0][0x28] ;  /* 0x00000a00ff017b82 */ /* 0x000fe20000000800 */
[----:B------:R-:W-:Y:S05]  /*0010*/  EXIT ;  /* 0x000000000000794d */ /* 0x000fea0003800000 */
.L_x_3:
        /* <DEDUP_REMOVED lines=14> */
.L_x_39:


//--------------------- .text._ZN7cutlass13device_kernelIN5flash19enable_sm80_to_sm89INS1_16FlashAttnFwdSm80INS1_25CollectiveMainloopFwdSm80ILi8ELi1ELb0EN4cute5tupleIJNS5_1CILi128EEENS7_ILi64EEENS7_ILi192EEEEEELi192ENS_10bfloat16_tEfNS_4arch4Sm80ELb0ELb1ELb1ELb1ELb1ELb0ELb1ELb1EEENS1_21CollectiveEpilogueFwdINS6_IJS8_SA_S9_EEENS6_IJNS7_ILi1EEESI_SI_EEESC_SE_Li256ELb1ELb1ELb1ELb0EEENS1_36VarlenDynamicPersistentTileSchedulerILi128ELi64ELi256ELi256ELb1ELb1ELb0ELb1ELb0ELb1EEEEEEEEEvNT_6ParamsE --------------------------
	.section	.text._ZN7cutlass13device_kernelIN5flash19enable_sm80_to_sm89INS1_16FlashAttnFwdSm80INS1_25CollectiveMainloopFwdSm80ILi8ELi1ELb0EN4cute5tupleIJNS5_1CILi128EEENS7_ILi64EEENS7_ILi192EEEEEELi192ENS_10bfloat16_tEfNS_4arch4Sm80ELb0ELb1ELb1ELb1ELb1ELb0ELb1ELb1EEENS1_21CollectiveEpilogueFwdINS6_IJS8_SA_S9_EEENS6_IJNS7_ILi1EEESI_SI_EEESC_SE_Li256ELb1ELb1ELb1ELb0EEENS1_36VarlenDynamicPersistentTileSchedulerILi128ELi64ELi256ELi256ELb1ELb1ELb0ELb1ELb0ELb1EEEEEEEEEvNT_6ParamsE,"ax",@progbits
	.align	128
.text._ZN7cutlass13device_kernelIN5flash19enable_sm80_to_sm89INS1_16FlashAttnFwdSm80INS1_25CollectiveMainloopFwdSm80ILi8ELi1ELb0EN4cute5tupleIJNS5_1CILi128EEENS7_ILi64EEENS7_ILi192EEEEEELi192ENS_10bfloat16_tEfNS_4arch4Sm80ELb0ELb1ELb1ELb1ELb1ELb0ELb1ELb1EEENS1_21CollectiveEpilogueFwdINS6_IJS8_SA_S9_EEENS6_IJNS7_ILi1EEESI_SI_EEESC_SE_Li256ELb1ELb1ELb1ELb0EEENS1_36VarlenDynamicPersistentTileSchedulerILi128ELi64ELi256ELi256ELb1ELb1ELb0ELb1ELb0ELb1EEEEEEEEEvNT_6ParamsE:
        .type           _ZN7cutlass13device_kernelIN5flash19enable_sm80_to_sm89INS1_16FlashAttnFwdSm80INS1_25CollectiveMainloopFwdSm80ILi8ELi1ELb0EN4cute5tupleIJNS5_1CILi128EEENS7_ILi64EEENS7_ILi192EEEEEELi192ENS_10bfloat16_tEfNS_4arch4Sm80ELb0ELb1ELb1ELb1ELb1ELb0ELb1ELb1EEENS1_21CollectiveEpilogueFwdINS6_IJS8_SA_S9_EEENS6_IJNS7_ILi1EEESI_SI_EEESC_SE_Li256ELb1ELb1ELb1ELb0EEENS1_36VarlenDynamicPersistentTileSchedulerILi128ELi64ELi256ELi256ELb1ELb1ELb0ELb1ELb0ELb1EEEEEEEEEvNT_6ParamsE,@function
        .size           _ZN7cutlass13device_kernelIN5flash19enable_sm80_to_sm89INS1_16FlashAttnFwdSm80INS1_25CollectiveMainloopFwdSm80ILi8ELi1ELb0EN4cute5tupleIJNS5_1CILi128EEENS7_ILi64EEENS7_ILi192EEEEEELi192ENS_10bfloat16_tEfNS_4arch4Sm80ELb0ELb1ELb1ELb1ELb1ELb0ELb1ELb1EEENS1_21CollectiveEpilogueFwdINS6_IJS8_SA_S9_EEENS6_IJNS7_ILi1EEESI_SI_EEESC_SE_Li256ELb1ELb1ELb1ELb0EEENS1_36VarlenDynamicPersistentTileSchedulerILi128ELi64ELi256ELi256ELb1ELb1ELb0ELb1ELb0ELb1EEEEEEEEEvNT_6ParamsE,(.L_x_40 - _ZN7cutlass13device_kernelIN5flash19enable_sm80_to_sm89INS1_16FlashAttnFwdSm80INS1_25CollectiveMainloopFwdSm80ILi8ELi1ELb0EN4cute5tupleIJNS5_1CILi128EEENS7_ILi64EEENS7_ILi192EEEEEELi192ENS_10bfloat16_tEfNS_4arch4Sm80ELb0ELb1ELb1ELb1ELb1ELb0ELb1ELb1EEENS1_21CollectiveEpilogueFwdINS6_IJS8_SA_S9_EEENS6_IJNS7_ILi1EEESI_SI_EEESC_SE_Li256ELb1ELb1ELb1ELb0EEENS1_36VarlenDynamicPersistentTileSchedulerILi128ELi64ELi256ELi256ELb1ELb1ELb0ELb1ELb0ELb1EEEEEEEEEvNT_6ParamsE)
        .other          _ZN7cutlass13device_kernelIN5flash19enable_sm80_to_sm89INS1_16FlashAttnFwdSm80INS1_25CollectiveMainloopFwdSm80ILi8ELi1ELb0EN4cute5tupleIJNS5_1CILi128EEENS7_ILi64EEENS7_ILi192EEEEEELi192ENS_10bfloat16_tEfNS_4arch4Sm80ELb0ELb1ELb1ELb1ELb1ELb0ELb1ELb1EEENS1_21CollectiveEpilogueFwdINS6_IJS8_SA_S9_EEENS6_IJNS7_ILi1EEESI_SI_EEESC_SE_Li256ELb1ELb1ELb1ELb0EEENS1_36VarlenDynamicPersistentTileSchedulerILi128ELi64ELi256ELi256ELb1ELb1ELb0ELb1ELb0ELb1EEEEEEEEEvNT_6ParamsE,@"STO_CUDA_ENTRY STV_DEFAULT"
_ZN7cutlass13device_kernelIN5flash19enable_sm80_to_sm89INS1_16FlashAttnFwdSm80INS1_25CollectiveMainloopFwdSm80ILi8ELi1ELb0EN4cute5tupleIJNS5_1CILi128EEENS7_ILi64EEENS7_ILi192EEEEEELi192ENS_10bfloat16_tEfNS_4arch4Sm80ELb0ELb1ELb1ELb1ELb1ELb0ELb1ELb1EEENS1_21CollectiveEpilogueFwdINS6_IJS8_SA_S9_EEENS6_IJNS7_ILi1EEESI_SI_EEESC_SE_Li256ELb1ELb1ELb1ELb0EEENS1_36VarlenDynamicPersistentTileSchedulerILi128ELi64ELi256ELi256ELb1ELb1ELb0ELb1ELb0ELb1EEEEEEEEEvNT_6ParamsE:
[----:B------:R-:W-:Y:S01]  /*0000*/  LDC R1, c[0x0][0x28] ;  /* 0x00000a00ff017b82 */ /* 0x000fe20000000800 */
[----:B------:R-:W-:Y:S05]  /*0010*/  EXIT ;  /* 0x000000000000794d */ /* 0x000fea0003800000 */
.L_x_4:
        /* <DEDUP_REMOVED lines=14> */
.L_x_40:


//--------------------- .text._ZN7cutlass13device_kernelIN5flash19enable_sm80_to_sm89INS1_16FlashAttnFwdSm80INS1_25CollectiveMainloopFwdSm80ILi8ELi1ELb0EN4cute5tupleIJNS5_1CILi128EEENS7_ILi64EEENS7_ILi192EEEEEELi192ENS_10bfloat16_tEfNS_4arch4Sm80ELb0ELb1ELb1ELb1ELb1ELb1ELb1ELb1EEENS1_21CollectiveEpilogueFwdINS6_IJS8_SA_S9_EEENS6_IJNS7_ILi1EEESI_SI_EEESC_SE_Li256ELb1ELb1ELb1ELb0EEENS1_36VarlenDynamicPersistentTileSchedulerILi128ELi64ELi256ELi256ELb1ELb1ELb0ELb1ELb0ELb1EEEEEEEEEvNT_6ParamsE --------------------------
	.section	.text._ZN7cutlass13device_kernelIN5flash19enable_sm80_to_sm89INS1_16FlashAttnFwdSm80INS1_25CollectiveMainloopFwdSm80ILi8ELi1ELb0EN4cute5tupleIJNS5_1CILi128EEENS7_ILi64EEENS7_ILi192EEEEEELi192ENS_10bfloat16_tEfNS_4arch4Sm80ELb0ELb1ELb1ELb1ELb1ELb1ELb1ELb1EEENS1_21CollectiveEpilogueFwdINS6_IJS8_SA_S9_EEENS6_IJNS7_ILi1EEESI_SI_EEESC_SE_Li256ELb1ELb1ELb1ELb0EEENS1_36VarlenDynamicPersistentTileSchedulerILi128ELi64ELi256ELi256ELb1ELb1ELb0ELb1ELb0ELb1EEEEEEEEEvNT_6ParamsE,"ax",@progbits
	.align	128
.text._ZN7cutlass13device_kernelIN5flash19enable_sm80_to_sm89INS1_16FlashAttnFwdSm80INS1_25CollectiveMainloopFwdSm80ILi8ELi1ELb0EN4cute5tupleIJNS5_1CILi128EEENS7_ILi64EEENS7_ILi192EEEEEELi192ENS_10bfloat16_tEfNS_4arch4Sm80ELb0ELb1ELb1ELb1ELb1ELb1ELb1ELb1EEENS1_21CollectiveEpilogueFwdINS6_IJS8_SA_S9_EEENS6_IJNS7_ILi1EEESI_SI_EEESC_SE_Li256ELb1ELb1ELb1ELb0EEENS1_36VarlenDynamicPersistentTileSchedulerILi128ELi64ELi256ELi256ELb1ELb1ELb0ELb1ELb0ELb1EEEEEEEEEvNT_6ParamsE:
        .type           _ZN7cutlass13device_kernelIN5flash19enable_sm80_to_sm89INS1_16FlashAttnFwdSm80INS1_25CollectiveMainloopFwdSm80ILi8ELi1ELb0EN4cute5tupleIJNS5_1CILi128EEENS7_ILi64EEENS7_ILi192EEEEEELi192ENS_10bfloat16_tEfNS_4arch4Sm80ELb0ELb1ELb1ELb1ELb1ELb1ELb1ELb1EEENS1_21CollectiveEpilogueFwdINS6_IJS8_SA_S9_EEENS6_IJNS7_ILi1EEESI_SI_EEESC_SE_Li256ELb1ELb1ELb1ELb0EEENS1_36VarlenDynamicPersistentTileSchedulerILi128ELi64ELi256ELi256ELb1ELb1ELb0ELb1ELb0ELb1EEEEEEEEEvNT_6ParamsE,@function
        .size           _ZN7cutlass13device_kernelIN5flash19enable_sm80_to_sm89INS1_16FlashAttnFwdSm80INS1_25CollectiveMainloopFwdSm80ILi8ELi1ELb0EN4cute5tupleIJNS5_1CILi128EEENS7_ILi64EEENS7_ILi192EEEEEELi192ENS_10bfloat16_tEfNS_4arch4Sm80ELb0ELb1ELb1ELb1ELb1ELb1ELb1ELb1EEENS1_21CollectiveEpilogueFwdINS6_IJS8_SA_S9_EEENS6_IJNS7_ILi1EEESI_SI_EEESC_SE_Li256ELb1ELb1ELb1ELb0EEENS1_36VarlenDynamicPersistentTileSchedulerILi128ELi64ELi256ELi256ELb1ELb1ELb0ELb1ELb0ELb1EEEEEEEEEvNT_6ParamsE,(.L_x_41 - _ZN7cutlass13device_kernelIN5flash19enable_sm80_to_sm89INS1_16FlashAttnFwdSm80INS1_25CollectiveMainloopFwdSm80ILi8ELi1ELb0EN4cute5tupleIJNS5_1CILi128EEENS7_ILi64EEENS7_ILi192EEEEEELi192ENS_10bfloat16_tEfNS_4arch4Sm80ELb0ELb1ELb1ELb1ELb1ELb1ELb1ELb1EEENS1_21CollectiveEpilogueFwdINS6_IJS8_SA_S9_EEENS6_IJNS7_ILi1EEESI_SI_EEESC_SE_Li256ELb1ELb1ELb1ELb0EEENS1_36VarlenDynamicPersistentTileSchedulerILi128ELi64ELi256ELi256ELb1ELb1ELb0ELb1ELb0ELb1EEEEEEEEEvNT_6ParamsE)
        .other          _ZN7cutlass13device_kernelIN5flash19enable_sm80_to_sm89INS1_16FlashAttnFwdSm80INS1_25CollectiveMainloopFwdSm80ILi8ELi1ELb0EN4cute5tupleIJNS5_1CILi128EEENS7_ILi64EEENS7_ILi192EEEEEELi192ENS_10bfloat16_tEfNS_4arch4Sm80ELb0ELb1ELb1ELb1ELb1ELb1ELb1ELb1EEENS1_21CollectiveEpilogueFwdINS6_IJS8_SA_S9_EEENS6_IJNS7_ILi1EEESI_SI_EEESC_SE_Li256ELb1ELb1ELb1ELb0EEENS1_36VarlenDynamicPersistentTileSchedulerILi128ELi64ELi256ELi256ELb1ELb1ELb0ELb1ELb0ELb1EEEEEEEEEvNT_6ParamsE,@"STO_CUDA_ENTRY STV_DEFAULT"
_ZN7cutlass13device_kernelIN5flash19enable_sm80_to_sm89INS1_16FlashAttnFwdSm80INS1_25CollectiveMainloopFwdSm80ILi8ELi1ELb0EN4cute5tupleIJNS5_1CILi128EEENS7_ILi64EEENS7_ILi192EEEEEELi192ENS_10bfloat16_tEfNS_4arch4Sm80ELb0ELb1ELb1ELb1ELb1ELb1ELb1ELb1EEENS1_21CollectiveEpilogueFwdINS6_IJS8_SA_S9_EEENS6_IJNS7_ILi1EEESI_SI_EEESC_SE_Li256ELb1ELb1ELb1ELb0EEENS1_36VarlenDynamicPersistentTileSchedulerILi128ELi64ELi256ELi256ELb1ELb1ELb0ELb1ELb0ELb1EEEEEEEEEvNT_6ParamsE:
[----:B------:R-:W-:Y:S01]  /*0000*/  LDC R1, c[0x0][0x28] ;  /* 0x00000a00ff017b82 */ /* 0x000fe20000000800 */
[----:B------:R-:W-:Y:S05]  /*0010*/  EXIT ;  /* 0x000000000000794d */ /* 0x000fea0003800000 */
.L_x_5:
        /* <DEDUP_REMOVED lines=14> */
.L_x_41:


//--------------------- .text._ZN7cutlass13device_kernelIN5flash19enable_sm80_to_sm89INS1_16FlashAttnFwdSm80INS1_25CollectiveMainloopFwdSm80ILi8ELi1ELb0EN4cute5tupleIJNS5_1CILi128EEENS7_ILi64EEENS7_ILi192EEEEEELi192ENS_10bfloat16_tEfNS_4arch4Sm80ELb1ELb0ELb1ELb0ELb1ELb0ELb1ELb1EEENS1_21CollectiveEpilogueFwdINS6_IJS8_SA_S9_EEENS6_IJNS7_ILi1EEESI_SI_EEESC_SE_Li256ELb0ELb1ELb1ELb0EEENS1_30DynamicPersistentTileSchedulerILi256ELi256ELb1ELb1ELb0EEEEEEEEEvNT_6ParamsE --------------------------
	.section	.text._ZN7cutlass13device_kernelIN5flash19enable_sm80_to_sm89INS1_16FlashAttnFwdSm80INS1_25CollectiveMainloopFwdSm80ILi8ELi1ELb0EN4cute5tupleIJNS5_1CILi128EEENS7_ILi64EEENS7_ILi192EEEEEELi192ENS_10bfloat16_tEfNS_4arch4Sm80ELb1ELb0ELb1ELb0ELb1ELb0ELb1ELb1EEENS1_21CollectiveEpilogueFwdINS6_IJS8_SA_S9_EEENS6_IJNS7_ILi1EEESI_SI_EEESC_SE_Li256ELb0ELb1ELb1ELb0EEENS1_30DynamicPersistentTileSchedulerILi256ELi256ELb1ELb1ELb0EEEEEEEEEvNT_6ParamsE,"ax",@progbits
	.align	128
.text._ZN7cutlass13device_kernelIN5flash19enable_sm80_to_sm89INS1_16FlashAttnFwdSm80INS1_25CollectiveMainloopFwdSm80ILi8ELi1ELb0EN4cute5tupleIJNS5_1CILi128EEENS7_ILi64EEENS7_ILi192EEEEEELi192ENS_10bfloat16_tEfNS_4arch4Sm80ELb1ELb0ELb1ELb0ELb1ELb0ELb1ELb1EEENS1_21CollectiveEpilogueFwdINS6_IJS8_SA_S9_EEENS6_IJNS7_ILi1EEESI_SI_EEESC_SE_Li256ELb0ELb1ELb1ELb0EEENS1_30DynamicPersistentTileSchedulerILi256ELi256ELb1ELb1ELb0EEEEEEEEEvNT_6ParamsE:
        .type           _ZN7cutlass13device_kernelIN5flash19enable_sm80_to_sm89INS1_16FlashAttnFwdSm80INS1_25CollectiveMainloopFwdSm80ILi8ELi1ELb0EN4cute5tupleIJNS5_1CILi128EEENS7_ILi64EEENS7_ILi192EEEEEELi192ENS_10bfloat16_tEfNS_4arch4Sm80ELb1ELb0ELb1ELb0ELb1ELb0ELb1ELb1EEENS1_21CollectiveEpilogueFwdINS6_IJS8_SA_S9_EEENS6_IJNS7_ILi1EEESI_SI_EEESC_SE_Li256ELb0ELb1ELb1ELb0EEENS1_30DynamicPersistentTileSchedulerILi256ELi256ELb1ELb1ELb0EEEEEEEEEvNT_6ParamsE,@function
        .size           _ZN7cutlass13device_kernelIN5flash19enable_sm80_to_sm89INS1_16FlashAttnFwdSm80INS1_25CollectiveMainloopFwdSm80ILi8ELi1ELb0EN4cute5tupleIJNS5_1CILi128EEENS7_ILi64EEENS7_ILi192EEEEEELi192ENS_10bfloat16_tEfNS_4arch4Sm80ELb1ELb0ELb1ELb0ELb1ELb0ELb1ELb1EEENS1_21CollectiveEpilogueFwdINS6_IJS8_SA_S9_EEENS6_IJNS7_ILi1EEESI_SI_EEESC_SE_Li256ELb0ELb1ELb1ELb0EEENS1_30DynamicPersistentTileSchedulerILi256ELi256ELb1ELb1ELb0EEEEEEEEEvNT_6ParamsE,(.L_x_42 - _ZN7cutlass13device_kernelIN5flash19enable_sm80_to_sm89INS1_16FlashAttnFwdSm80INS1_25CollectiveMainloopFwdSm80ILi8ELi1ELb0EN4cute5tupleIJNS5_1CILi128EEENS7_ILi64EEENS7_ILi192EEEEEELi192ENS_10bfloat16_tEfNS_4arch4Sm80ELb1ELb0ELb1ELb0ELb1ELb0ELb1ELb1EEENS1_21CollectiveEpilogueFwdINS6_IJS8_SA_S9_EEENS6_IJNS7_ILi1EEESI_SI_EEESC_SE_Li256ELb0ELb1ELb1ELb0EEENS1_30DynamicPersistentTileSchedulerILi256ELi256ELb1ELb1ELb0EEEEEEEEEvNT_6ParamsE)
        .other          _ZN7cutlass13device_kernelIN5flash19enable_sm80_to_sm89INS1_16FlashAttnFwdSm80INS1_25CollectiveMainloopFwdSm80ILi8ELi1ELb0EN4cute5tupleIJNS5_1CILi128EEENS7_ILi64EEENS7_ILi192EEEEEELi192ENS_10bfloat16_tEfNS_4arch4Sm80ELb1ELb0ELb1ELb0ELb1ELb0ELb1ELb1EEENS1_21CollectiveEpilogueFwdINS6_IJS8_SA_S9_EEENS6_IJNS7_ILi1EEESI_SI_EEESC_SE_Li256ELb0ELb1ELb1ELb0EEENS1_30DynamicPersistentTileSchedulerILi256ELi256ELb1ELb1ELb0EEEEEEEEEvNT_6ParamsE,@"STO_CUDA_ENTRY STV_DEFAULT"
_ZN7cutlass13device_kernelIN5flash19enable_sm80_to_sm89INS1_16FlashAttnFwdSm80INS1_25CollectiveMainloopFwdSm80ILi8ELi1ELb0EN4cute5tupleIJNS5_1CILi128EEENS7_ILi64EEENS7_ILi192EEEEEELi192ENS_10bfloat16_tEfNS_4arch4Sm80ELb1ELb0ELb1ELb0ELb1ELb0ELb1ELb1EEENS1_21CollectiveEpilogueFwdINS6_IJS8_SA_S9_EEENS6_IJNS7_ILi1EEESI_SI_EEESC_SE_Li256ELb0ELb1ELb1ELb0EEENS1_30DynamicPersistentTileSchedulerILi256ELi256ELb1ELb1ELb0EEEEEEEEEvNT_6ParamsE:
[----:B------:R-:W-:Y:S01]  /*0000*/  LDC R1, c[0x0][0x28] ;  /* 0x00000a00ff017b82 */ /* 0x000fe20000000800 */
[----:B------:R-:W-:Y:S05]  /*0010*/  EXIT ;  /* 0x000000000000794d */ /* 0x000fea0003800000 */
.L_x_6:
        /* <DEDUP_REMOVED lines=14> */
.L_x_42:


//--------------------- .text._ZN7cutlass13device_kernelIN5flash19enable_sm80_to_sm89INS1_16FlashAttnFwdSm80INS1_25CollectiveMainloopFwdSm80ILi8ELi1ELb0EN4cute5tupleIJNS5_1CILi128EEENS7_ILi64EEENS7_ILi192EEEEEELi192ENS_10bfloat16_tEfNS_4arch4Sm80ELb1ELb0ELb1ELb1ELb1ELb0ELb1ELb1EEENS1_21CollectiveEpilogueFwdINS6_IJS8_SA_S9_EEENS6_IJNS7_ILi1EEESI_SI_EEESC_SE_Li256ELb1ELb1ELb1ELb0EEENS1_36VarlenDynamicPersistentTileSchedulerILi128ELi64ELi256ELi256ELb1ELb1ELb0ELb1ELb1ELb1EEEEEEEEEvNT_6ParamsE --------------------------
	.section	.text._ZN7cutlass13device_kernelIN5flash19enable_sm80_to_sm89INS1_16FlashAttnFwdSm80INS1_25CollectiveMainloopFwdSm80ILi8ELi1ELb0EN4cute5tupleIJNS5_1CILi128EEENS7_ILi64EEENS7_ILi192EEEEEELi192ENS_10bfloat16_tEfNS_4arch4Sm80ELb1ELb0ELb1ELb1ELb1ELb0ELb1ELb1EEENS1_21CollectiveEpilogueFwdINS6_IJS8_SA_S9_EEENS6_IJNS7_ILi1EEESI_SI_EEESC_SE_Li256ELb1ELb1ELb1ELb0EEENS1_36VarlenDynamicPersistentTileSchedulerILi128ELi64ELi256ELi256ELb1ELb1ELb0ELb1ELb1ELb1EEEEEEEEEvNT_6ParamsE,"ax",@progbits
	.align	128
.text._ZN7cutlass13device_kernelIN5flash19enable_sm80_to_sm89INS1_16FlashAttnFwdSm80INS1_25CollectiveMainloopFwdSm80ILi8ELi1ELb0EN4cute5tupleIJNS5_1CILi128EEENS7_ILi64EEENS7_ILi192EEEEEELi192ENS_10bfloat16_tEfNS_4arch4Sm80ELb1ELb0ELb1ELb1ELb1ELb0ELb1ELb1EEENS1_21CollectiveEpilogueFwdINS6_IJS8_SA_S9_EEENS6_IJNS7_ILi1EEESI_SI_EEESC_SE_Li256ELb1ELb1ELb1ELb0EEENS1_36VarlenDynamicPersistentTileSchedulerILi128ELi64ELi256ELi256ELb1ELb1ELb0ELb1ELb1ELb1EEEEEEEEEvNT_6ParamsE:
        .type           _ZN7cutlass13device_kernelIN5flash19enable_sm80_to_sm89INS1_16FlashAttnFwdSm80INS1_25CollectiveMainloopFwdSm80ILi8ELi1ELb0EN4cute5tupleIJNS5_1CILi128EEENS7_ILi64EEENS7_ILi192EEEEEELi192ENS_10bfloat16_tEfNS_4arch4Sm80ELb1ELb0ELb1ELb1ELb1ELb0ELb1ELb1EEENS1_21CollectiveEpilogueFwdINS6_IJS8_SA_S9_EEENS6_IJNS7_ILi1EEESI_SI_EEESC_SE_Li256ELb1ELb1ELb1ELb0EEENS1_36VarlenDynamicPersistentTileSchedulerILi128ELi64ELi256ELi256ELb1ELb1ELb0ELb1ELb1ELb1EEEEEEEEEvNT_6ParamsE,@function
        .size           _ZN7cutlass13device_kernelIN5flash19enable_sm80_to_sm89INS1_16FlashAttnFwdSm80INS1_25CollectiveMainloopFwdSm80ILi8ELi1ELb0EN4cute5tupleIJNS5_1CILi128EEENS7_ILi64EEENS7_ILi192EEEEEELi192ENS_10bfloat16_tEfNS_4arch4Sm80ELb1ELb0ELb1ELb1ELb1ELb0ELb1ELb1EEENS1_21CollectiveEpilogueFwdINS6_IJS8_SA_S9_EEENS6_IJNS7_ILi1EEESI_SI_EEESC_SE_Li256ELb1ELb1ELb1ELb0EEENS1_36VarlenDynamicPersistentTileSchedulerILi128ELi64ELi256ELi256ELb1ELb1ELb0ELb1ELb1ELb1EEEEEEEEEvNT_6ParamsE,(.L_x_43 - _ZN7cutlass13device_kernelIN5flash19enable_sm80_to_sm89INS1_16FlashAttnFwdSm80INS1_25CollectiveMainloopFwdSm80ILi8ELi1ELb0EN4cute5tupleIJNS5_1CILi128EEENS7_ILi64EEENS7_ILi192EEEEEELi192ENS_10bfloat16_tEfNS_4arch4Sm80ELb1ELb0ELb1ELb1ELb1ELb0ELb1ELb1EEENS1_21CollectiveEpilogueFwdINS6_IJS8_SA_S9_EEENS6_IJNS7_ILi1EEESI_SI_EEESC_SE_Li256ELb1ELb1ELb1ELb0EEENS1_36VarlenDynamicPersistentTileSchedulerILi128ELi64ELi256ELi256ELb1ELb1ELb0ELb1ELb1ELb1EEEEEEEEEvNT_6ParamsE)
        .other          _ZN7cutlass13device_kernelIN5flash19enable_sm80_to_sm89INS1_16FlashAttnFwdSm80INS1_25CollectiveMainloopFwdSm80ILi8ELi1ELb0EN4cute5tupleIJNS5_1CILi128EEENS7_ILi64EEENS7_ILi192EEEEEELi192ENS_10bfloat16_tEfNS_4arch4Sm80ELb1ELb0ELb1ELb1ELb1ELb0ELb1ELb1EEENS1_21CollectiveEpilogueFwdINS6_IJS8_SA_S9_EEENS6_IJNS7_ILi1EEESI_SI_EEESC_SE_Li256ELb1ELb1ELb1ELb0EEENS1_36VarlenDynamicPersistentTileSchedulerILi128ELi64ELi256ELi256ELb1ELb1ELb0ELb1ELb1ELb1EEEEEEEEEvNT_6ParamsE,@"STO_CUDA_ENTRY STV_DEFAULT"
_ZN7cutlass13device_kernelIN5flash19enable_sm80_to_sm89INS1_16FlashAttnFwdSm80INS1_25CollectiveMainloopFwdSm80ILi8ELi1ELb0EN4cute5tupleIJNS5_1CILi128EEENS7_ILi64EEENS7_ILi192EEEEEELi192ENS_10bfloat16_tEfNS_4arch4Sm80ELb1ELb0ELb1ELb1ELb1ELb0ELb1ELb1EEENS1_21CollectiveEpilogueFwdINS6_IJS8_SA_S9_EEENS6_IJNS7_ILi1EEESI_SI_EEESC_SE_Li256ELb1ELb1ELb1ELb0EEENS1_36VarlenDynamicPersistentTileSchedulerILi128ELi64ELi256ELi256ELb1ELb1ELb0ELb1ELb1ELb1EEEEEEEEEvNT_6ParamsE:
[----:B------:R-:W-:Y:S01]  /*0000*/  LDC R1, c[0x0][0x28] ;  /* 0x00000a00ff017b82 */ /* 0x000fe20000000800 */
[----:B------:R-:W-:Y:S05]  /*0010*/  EXIT ;  /* 0x000000000000794d */ /* 0x000fea0003800000 */
.L_x_7:
        /* <DEDUP_REMOVED lines=14> */
.L_x_43:


//--------------------- .text._ZN7cutlass13device_kernelIN5flash19enable_sm80_to_sm89INS1_16FlashAttnFwdSm80INS1_25CollectiveMainloopFwdSm80ILi8ELi1ELb0EN4cute5tupleIJNS5_1CILi128EEENS7_ILi64EEENS7_ILi192EEEEEELi192ENS_10bfloat16_tEfNS_4arch4Sm80ELb1ELb0ELb1ELb1ELb1ELb1ELb1ELb1EEENS1_21CollectiveEpilogueFwdINS6_IJS8_SA_S9_EEENS6_IJNS7_ILi1EEESI_SI_EEESC_SE_Li256ELb1ELb1ELb1ELb0EEENS1_36VarlenDynamicPersistentTileSchedulerILi128ELi64ELi256ELi256ELb1ELb1ELb0ELb1ELb1ELb1EEEEEEEEEvNT_6ParamsE --------------------------
	.section	.text._ZN7cutlass13device_kernelIN5flash19enable_sm80_to_sm89INS1_16FlashAttnFwdSm80INS1_25CollectiveMainloopFwdSm80ILi8ELi1ELb0EN4cute5tupleIJNS5_1CILi128EEENS7_ILi64EEENS7_ILi192EEEEEELi192ENS_10bfloat16_tEfNS_4arch4Sm80ELb1ELb0ELb1ELb1ELb1ELb1ELb1ELb1EEENS1_21CollectiveEpilogueFwdINS6_IJS8_SA_S9_EEENS6_IJNS7_ILi1EEESI_SI_EEESC_SE_Li256ELb1ELb1ELb1ELb0EEENS1_36VarlenDynamicPersistentTileSchedulerILi128ELi64ELi256ELi256ELb1ELb1ELb0ELb1ELb1ELb1EEEEEEEEEvNT_6ParamsE,"ax",@progbits
	.align	128
.text._ZN7cutlass13device_kernelIN5flash19enable_sm80_to_sm89INS1_16FlashAttnFwdSm80INS1_25CollectiveMainloopFwdSm80ILi8ELi1ELb0EN4cute5tupleIJNS5_1CILi128EEENS7_ILi64EEENS7_ILi192EEEEEELi192ENS_10bfloat16_tEfNS_4arch4Sm80ELb1ELb0ELb1ELb1ELb1ELb1ELb1ELb1EEENS1_21CollectiveEpilogueFwdINS6_IJS8_SA_S9_EEENS6_IJNS7_ILi1EEESI_SI_EEESC_SE_Li256ELb1ELb1ELb1ELb0EEENS1_36VarlenDynamicPersistentTileSchedulerILi128ELi64ELi256ELi256ELb1ELb1ELb0ELb1ELb1ELb1EEEEEEEEEvNT_6ParamsE:
        .type           _ZN7cutlass13device_kernelIN5flash19enable_sm80_to_sm89INS1_16FlashAttnFwdSm80INS1_25CollectiveMainloopFwdSm80ILi8ELi1ELb0EN4cute5tupleIJNS5_1CILi128EEENS7_ILi64EEENS7_ILi192EEEEEELi192ENS_10bfloat16_tEfNS_4arch4Sm80ELb1ELb0ELb1ELb1ELb1ELb1ELb1ELb1EEENS1_21CollectiveEpilogueFwdINS6_IJS8_SA_S9_EEENS6_IJNS7_ILi1EEESI_SI_EEESC_SE_Li256ELb1ELb1ELb1ELb0EEENS1_36VarlenDynamicPersistentTileSchedulerILi128ELi64ELi256ELi256ELb1ELb1ELb0ELb1ELb1ELb1EEEEEEEEEvNT_6ParamsE,@function
        .size           _ZN7cutlass13device_kernelIN5flash19enable_sm80_to_sm89INS1_16FlashAttnFwdSm80INS1_25CollectiveMainloopFwdSm80ILi8ELi1ELb0EN4cute5tupleIJNS5_1CILi128EEENS7_ILi64EEENS7_ILi192EEEEEELi192ENS_10bfloat16_tEfNS_4arch4Sm80ELb1ELb0ELb1ELb1ELb1ELb1ELb1ELb1EEENS1_21CollectiveEpilogueFwdINS6_IJS8_SA_S9_EEENS6_IJNS7_ILi1EEESI_SI_EEESC_SE_Li256ELb1ELb1ELb1ELb0EEENS1_36VarlenDynamicPersistentTileSchedulerILi128ELi64ELi256ELi256ELb1ELb1ELb0ELb1ELb1ELb1EEEEEEEEEvNT_6ParamsE,(.L_x_44 - _ZN7cutlass13device_kernelIN5flash19enable_sm80_to_sm89INS1_16FlashAttnFwdSm80INS1_25CollectiveMainloopFwdSm80ILi8ELi1ELb0EN4cute5tupleIJNS5_1CILi128EEENS7_ILi64EEENS7_ILi192EEEEEELi192ENS_10bfloat16_tEfNS_4arch4Sm80ELb1ELb0ELb1ELb1ELb1ELb1ELb1ELb1EEENS1_21CollectiveEpilogueFwdINS6_IJS8_SA_S9_EEENS6_IJNS7_ILi1EEESI_SI_EEESC_SE_Li256ELb1ELb1ELb1ELb0EEENS1_36VarlenDynamicPersistentTileSchedulerILi128ELi64ELi256ELi256ELb1ELb1ELb0ELb1ELb1ELb1EEEEEEEEEvNT_6ParamsE)
        .other          _ZN7cutlass13device_kernelIN5flash19enable_sm80_to_sm89INS1_16FlashAttnFwdSm80INS1_25CollectiveMainloopFwdSm80ILi8ELi1ELb0EN4cute5tupleIJNS5_1CILi128EEENS7_ILi64EEENS7_ILi192EEEEEELi192ENS_10bfloat16_tEfNS_4arch4Sm80ELb1ELb0ELb1ELb1ELb1ELb1ELb1ELb1EEENS1_21CollectiveEpilogueFwdINS6_IJS8_SA_S9_EEENS6_IJNS7_ILi1EEESI_SI_EEESC_SE_Li256ELb1ELb1ELb1ELb0EEENS1_36VarlenDynamicPersistentTileSchedulerILi128ELi64ELi256ELi256ELb1ELb1ELb0ELb1ELb1ELb1EEEEEEEEEvNT_6ParamsE,@"STO_CUDA_ENTRY STV_DEFAULT"
_ZN7cutlass13device_kernelIN5flash19enable_sm80_to_sm89INS1_16FlashAttnFwdSm80INS1_25CollectiveMainloopFwdSm80ILi8ELi1ELb0EN4cute5tupleIJNS5_1CILi128EEENS7_ILi64EEENS7_ILi192EEEEEELi192ENS_10bfloat16_tEfNS_4arch4Sm80ELb1ELb0ELb1ELb1ELb1ELb1ELb1ELb1EEENS1_21CollectiveEpilogueFwdINS6_IJS8_SA_S9_EEENS6_IJNS7_ILi1EEESI_SI_EEESC_SE_Li256ELb1ELb1ELb1ELb0EEENS1_36VarlenDynamicPersistentTileSchedulerILi128ELi64ELi256ELi256ELb1ELb1ELb0ELb1ELb1ELb1EEEEEEEEEvNT_6ParamsE:
[----:B------:R-:W-:Y:S01]  /*0000*/  LDC R1, c[0x0][0x28] ;  /* 0x00000a00ff017b82 */ /* 0x000fe20000000800 */
[----:B------:R-:W-:Y:S05]  /*0010*/  EXIT ;  /* 0x000000000000794d */ /* 0x000fea0003800000 */
.L_x_8:
        /* <DEDUP_REMOVED lines=14> */
.L_x_44:


//--------------------- .text._ZN7cutlass13device_kernelIN5flash19enable_sm80_to_sm89INS1_16FlashAttnFwdSm80INS1_25CollectiveMainloopFwdSm80ILi8ELi2ELb0EN4cute5tupleIJNS5_1CILi128EEENS7_ILi64EEENS7_ILi192EEEEEELi192ENS_10bfloat16_tEfNS_4arch4Sm80ELb0ELb0ELb1ELb0ELb1ELb0ELb1ELb1EEENS1_21CollectiveEpilogueFwdINS6_IJS8_SA_S9_EEENS6_IJNS7_ILi1EEESI_SI_EEESC_SE_Li256ELb0ELb1ELb1ELb0EEENS1_19SingleTileSchedulerILb0ELb1ELb1ELi128EEEEEEEEEvNT_6ParamsE --------------------------
	.section	.text._ZN7cutlass13device_kernelIN5flash19enable_sm80_to_sm89INS1_16FlashAttnFwdSm80INS1_25CollectiveMainloopFwdSm80ILi8ELi2ELb0EN4cute5tupleIJNS5_1CILi128EEENS7_ILi64EEENS7_ILi192EEEEEELi192ENS_10bfloat16_tEfNS_4arch4Sm80ELb0ELb0ELb1ELb0ELb1ELb0ELb1ELb1EEENS1_21CollectiveEpilogueFwdINS6_IJS8_SA_S9_EEENS6_IJNS7_ILi1EEESI_SI_EEESC_SE_Li256ELb0ELb1ELb1ELb0EEENS1_19SingleTileSchedulerILb0ELb1ELb1ELi128EEEEEEEEEvNT_6ParamsE,"ax",@progbits
	.align	128
.text._ZN7cutlass13device_kernelIN5flash19enable_sm80_to_sm89INS1_16FlashAttnFwdSm80INS1_25CollectiveMainloopFwdSm80ILi8ELi2ELb0EN4cute5tupleIJNS5_1CILi128EEENS7_ILi64EEENS7_ILi192EEEEEELi192ENS_10bfloat16_tEfNS_4arch4Sm80ELb0ELb0ELb1ELb0ELb1ELb0ELb1ELb1EEENS1_21CollectiveEpilogueFwdINS6_IJS8_SA_S9_EEENS6_IJNS7_ILi1EEESI_SI_EEESC_SE_Li256ELb0ELb1ELb1ELb0EEENS1_19SingleTileSchedulerILb0ELb1ELb1ELi128EEEEEEEEEvNT_6ParamsE:
        .type           _ZN7cutlass13device_kernelIN5flash19enable_sm80_to_sm89INS1_16FlashAttnFwdSm80INS1_25CollectiveMainloopFwdSm80ILi8ELi2ELb0EN4cute5tupleIJNS5_1CILi128EEENS7_ILi64EEENS7_ILi192EEEEEELi192ENS_10bfloat16_tEfNS_4arch4Sm80ELb0ELb0ELb1ELb0ELb1ELb0ELb1ELb1EEENS1_21CollectiveEpilogueFwdINS6_IJS8_SA_S9_EEENS6_IJNS7_ILi1EEESI_SI_EEESC_SE_Li256ELb0ELb1ELb1ELb0EEENS1_19SingleTileSchedulerILb0ELb1ELb1ELi128EEEEEEEEEvNT_6ParamsE,@function
        .size           _ZN7cutlass13device_kernelIN5flash19enable_sm80_to_sm89INS1_16FlashAttnFwdSm80INS1_25CollectiveMainloopFwdSm80ILi8ELi2ELb0EN4cute5tupleIJNS5_1CILi128EEENS7_ILi64EEENS7_ILi192EEEEEELi192ENS_10bfloat16_tEfNS_4arch4Sm80ELb0ELb0ELb1ELb0ELb1ELb0ELb1ELb1EEENS1_21CollectiveEpilogueFwdINS6_IJS8_SA_S9_EEENS6_IJNS7_ILi1EEESI_SI_EEESC_SE_Li256ELb0ELb1ELb1ELb0EEENS1_19SingleTileSchedulerILb0ELb1ELb1ELi128EEEEEEEEEvNT_6ParamsE,(.L_x_45 - _ZN7cutlass13device_kernelIN5flash19enable_sm80_to_sm89INS1_16FlashAttnFwdSm80INS1_25CollectiveMainloopFwdSm80ILi8ELi2ELb0EN4cute5tupleIJNS5_1CILi128EEENS7_ILi64EEENS7_ILi192EEEEEELi192ENS_10bfloat16_tEfNS_4arch4Sm80ELb0ELb0ELb1ELb0ELb1ELb0ELb1ELb1EEENS1_21CollectiveEpilogueFwdINS6_IJS8_SA_S9_EEENS6_IJNS7_ILi1EEESI_SI_EEESC_SE_Li256ELb0ELb1ELb1ELb0EEENS1_19SingleTileSchedulerILb0ELb1ELb1ELi128EEEEEEEEEvNT_6ParamsE)
        .other          _ZN7cutlass13device_kernelIN5flash19enable_sm80_to_sm89INS1_16FlashAttnFwdSm80INS1_25CollectiveMainloopFwdSm80ILi8ELi2ELb0EN4cute5tupleIJNS5_1CILi128EEENS7_ILi64EEENS7_ILi192EEEEEELi192ENS_10bfloat16_tEfNS_4arch4Sm80ELb0ELb0ELb1ELb0ELb1ELb0ELb1ELb1EEENS1_21CollectiveEpilogueFwdINS6_IJS8_SA_S9_EEENS6_IJNS7_ILi1EEESI_SI_EEESC_SE_Li256ELb0ELb1ELb1ELb0EEENS1_19SingleTileSchedulerILb0ELb1ELb1ELi128EEEEEEEEEvNT_6ParamsE,@"STO_CUDA_ENTRY STV_DEFAULT"
_ZN7cutlass13device_kernelIN5flash19enable_sm80_to_sm89INS1_16FlashAttnFwdSm80INS1_25CollectiveMainloopFwdSm80ILi8ELi2ELb0EN4cute5tupleIJNS5_1CILi128EEENS7_ILi64EEENS7_ILi192EEEEEELi192ENS_10bfloat16_tEfNS_4arch4Sm80ELb0ELb0ELb1ELb0ELb1ELb0ELb1ELb1EEENS1_21CollectiveEpilogueFwdINS6_IJS8_SA_S9_EEENS6_IJNS7_ILi1EEESI_SI_EEESC_SE_Li256ELb0ELb1ELb1ELb0EEENS1_19SingleTileSchedulerILb0ELb1ELb1ELi128EEEEEEEEEvNT_6ParamsE:
[----:B------:R-:W-:Y:S01]  /*0000*/  LDC R1, c[0x0][0x28] ;  /* 0x00000a00ff017b82 */ /* 0x000fe20000000800 */
[----:B------:R-:W-:Y:S05]  /*0010*/  EXIT ;  /* 0x000000000000794d */ /* 0x000fea0003800000 */
.L_x_9:
        /* <DEDUP_REMOVED lines=14> */
.L_x_45:


//--------------------- .text._ZN7cutlass13device_kernelIN5flash19enable_sm80_to_sm89INS1_16FlashAttnFwdSm80INS1_25CollectiveMainloopFwdSm80ILi8ELi2ELb0EN4cute5tupleIJNS5_1CILi128EEENS7_ILi64EEENS7_ILi192EEEEEELi192ENS_10bfloat16_tEfNS_4arch4Sm80ELb0ELb0ELb1ELb1ELb1ELb0ELb1ELb1EEENS1_21CollectiveEpilogueFwdINS6_IJS8_SA_S9_EEENS6_IJNS7_ILi1EEESI_SI_EEESC_SE_Li256ELb1ELb1ELb1ELb0EEENS1_36VarlenDynamicPersistentTileSchedulerILi128ELi64ELi256ELi256ELb1ELb1ELb0ELb0ELb1ELb1EEEEEEEEEvNT_6ParamsE --------------------------
	.section	.text._ZN7cutlass13device_kernelIN5flash19enable_sm80_to_sm89INS1_16FlashAttnFwdSm80INS1_25CollectiveMainloopFwdSm80ILi8ELi2ELb0EN4cute5tupleIJNS5_1CILi128EEENS7_ILi64EEENS7_ILi192EEEEEELi192ENS_10bfloat16_tEfNS_4arch4Sm80ELb0ELb0ELb1ELb1ELb1ELb0ELb1ELb1EEENS1_21CollectiveEpilogueFwdINS6_IJS8_SA_S9_EEENS6_IJNS7_ILi1EEESI_SI_EEESC_SE_Li256ELb1ELb1ELb1ELb0EEENS1_36VarlenDynamicPersistentTileSchedulerILi128ELi64ELi256ELi256ELb1ELb1ELb0ELb0ELb1ELb1EEEEEEEEEvNT_6ParamsE,"ax",@progbits
	.align	128
.text._ZN7cutlass13device_kernelIN5flash19enable_sm80_to_sm89INS1_16FlashAttnFwdSm80INS1_25CollectiveMainloopFwdSm80ILi8ELi2ELb0EN4cute5tupleIJNS5_1CILi128EEENS7_ILi64EEENS7_ILi192EEEEEELi192ENS_10bfloat16_tEfNS_4arch4Sm80ELb0ELb0ELb1ELb1ELb1ELb0ELb1ELb1EEENS1_21CollectiveEpilogueFwdINS6_IJS8_SA_S9_EEENS6_IJNS7_ILi1EEESI_SI_EEESC_SE_Li256ELb1ELb1ELb1ELb0EEENS1_36VarlenDynamicPersistentTileSchedulerILi128ELi64ELi256ELi256ELb1ELb1ELb0ELb0ELb1ELb1EEEEEEEEEvNT_6ParamsE:
        .type           _ZN7cutlass13device_kernelIN5flash19enable_sm80_to_sm89INS1_16FlashAttnFwdSm80INS1_25CollectiveMainloopFwdSm80ILi8ELi2ELb0EN4cute5tupleIJNS5_1CILi128EEENS7_ILi64EEENS7_ILi192EEEEEELi192ENS_10bfloat16_tEfNS_4arch4Sm80ELb0ELb0ELb1ELb1ELb1ELb0ELb1ELb1EEENS1_21CollectiveEpilogueFwdINS6_IJS8_SA_S9_EEENS6_IJNS7_ILi1EEESI_SI_EEESC_SE_Li256ELb1ELb1ELb1ELb0EEENS1_36VarlenDynamicPersistentTileSchedulerILi128ELi64ELi256ELi256ELb1ELb1ELb0ELb0ELb1ELb1EEEEEEEEEvNT_6ParamsE,@function
        .size           _ZN7cutlass13device_kernelIN5flash19enable_sm80_to_sm89INS1_16FlashAttnFwdSm80INS1_25CollectiveMainloopFwdSm80ILi8ELi2ELb0EN4cute5tupleIJNS5_1CILi128EEENS7_ILi64EEENS7_ILi192EEEEEELi192ENS_10bfloat16_tEfNS_4arch4Sm80ELb0ELb0ELb1ELb1ELb1ELb0ELb1ELb1EEENS1_21CollectiveEpilogueFwdINS6_IJS8_SA_S9_EEENS6_IJNS7_ILi1EEESI_SI_EEESC_SE_Li256ELb1ELb1ELb1ELb0EEENS1_36VarlenDynamicPersistentTileSchedulerILi128ELi64ELi256ELi256ELb1ELb1ELb0ELb0ELb1ELb1EEEEEEEEEvNT_6ParamsE,(.L_x_46 - _ZN7cutlass13device_kernelIN5flash19enable_sm80_to_sm89INS1_16FlashAttnFwdSm80INS1_25CollectiveMainloopFwdSm80ILi8ELi2ELb0EN4cute5tupleIJNS5_1CILi128EEENS7_ILi64EEENS7_ILi192EEEEEELi192ENS_10bfloat16_tEfNS_4arch4Sm80ELb0ELb0ELb1ELb1ELb1ELb0ELb1ELb1EEENS1_21CollectiveEpilogueFwdINS6_IJS8_SA_S9_EEENS6_IJNS7_ILi1EEESI_SI_EEESC_SE_Li256ELb1ELb1ELb1ELb0EEENS1_36VarlenDynamicPersistentTileSchedulerILi128ELi64ELi256ELi256ELb1ELb1ELb0ELb0ELb1ELb1EEEEEEEEEvNT_6ParamsE)
        .other          _ZN7cutlass13device_kernelIN5flash19enable_sm80_to_sm89INS1_16FlashAttnFwdSm80INS1_25CollectiveMainloopFwdSm80ILi8ELi2ELb0EN4cute5tupleIJNS5_1CILi128EEENS7_ILi64EEENS7_ILi192EEEEEELi192ENS_10bfloat16_tEfNS_4arch4Sm80ELb0ELb0ELb1ELb1ELb1ELb0ELb1ELb1EEENS1_21CollectiveEpilogueFwdINS6_IJS8_SA_S9_EEENS6_IJNS7_ILi1EEESI_SI_EEESC_SE_Li256ELb1ELb1ELb1ELb0EEENS1_36VarlenDynamicPersistentTileSchedulerILi128ELi64ELi256ELi256ELb1ELb1ELb0ELb0ELb1ELb1EEEEEEEEEvNT_6ParamsE,@"STO_CUDA_ENTRY STV_DEFAULT"
_ZN7cutlass13device_kernelIN5flash19enable_sm80_to_sm89INS1_16FlashAttnFwdSm80INS1_25CollectiveMainloopFwdSm80ILi8ELi2ELb0EN4cute5tupleIJNS5_1CILi128EEENS7_ILi64EEENS7_ILi192EEEEEELi192ENS_10bfloat16_tEfNS_4arch4Sm80ELb0ELb0ELb1ELb1ELb1ELb0ELb1ELb1EEENS1_21CollectiveEpilogueFwdINS6_IJS8_SA_S9_EEENS6_IJNS7_ILi1EEESI_SI_EEESC_SE_Li256ELb1ELb1ELb1ELb0EEENS1_36VarlenDynamicPersistentTileSchedulerILi128ELi64ELi256ELi256ELb1ELb1ELb0ELb0ELb1ELb1EEEEEEEEEvNT_6ParamsE:
[----:B------:R-:W-:Y:S01]  /*0000*/  LDC R1, c[0x0][0x28] ;  /* 0x00000a00ff017b82 */ /* 0x000fe20000000800 */
[----:B------:R-:W-:Y:S05]  /*0010*/  EXIT ;  /* 0x000000000000794d */ /* 0x000fea0003800000 */
.L_x_10:
        /* <DEDUP_REMOVED lines=14> */
.L_x_46:


//--------------------- .text._ZN7cutlass13device_kernelIN5flash19enable_sm80_to_sm89INS1_16FlashAttnFwdSm80INS1_25CollectiveMainloopFwdSm80ILi8ELi2ELb0EN4cute5tupleIJNS5_1CILi128EEENS7_ILi64EEENS7_ILi192EEEEEELi192ENS_10bfloat16_tEfNS_4arch4Sm80ELb0ELb0ELb1ELb1ELb1ELb1ELb1ELb1EEENS1_21CollectiveEpilogueFwdINS6_IJS8_SA_S9_EEENS6_IJNS7_ILi1EEESI_SI_EEESC_SE_Li256ELb1ELb1ELb1ELb0EEENS1_36VarlenDynamicPersistentTileSchedulerILi128ELi64ELi256ELi256ELb1ELb1ELb0ELb0ELb1ELb1EEEEEEEEEvNT_6ParamsE --------------------------
	.section	.text._ZN7cutlass13device_kernelIN5flash19enable_sm80_to_sm89INS1_16FlashAttnFwdSm80INS1_25CollectiveMainloopFwdSm80ILi8ELi2ELb0EN4cute5tupleIJNS5_1CILi128EEENS7_ILi64EEENS7_ILi192EEEEEELi192ENS_10bfloat16_tEfNS_4arch4Sm80ELb0ELb0ELb1ELb1ELb1ELb1ELb1ELb1EEENS1_21CollectiveEpilogueFwdINS6_IJS8_SA_S9_EEENS6_IJNS7_ILi1EEESI_SI_EEESC_SE_Li256ELb1ELb1ELb1ELb0EEENS1_36VarlenDynamicPersistentTileSchedulerILi128ELi64ELi256ELi256ELb1ELb1ELb0ELb0ELb1ELb1EEEEEEEEEvNT_6ParamsE,"ax",@progbits
	.align	128
.text._ZN7cutlass13device_kernelIN5flash19enable_sm80_to_sm89INS1_16FlashAttnFwdSm80INS1_25CollectiveMainloopFwdSm80ILi8ELi2ELb0EN4cute5tupleIJNS5_1CILi128EEENS7_ILi64EEENS7_ILi192EEEEEELi192ENS_10bfloat16_tEfNS_4arch4Sm80ELb0ELb0ELb1ELb1ELb1ELb1ELb1ELb1EEENS1_21CollectiveEpilogueFwdINS6_IJS8_SA_S9_EEENS6_IJNS7_ILi1EEESI_SI_EEESC_SE_Li256ELb1ELb1ELb1ELb0EEENS1_36VarlenDynamicPersistentTileSchedulerILi128ELi64ELi256ELi256ELb1ELb1ELb0ELb0ELb1ELb1EEEEEEEEEvNT_6ParamsE:
        .type           _ZN7cutlass13device_kernelIN5flash19enable_sm80_to_sm89INS1_16FlashAttnFwdSm80INS1_25CollectiveMainloopFwdSm80ILi8ELi2ELb0EN4cute5tupleIJNS5_1CILi128EEENS7_ILi64EEENS7_ILi192EEEEEELi192ENS_10bfloat16_tEfNS_4arch4Sm80ELb0ELb0ELb1ELb1ELb1ELb1ELb1ELb1EEENS1_21CollectiveEpilogueFwdINS6_IJS8_SA_S9_EEENS6_IJNS7_ILi1EEESI_SI_EEESC_SE_Li256ELb1ELb1ELb1ELb0EEENS1_36VarlenDynamicPersistentTileSchedulerILi128ELi64ELi256ELi256ELb1ELb1ELb0ELb0ELb1ELb1EEEEEEEEEvNT_6ParamsE,@function
        .size           _ZN7cutlass13device_kernelIN5flash19enable_sm80_to_sm89INS1_16FlashAttnFwdSm80INS1_25CollectiveMainloopFwdSm80ILi8ELi2ELb0EN4cute5tupleIJNS5_1CILi128EEENS7_ILi64EEENS7_ILi192EEEEEELi192ENS_10bfloat16_tEfNS_4arch4Sm80ELb0ELb0ELb1ELb1ELb1ELb1ELb1ELb1EEENS1_21CollectiveEpilogueFwdINS6_IJS8_SA_S9_EEENS6_IJNS7_ILi1EEESI_SI_EEESC_SE_Li256ELb1ELb1ELb1ELb0EEENS1_36VarlenDynamicPersistentTileSchedulerILi128ELi64ELi256ELi256ELb1ELb1ELb0ELb0ELb1ELb1EEEEEEEEEvNT_6ParamsE,(.L_x_47 - _ZN7cutlass13device_kernelIN5flash19enable_sm80_to_sm89INS1_16FlashAttnFwdSm80INS1_25CollectiveMainloopFwdSm80ILi8ELi2ELb0EN4cute5tupleIJNS5_1CILi128EEENS7_ILi64EEENS7_ILi192EEEEEELi192ENS_10bfloat16_tEfNS_4arch4Sm80ELb0ELb0ELb1ELb1ELb1ELb1ELb1ELb1EEENS1_21CollectiveEpilogueFwdINS6_IJS8_SA_S9_EEENS6_IJNS7_ILi1EEESI_SI_EEESC_SE_Li256ELb1ELb1ELb1ELb0EEENS1_36VarlenDynamicPersistentTileSchedulerILi128ELi64ELi256ELi256ELb1ELb1ELb0ELb0ELb1ELb1EEEEEEEEEvNT_6ParamsE)
        .other          _ZN7cutlass13device_kernelIN5flash19enable_sm80_to_sm89INS1_16FlashAttnFwdSm80INS1_25CollectiveMainloopFwdSm80ILi8ELi2ELb0EN4cute5tupleIJNS5_1CILi128EEENS7_ILi64EEENS7_ILi192EEEEEELi192ENS_10bfloat16_tEfNS_4arch4Sm80ELb0ELb0ELb1ELb1ELb1ELb1ELb1ELb1EEENS1_21CollectiveEpilogueFwdINS6_IJS8_SA_S9_EEENS6_IJNS7_ILi1EEESI_SI_EEESC_SE_Li256ELb1ELb1ELb1ELb0EEENS1_36VarlenDynamicPersistentTileSchedulerILi128ELi64ELi256ELi256ELb1ELb1ELb0ELb0ELb1ELb1EEEEEEEEEvNT_6ParamsE,@"STO_CUDA_ENTRY STV_DEFAULT"
_ZN7cutlass13device_kernelIN5flash19enable_sm80_to_sm89INS1_16FlashAttnFwdSm80INS1_25CollectiveMainloopFwdSm80ILi8ELi2ELb0EN4cute5tupleIJNS5_1CILi128EEENS7_ILi64EEENS7_ILi192EEEEEELi192ENS_10bfloat16_tEfNS_4arch4Sm80ELb0ELb0ELb1ELb1ELb1ELb1ELb1ELb1EEENS1_21CollectiveEpilogueFwdINS6_IJS8_SA_S9_EEENS6_IJNS7_ILi1EEESI_SI_EEESC_SE_Li256ELb1ELb1ELb1ELb0EEENS1_36VarlenDynamicPersistentTileSchedulerILi128ELi64ELi256ELi256ELb1ELb1ELb0ELb0ELb1ELb1EEEEEEEEEvNT_6ParamsE:
[----:B------:R-:W-:Y:S01]  /*0000*/  LDC R1, c[0x0][0x28] ;  /* 0x00000a00ff017b82 */ /* 0x000fe20000000800 */
[----:B------:R-:W-:Y:S05]  /*0010*/  EXIT ;  /* 0x000000000000794d */ /* 0x000fea0003800000 */
.L_x_11:
        /* <DEDUP_REMOVED lines=14> */
.L_x_47:


//--------------------- .text._ZN7cutlass13device_kernelIN5flash19enable_sm80_to_sm89INS1_16FlashAttnFwdSm80INS1_25CollectiveMainloopFwdSm80ILi8ELi2ELb0EN4cute5tupleIJNS5_1CILi128EEENS7_ILi64EEENS7_ILi192EEEEEELi192ENS_10bfloat16_tEfNS_4arch4Sm80ELb0ELb1ELb1ELb0ELb1ELb0ELb1ELb1EEENS1_21CollectiveEpilogueFwdINS6_IJS8_SA_S9_EEENS6_IJNS7_ILi1EEESI_SI_EEESC_SE_Li256ELb0ELb1ELb1ELb0EEENS1_19SingleTileSchedulerILb0ELb1ELb1ELi128EEEEEEEEEvNT_6ParamsE --------------------------
	.section	.text._ZN7cutlass13device_kernelIN5flash19enable_sm80_to_sm89INS1_16FlashAttnFwdSm80INS1_25CollectiveMainloopFwdSm80ILi8ELi2ELb0EN4cute5tupleIJNS5_1CILi128EEENS7_ILi64EEENS7_ILi192EEEEEELi192ENS_10bfloat16_tEfNS_4arch4Sm80ELb0ELb1ELb1ELb0ELb1ELb0ELb1ELb1EEENS1_21CollectiveEpilogueFwdINS6_IJS8_SA_S9_EEENS6_IJNS7_ILi1EEESI_SI_EEESC_SE_Li256ELb0ELb1ELb1ELb0EEENS1_19SingleTileSchedulerILb0ELb1ELb1ELi128EEEEEEEEEvNT_6ParamsE,"ax",@progbits
	.align	128
.text._ZN7cutlass13device_kernelIN5flash19enable_sm80_to_sm89INS1_16FlashAttnFwdSm80INS1_25CollectiveMainloopFwdSm80ILi8ELi2ELb0EN4cute5tupleIJNS5_1CILi128EEENS7_ILi64EEENS7_ILi192EEEEEELi192ENS_10bfloat16_tEfNS_4arch4Sm80ELb0ELb1ELb1ELb0ELb1ELb0ELb1ELb1EEENS1_21CollectiveEpilogueFwdINS6_IJS8_SA_S9_EEENS6_IJNS7_ILi1EEESI_SI_EEESC_SE_Li256ELb0ELb1ELb1ELb0EEENS1_19SingleTileSchedulerILb0ELb1ELb1ELi128EEEEEEEEEvNT_6ParamsE:
        .type           _ZN7cutlass13device_kernelIN5flash19enable_sm80_to_sm89INS1_16FlashAttnFwdSm80INS1_25CollectiveMainloopFwdSm80ILi8ELi2ELb0EN4cute5tupleIJNS5_1CILi128EEENS7_ILi64EEENS7_ILi192EEEEEELi192ENS_10bfloat16_tEfNS_4arch4Sm80ELb0ELb1ELb1ELb0ELb1ELb0ELb1ELb1EEENS1_21CollectiveEpilogueFwdINS6_IJS8_SA_S9_EEENS6_IJNS7_ILi1EEESI_SI_EEESC_SE_Li256ELb0ELb1ELb1ELb0EEENS1_19SingleTileSchedulerILb0ELb1ELb1ELi128EEEEEEEEEvNT_6ParamsE,@function
        .size           _ZN7cutlass13device_kernelIN5flash19enable_sm80_to_sm89INS1_16FlashAttnFwdSm80INS1_25CollectiveMainloopFwdSm80ILi8ELi2ELb0EN4cute5tupleIJNS5_1CILi128EEENS7_ILi64EEENS7_ILi192EEEEEELi192ENS_10bfloat16_tEfNS_4arch4Sm80ELb0ELb1ELb1ELb0ELb1ELb0ELb1ELb1EEENS1_21CollectiveEpilogueFwdINS6_IJS8_SA_S9_EEENS6_IJNS7_ILi1EEESI_SI_EEESC_SE_Li256ELb0ELb1ELb1ELb0EEENS1_19SingleTileSchedulerILb0ELb1ELb1ELi128EEEEEEEEEvNT_6ParamsE,(.L_x_48 - _ZN7cutlass13device_kernelIN5flash19enable_sm80_to_sm89INS1_16FlashAttnFwdSm80INS1_25CollectiveMainloopFwdSm80ILi8ELi2ELb0EN4cute5tupleIJNS5_1CILi128EEENS7_ILi64EEENS7_ILi192EEEEEELi192ENS_10bfloat16_tEfNS_4arch4Sm80ELb0ELb1ELb1ELb0ELb1ELb0ELb1ELb1EEENS1_21CollectiveEpilogueFwdINS6_IJS8_SA_S9_EEENS6_IJNS7_ILi1EEESI_SI_EEESC_SE_Li256ELb0ELb1ELb1ELb0EEENS1_19SingleTileSchedulerILb0ELb1ELb1ELi128EEEEEEEEEvNT_6ParamsE)
        .other          _ZN7cutlass13device_kernelIN5flash19enable_sm80_to_sm89INS1_16FlashAttnFwdSm80INS1_25CollectiveMainloopFwdSm80ILi8ELi2ELb0EN4cute5tupleIJNS5_1CILi128EEENS7_ILi64EEENS7_ILi192EEEEEELi192ENS_10bfloat16_tEfNS_4arch4Sm80ELb0ELb1ELb1ELb0ELb1ELb0ELb1ELb1EEENS1_21CollectiveEpilogueFwdINS6_IJS8_SA_S9_EEENS6_IJNS7_ILi1EEESI_SI_EEESC_SE_Li256ELb0ELb1ELb1ELb0EEENS1_19SingleTileSchedulerILb0ELb1ELb1ELi128EEEEEEEEEvNT_6ParamsE,@"STO_CUDA_ENTRY STV_DEFAULT"
_ZN7cutlass13device_kernelIN5flash19enable_sm80_to_sm89INS1_16FlashAttnFwdSm80INS1_25CollectiveMainloopFwdSm80ILi8ELi2ELb0EN4cute5tupleIJNS5_1CILi128EEENS7_ILi64EEENS7_ILi192EEEEEELi192ENS_10bfloat16_tEfNS_4arch4Sm80ELb0ELb1ELb1ELb0ELb1ELb0ELb1ELb1EEENS1_21CollectiveEpilogueFwdINS6_IJS8_SA_S9_EEENS6_IJNS7_ILi1EEESI_SI_EEESC_SE_Li256ELb0ELb1ELb1ELb0EEENS1_19SingleTileSchedulerILb0ELb1ELb1ELi128EEEEEEEEEvNT_6ParamsE:
[----:B------:R-:W-:Y:S01]  /*0000*/  LDC R1, c[0x0][0x28] ;  /* 0x00000a00ff017b82 */ /* 0x000fe20000000800 */
[----:B------:R-:W-:Y:S05]  /*0010*/  EXIT ;  /* 0x000000000000794d */ /* 0x000fea0003800000 */
.L_x_12:
        /* <DEDUP_REMOVED lines=14> */
.L_x_48:


//--------------------- .text._ZN7cutlass13device_kernelIN5flash19enable_sm80_to_sm89INS1_16FlashAttnFwdSm80INS1_25CollectiveMainloopFwdSm80ILi8ELi2ELb0EN4cute5tupleIJNS5_1CILi128EEENS7_ILi64EEENS7_ILi192EEEEEELi192ENS_10bfloat16_tEfNS_4arch4Sm80ELb0ELb1ELb1ELb1ELb1ELb0ELb1ELb1EEENS1_21CollectiveEpilogueFwdINS6_IJS8_SA_S9_EEENS6_IJNS7_ILi1EEESI_SI_EEESC_SE_Li256ELb1ELb1ELb1ELb0EEENS1_36VarlenDynamicPersistentTileSchedulerILi128ELi64ELi256ELi256ELb1ELb1ELb0ELb1ELb0ELb1EEEEEEEEEvNT_6ParamsE --------------------------
	.section	.text._ZN7cutlass13device_kernelIN5flash19enable_sm80_to_sm89INS1_16FlashAttnFwdSm80INS1_25CollectiveMainloopFwdSm80ILi8ELi2ELb0EN4cute5tupleIJNS5_1CILi128EEENS7_ILi64EEENS7_ILi192EEEEEELi192ENS_10bfloat16_tEfNS_4arch4Sm80ELb0ELb1ELb1ELb1ELb1ELb0ELb1ELb1EEENS1_21CollectiveEpilogueFwdINS6_IJS8_SA_S9_EEENS6_IJNS7_ILi1EEESI_SI_EEESC_SE_Li256ELb1ELb1ELb1ELb0EEENS1_36VarlenDynamicPersistentTileSchedulerILi128ELi64ELi256ELi256ELb1ELb1ELb0ELb1ELb0ELb1EEEEEEEEEvNT_6ParamsE,"ax",@progbits
	.align	128
.text._ZN7cutlass13device_kernelIN5flash19enable_sm80_to_sm89INS1_16FlashAttnFwdSm80INS1_25CollectiveMainloopFwdSm80ILi8ELi2ELb0EN4cute5tupleIJNS5_1CILi128EEENS7_ILi64EEENS7_ILi192EEEEEELi192ENS_10bfloat16_tEfNS_4arch4Sm80ELb0ELb1ELb1ELb1ELb1ELb0ELb1ELb1EEENS1_21CollectiveEpilogueFwdINS6_IJS8_SA_S9_EEENS6_IJNS7_ILi1EEESI_SI_EEESC_SE_Li256ELb1ELb1ELb1ELb0EEENS1_36VarlenDynamicPersistentTileSchedulerILi128ELi64ELi256ELi256ELb1ELb1ELb0ELb1ELb0ELb1EEEEEEEEEvNT_6ParamsE:
        .type           _ZN7cutlass13device_kernelIN5flash19enable_sm80_to_sm89INS1_16FlashAttnFwdSm80INS1_25CollectiveMainloopFwdSm80ILi8ELi2ELb0EN4cute5tupleIJNS5_1CILi128EEENS7_ILi64EEENS7_ILi192EEEEEELi192ENS_10bfloat16_tEfNS_4arch4Sm80ELb0ELb1ELb1ELb1ELb1ELb0ELb1ELb1EEENS1_21CollectiveEpilogueFwdINS6_IJS8_SA_S9_EEENS6_IJNS7_ILi1EEESI_SI_EEESC_SE_Li256ELb1ELb1ELb1ELb0EEENS1_36VarlenDynamicPersistentTileSchedulerILi128ELi64ELi256ELi256ELb1ELb1ELb0ELb1ELb0ELb1EEEEEEEEEvNT_6ParamsE,@function
        .size           _ZN7cutlass13device_kernelIN5flash19enable_sm80_to_sm89INS1_16FlashAttnFwdSm80INS1_25CollectiveMainloopFwdSm80ILi8ELi2ELb0EN4cute5tupleIJNS5_1CILi128EEENS7_ILi64EEENS7_ILi192EEEEEELi192ENS_10bfloat16_tEfNS_4arch4Sm80ELb0ELb1ELb1ELb1ELb1ELb0ELb1ELb1EEENS1_21CollectiveEpilogueFwdINS6_IJS8_SA_S9_EEENS6_IJNS7_ILi1EEESI_SI_EEESC_SE_Li256ELb1ELb1ELb1ELb0EEENS1_36VarlenDynamicPersistentTileSchedulerILi128ELi64ELi256ELi256ELb1ELb1ELb0ELb1ELb0ELb1EEEEEEEEEvNT_6ParamsE,(.L_x_49 - _ZN7cutlass13device_kernelIN5flash19enable_sm80_to_sm89INS1_16FlashAttnFwdSm80INS1_25CollectiveMainloopFwdSm80ILi8ELi2ELb0EN4cute5tupleIJNS5_1CILi128EEENS7_ILi64EEENS7_ILi192EEEEEELi192ENS_10bfloat16_tEfNS_4arch4Sm80ELb0ELb1ELb1ELb1ELb1ELb0ELb1ELb1EEENS1_21CollectiveEpilogueFwdINS6_IJS8_SA_S9_EEENS6_IJNS7_ILi1EEESI_SI_EEESC_SE_Li256ELb1ELb1ELb1ELb0EEENS1_36VarlenDynamicPersistentTileSchedulerILi128ELi64ELi256ELi256ELb1ELb1ELb0ELb1ELb0ELb1EEEEEEEEEvNT_6ParamsE)
        .other          _ZN7cutlass13device_kernelIN5flash19enable_sm80_to_sm89INS1_16FlashAttnFwdSm80INS1_25CollectiveMainloopFwdSm80ILi8ELi2ELb0EN4cute5tupleIJNS5_1CILi128EEENS7_ILi64EEENS7_ILi192EEEEEELi192ENS_10bfloat16_tEfNS_4arch4Sm80ELb0ELb1ELb1ELb1ELb1ELb0ELb1ELb1EEENS1_21CollectiveEpilogueFwdINS6_IJS8_SA_S9_EEENS6_IJNS7_ILi1EEESI_SI_EEESC_SE_Li256ELb1ELb1ELb1ELb0EEENS1_36VarlenDynamicPersistentTileSchedulerILi128ELi64ELi256ELi256ELb1ELb1ELb0ELb1ELb0ELb1EEEEEEEEEvNT_6ParamsE,@"STO_CUDA_ENTRY STV_DEFAULT"
_ZN7cutlass13device_kernelIN5flash19enable_sm80_to_sm89INS1_16FlashAttnFwdSm80INS1_25CollectiveMainloopFwdSm80ILi8ELi2ELb0EN4cute5tupleIJNS5_1CILi128EEENS7_ILi64EEENS7_ILi192EEEEEELi192ENS_10bfloat16_tEfNS_4arch4Sm80ELb0ELb1ELb1ELb1ELb1ELb0ELb1ELb1EEENS1_21CollectiveEpilogueFwdINS6_IJS8_SA_S9_EEENS6_IJNS7_ILi1EEESI_SI_EEESC_SE_Li256ELb1ELb1ELb1ELb0EEENS1_36VarlenDynamicPersistentTileSchedulerILi128ELi64ELi256ELi256ELb1ELb1ELb0ELb1ELb0ELb1EEEEEEEEEvNT_6ParamsE:
[----:B------:R-:W-:Y:S01]  /*0000*/  LDC R1, c[0x0][0x28] ;  /* 0x00000a00ff017b82 */ /* 0x000fe20000000800 */
[----:B------:R-:W-:Y:S05]  /*0010*/  EXIT ;  /* 0x000000000000794d */ /* 0x000fea0003800000 */
.L_x_13:
        /* <DEDUP_REMOVED lines=14> */
.L_x_49:


//--------------------- .text._ZN7cutlass13device_kernelIN5flash19enable_sm80_to_sm89INS1_16FlashAttnFwdSm80INS1_25CollectiveMainloopFwdSm80ILi8ELi2ELb0EN4cute5tupleIJNS5_1CILi128EEENS7_ILi64EEENS7_ILi192EEEEEELi192ENS_10bfloat16_tEfNS_4arch4Sm80ELb0ELb1ELb1ELb1ELb1ELb1ELb1ELb1EEENS1_21CollectiveEpilogueFwdINS6_IJS8_SA_S9_EEENS6_IJNS7_ILi1EEESI_SI_EEESC_SE_Li256ELb1ELb1ELb1ELb0EEENS1_36VarlenDynamicPersistentTileSchedulerILi128ELi64ELi256ELi256ELb1ELb1ELb0ELb1ELb0ELb1EEEEEEEEEvNT_6ParamsE --------------------------
	.section	.text._ZN7cutlass13device_kernelIN5flash19enable_sm80_to_sm89INS1_16FlashAttnFwdSm80INS1_25CollectiveMainloopFwdSm80ILi8ELi2ELb0EN4cute5tupleIJNS5_1CILi128EEENS7_ILi64EEENS7_ILi192EEEEEELi192ENS_10bfloat16_tEfNS_4arch4Sm80ELb0ELb1ELb1ELb1ELb1ELb1ELb1ELb1EEENS1_21CollectiveEpilogueFwdINS6_IJS8_SA_S9_EEENS6_IJNS7_ILi1EEESI_SI_EEESC_SE_Li256ELb1ELb1ELb1ELb0EEENS1_36VarlenDynamicPersistentTileSchedulerILi128ELi64ELi256ELi256ELb1ELb1ELb0ELb1ELb0ELb1EEEEEEEEEvNT_6ParamsE,"ax",@progbits
	.align	128
.text._ZN7cutlass13device_kernelIN5flash19enable_sm80_to_sm89INS1_16FlashAttnFwdSm80INS1_25CollectiveMainloopFwdSm80ILi8ELi2ELb0EN4cute5tupleIJNS5_1CILi128EEENS7_ILi64EEENS7_ILi192EEEEEELi192ENS_10bfloat16_tEfNS_4arch4Sm80ELb0ELb1ELb1ELb1ELb1ELb1ELb1ELb1EEENS1_21CollectiveEpilogueFwdINS6_IJS8_SA_S9_EEENS6_IJNS7_ILi1EEESI_SI_EEESC_SE_Li256ELb1ELb1ELb1ELb0EEENS1_36VarlenDynamicPersistentTileSchedulerILi128ELi64ELi256ELi256ELb1ELb1ELb0ELb1ELb0ELb1EEEEEEEEEvNT_6ParamsE:
        .type           _ZN7cutlass13device_kernelIN5flash19enable_sm80_to_sm89INS1_16FlashAttnFwdSm80INS1_25CollectiveMainloopFwdSm80ILi8ELi2ELb0EN4cute5tupleIJNS5_1CILi128EEENS7_ILi64EEENS7_ILi192EEEEEELi192ENS_10bfloat16_tEfNS_4arch4Sm80ELb0ELb1ELb1ELb1ELb1ELb1ELb1ELb1EEENS1_21CollectiveEpilogueFwdINS6_IJS8_SA_S9_EEENS6_IJNS7_ILi1EEESI_SI_EEESC_SE_Li256ELb1ELb1ELb1ELb0EEENS1_36VarlenDynamicPersistentTileSchedulerILi128ELi64ELi256ELi256ELb1ELb1ELb0ELb1ELb0ELb1EEEEEEEEEvNT_6ParamsE,@function
        .size           _ZN7cutlass13device_kernelIN5flash19enable_sm80_to_sm89INS1_16FlashAttnFwdSm80INS1_25CollectiveMainloopFwdSm80ILi8ELi2ELb0EN4cute5tupleIJNS5_1CILi128EEENS7_ILi64EEENS7_ILi192EEEEEELi192ENS_10bfloat16_tEfNS_4arch4Sm80ELb0ELb1ELb1ELb1ELb1ELb1ELb1ELb1EEENS1_21CollectiveEpilogueFwdINS6_IJS8_SA_S9_EEENS6_IJNS7_ILi1EEESI_SI_EEESC_SE_Li256ELb1ELb1ELb1ELb0EEENS1_36VarlenDynamicPersistentTileSchedulerILi128ELi64ELi256ELi256ELb1ELb1ELb0ELb1ELb0ELb1EEEEEEEEEvNT_6ParamsE,(.L_x_50 - _ZN7cutlass13device_kernelIN5flash19enable_sm80_to_sm89INS1_16FlashAttnFwdSm80INS1_25CollectiveMainloopFwdSm80ILi8ELi2ELb0EN4cute5tupleIJNS5_1CILi128EEENS7_ILi64EEENS7_ILi192EEEEEELi192ENS_10bfloat16_tEfNS_4arch4Sm80ELb0ELb1ELb1ELb1ELb1ELb1ELb1ELb1EEENS1_21CollectiveEpilogueFwdINS6_IJS8_SA_S9_EEENS6_IJNS7_ILi1EEESI_SI_EEESC_SE_Li256ELb1ELb1ELb1ELb0EEENS1_36VarlenDynamicPersistentTileSchedulerILi128ELi64ELi256ELi256ELb1ELb1ELb0ELb1ELb0ELb1EEEEEEEEEvNT_6ParamsE)
        .other          _ZN7cutlass13device_kernelIN5flash19enable_sm80_to_sm89INS1_16FlashAttnFwdSm80INS1_25CollectiveMainloopFwdSm80ILi8ELi2ELb0EN4cute5tupleIJNS5_1CILi128EEENS7_ILi64EEENS7_ILi192EEEEEELi192ENS_10bfloat16_tEfNS_4arch4Sm80ELb0ELb1ELb1ELb1ELb1ELb1ELb1ELb1EEENS1_21CollectiveEpilogueFwdINS6_IJS8_SA_S9_EEENS6_IJNS7_ILi1EEESI_SI_EEESC_SE_Li256ELb1ELb1ELb1ELb0EEENS1_36VarlenDynamicPersistentTileSchedulerILi128ELi64ELi256ELi256ELb1ELb1ELb0ELb1ELb0ELb1EEEEEEEEEvNT_6ParamsE,@"STO_CUDA_ENTRY STV_DEFAULT"
_ZN7cutlass13device_kernelIN5flash19enable_sm80_to_sm89INS1_16FlashAttnFwdSm80INS1_25CollectiveMainloopFwdSm80ILi8ELi2ELb0EN4cute5tupleIJNS5_1CILi128EEENS7_ILi64EEENS7_ILi192EEEEEELi192ENS_10bfloat16_tEfNS_4arch4Sm80ELb0ELb1ELb1ELb1ELb1ELb1ELb1ELb1EEENS1_21CollectiveEpilogueFwdINS6_IJS8_SA_S9_EEENS6_IJNS7_ILi1EEESI_SI_EEESC_SE_Li256ELb1ELb1ELb1ELb0EEENS1_36VarlenDynamicPersistentTileSchedulerILi128ELi64ELi256ELi256ELb1ELb1ELb0ELb1ELb0ELb1EEEEEEEEEvNT_6ParamsE:
[----:B------:R-:W-:Y:S01]  /*0000*/  LDC R1, c[0x0][0x28] ;  /* 0x00000a00ff017b82 */ /* 0x000fe20000000800 */
[----:B------:R-:W-:Y:S05]  /*0010*/  EXIT ;  /* 0x000000000000794d */ /* 0x000fea0003800000 */
.L_x_14:
        /* <DEDUP_REMOVED lines=14> */
.L_x_50:


//--------------------- .text._ZN7cutlass13device_kernelIN5flash19enable_sm80_to_sm89INS1_16FlashAttnFwdSm80INS1_25CollectiveMainloopFwdSm80ILi8ELi2ELb0EN4cute5tupleIJNS5_1CILi128EEENS7_ILi64EEENS7_ILi192EEEEEELi192ENS_10bfloat16_tEfNS_4arch4Sm80ELb1ELb0ELb1ELb0ELb1ELb0ELb1ELb1EEENS1_21CollectiveEpilogueFwdINS6_IJS8_SA_S9_EEENS6_IJNS7_ILi1EEESI_SI_EEESC_SE_Li256ELb0ELb1ELb1ELb0EEENS1_30DynamicPersistentTileSchedulerILi256ELi256ELb1ELb1ELb0EEEEEEEEEvNT_6ParamsE --------------------------
	.section	.text._ZN7cutlass13device_kernelIN5flash19enable_sm80_to_sm89INS1_16FlashAttnFwdSm80INS1_25CollectiveMainloopFwdSm80ILi8ELi2ELb0EN4cute5tupleIJNS5_1CILi128EEENS7_ILi64EEENS7_ILi192EEEEEELi192ENS_10bfloat16_tEfNS_4arch4Sm80ELb1ELb0ELb1ELb0ELb1ELb0ELb1ELb1EEENS1_21CollectiveEpilogueFwdINS6_IJS8_SA_S9_EEENS6_IJNS7_ILi1EEESI_SI_EEESC_SE_Li256ELb0ELb1ELb1ELb0EEENS1_30DynamicPersistentTileSchedulerILi256ELi256ELb1ELb1ELb0EEEEEEEEEvNT_6ParamsE,"ax",@progbits
	.align	128
.text._ZN7cutlass13device_kernelIN5flash19enable_sm80_to_sm89INS1_16FlashAttnFwdSm80INS1_25CollectiveMainloopFwdSm80ILi8ELi2ELb0EN4cute5tupleIJNS5_1CILi128EEENS7_ILi64EEENS7_ILi192EEEEEELi192ENS_10bfloat16_tEfNS_4arch4Sm80ELb1ELb0ELb1ELb0ELb1ELb0ELb1ELb1EEENS1_21CollectiveEpilogueFwdINS6_IJS8_SA_S9_EEENS6_IJNS7_ILi1EEESI_SI_EEESC_SE_Li256ELb0ELb1ELb1ELb0EEENS1_30DynamicPersistentTileSchedulerILi256ELi256ELb1ELb1ELb0EEEEEEEEEvNT_6ParamsE:
        .type           _ZN7cutlass13device_kernelIN5flash19enable_sm80_to_sm89INS1_16FlashAttnFwdSm80INS1_25CollectiveMainloopFwdSm80ILi8ELi2ELb0EN4cute5tupleIJNS5_1CILi128EEENS7_ILi64EEENS7_ILi192EEEEEELi192ENS_10bfloat16_tEfNS_4arch4Sm80ELb1ELb0ELb1ELb0ELb1ELb0ELb1ELb1EEENS1_21CollectiveEpilogueFwdINS6_IJS8_SA_S9_EEENS6_IJNS7_ILi1EEESI_SI_EEESC_SE_Li256ELb0ELb1ELb1ELb0EEENS1_30DynamicPersistentTileSchedulerILi256ELi256ELb1ELb1ELb0EEEEEEEEEvNT_6ParamsE,@function
        .size           _ZN7cutlass13device_kernelIN5flash19enable_sm80_to_sm89INS1_16FlashAttnFwdSm80INS1_25CollectiveMainloopFwdSm80ILi8ELi2ELb0EN4cute5tupleIJNS5_1CILi128EEENS7_ILi64EEENS7_ILi192EEEEEELi192ENS_10bfloat16_tEfNS_4arch4Sm80ELb1ELb0ELb1ELb0ELb1ELb0ELb1ELb1EEENS1_21CollectiveEpilogueFwdINS6_IJS8_SA_S9_EEENS6_IJNS7_ILi1EEESI_SI_EEESC_SE_Li256ELb0ELb1ELb1ELb0EEENS1_30DynamicPersistentTileSchedulerILi256ELi256ELb1ELb1ELb0EEEEEEEEEvNT_6ParamsE,(.L_x_51 - _ZN7cutlass13device_kernelIN5flash19enable_sm80_to_sm89INS1_16FlashAttnFwdSm80INS1_25CollectiveMainloopFwdSm80ILi8ELi2ELb0EN4cute5tupleIJNS5_1CILi128EEENS7_ILi64EEENS7_ILi192EEEEEELi192ENS_10bfloat16_tEfNS_4arch4Sm80ELb1ELb0ELb1ELb0ELb1ELb0ELb1ELb1EEENS1_21CollectiveEpilogueFwdINS6_IJS8_SA_S9_EEENS6_IJNS7_ILi1EEESI_SI_EEESC_SE_Li256ELb0ELb1ELb1ELb0EEENS1_30DynamicPersistentTileSchedulerILi256ELi256ELb1ELb1ELb0EEEEEEEEEvNT_6ParamsE)
        .other          _ZN7cutlass13device_kernelIN5flash19enable_sm80_to_sm89INS1_16FlashAttnFwdSm80INS1_25CollectiveMainloopFwdSm80ILi8ELi2ELb0EN4cute5tupleIJNS5_1CILi128EEENS7_ILi64EEENS7_ILi192EEEEEELi192ENS_10bfloat16_tEfNS_4arch4Sm80ELb1ELb0ELb1ELb0ELb1ELb0ELb1ELb1EEENS1_21CollectiveEpilogueFwdINS6_IJS8_SA_S9_EEENS6_IJNS7_ILi1EEESI_SI_EEESC_SE_Li256ELb0ELb1ELb1ELb0EEENS1_30DynamicPersistentTileSchedulerILi256ELi256ELb1ELb1ELb0EEEEEEEEEvNT_6ParamsE,@"STO_CUDA_ENTRY STV_DEFAULT"
_ZN7cutlass13device_kernelIN5flash19enable_sm80_to_sm89INS1_16FlashAttnFwdSm80INS1_25CollectiveMainloopFwdSm80ILi8ELi2ELb0EN4cute5tupleIJNS5_1CILi128EEENS7_ILi64EEENS7_ILi192EEEEEELi192ENS_10bfloat16_tEfNS_4arch4Sm80ELb1ELb0ELb1ELb0ELb1ELb0ELb1ELb1EEENS1_21CollectiveEpilogueFwdINS6_IJS8_SA_S9_EEENS6_IJNS7_ILi1EEESI_SI_EEESC_SE_Li256ELb0ELb1ELb1ELb0EEENS1_30DynamicPersistentTileSchedulerILi256ELi256ELb1ELb1ELb0EEEEEEEEEvNT_6ParamsE:
[----:B------:R-:W-:Y:S01]  /*0000*/  LDC R1, c[0x0][0x28] ;  /* 0x00000a00ff017b82 */ /* 0x000fe20000000800 */
[----:B------:R-:W-:Y:S05]  /*0010*/  EXIT ;  /* 0x000000000000794d */ /* 0x000fea0003800000 */
.L_x_15:
        /* <DEDUP_REMOVED lines=14> */
.L_x_51:


//--------------------- .text._ZN7cutlass13device_kernelIN5flash19enable_sm80_to_sm89INS1_16FlashAttnFwdSm80INS1_25CollectiveMainloopFwdSm80ILi8ELi2ELb0EN4cute5tupleIJNS5_1CILi128EEENS7_ILi64EEENS7_ILi192EEEEEELi192ENS_10bfloat16_tEfNS_4arch4Sm80ELb1ELb0ELb1ELb1ELb1ELb0ELb1ELb1EEENS1_21CollectiveEpilogueFwdINS6_IJS8_SA_S9_EEENS6_IJNS7_ILi1EEESI_SI_EEESC_SE_Li256ELb1ELb1ELb1ELb0EEENS1_36VarlenDynamicPersistentTileSchedulerILi128ELi64ELi256ELi256ELb1ELb1ELb0ELb1ELb1ELb1EEEEEEEEEvNT_6ParamsE --------------------------
	.section	.text._ZN7cutlass13device_kernelIN5flash19enable_sm80_to_sm89INS1_16FlashAttnFwdSm80INS1_25CollectiveMainloopFwdSm80ILi8ELi2ELb0EN4cute5tupleIJNS5_1CILi128EEENS7_ILi64EEENS7_ILi192EEEEEELi192ENS_10bfloat16_tEfNS_4arch4Sm80ELb1ELb0ELb1ELb1ELb1ELb0ELb1ELb1EEENS1_21CollectiveEpilogueFwdINS6_IJS8_SA_S9_EEENS6_IJNS7_ILi1EEESI_SI_EEESC_SE_Li256ELb1ELb1ELb1ELb0EEENS1_36VarlenDynamicPersistentTileSchedulerILi128ELi64ELi256ELi256ELb1ELb1ELb0ELb1ELb1ELb1EEEEEEEEEvNT_6ParamsE,"ax",@progbits
	.align	128
.text._ZN7cutlass13device_kernelIN5flash19enable_sm80_to_sm89INS1_16FlashAttnFwdSm80INS1_25CollectiveMainloopFwdSm80ILi8ELi2ELb0EN4cute5tupleIJNS5_1CILi128EEENS7_ILi64EEENS7_ILi192EEEEEELi192ENS_10bfloat16_tEfNS_4arch4Sm80ELb1ELb0ELb1ELb1ELb1ELb0ELb1ELb1EEENS1_21CollectiveEpilogueFwdINS6_IJS8_SA_S9_EEENS6_IJNS7_ILi1EEESI_SI_EEESC_SE_Li256ELb1ELb1ELb1ELb0EEENS1_36VarlenDynamicPersistentTileSchedulerILi128ELi64ELi256ELi256ELb1ELb1ELb0ELb1ELb1ELb1EEEEEEEEEvNT_6ParamsE:
        .type           _ZN7cutlass13device_kernelIN5flash19enable_sm80_to_sm89INS1_16FlashAttnFwdSm80INS1_25CollectiveMainloopFwdSm80ILi8ELi2ELb0EN4cute5tupleIJNS5_1CILi128EEENS7_ILi64EEENS7_ILi192EEEEEELi192ENS_10bfloat16_tEfNS_4arch4Sm80ELb1ELb0ELb1ELb1ELb1ELb0ELb1ELb1EEENS1_21CollectiveEpilogueFwdINS6_IJS8_SA_S9_EEENS6_IJNS7_ILi1EEESI_SI_EEESC_SE_Li256ELb1ELb1ELb1ELb0EEENS1_36VarlenDynamicPersistentTileSchedulerILi128ELi64ELi256ELi256ELb1ELb1ELb0ELb1ELb1ELb1EEEEEEEEEvNT_6ParamsE,@function
        .size           _ZN7cutlass13device_kernelIN5flash19enable_sm80_to_sm89INS1_16FlashAttnFwdSm80INS1_25CollectiveMainloopFwdSm80ILi8ELi2ELb0EN4cute5tupleIJNS5_1CILi128EEENS7_ILi64EEENS7_ILi192EEEEEELi192ENS_10bfloat16_tEfNS_4arch4Sm80ELb1ELb0ELb1ELb1ELb1ELb0ELb1ELb1EEENS1_21CollectiveEpilogueFwdINS6_IJS8_SA_S9_EEENS6_IJNS7_ILi1EEESI_SI_EEESC_SE_Li256ELb1ELb1ELb1ELb0EEENS1_36VarlenDynamicPersistentTileSchedulerILi128ELi64ELi256ELi256ELb1ELb1ELb0ELb1ELb1ELb1EEEEEEEEEvNT_6ParamsE,(.L_x_52 - _ZN7cutlass13device_kernelIN5flash19enable_sm80_to_sm89INS1_16FlashAttnFwdSm80INS1_25CollectiveMainloopFwdSm80ILi8ELi2ELb0EN4cute5tupleIJNS5_1CILi128EEENS7_ILi64EEENS7_ILi192EEEEEELi192ENS_10bfloat16_tEfNS_4arch4Sm80ELb1ELb0ELb1ELb1ELb1ELb0ELb1ELb1EEENS1_21CollectiveEpilogueFwdINS6_IJS8_SA_S9_EEENS6_IJNS7_ILi1EEESI_SI_EEESC_SE_Li256ELb1ELb1ELb1ELb0EEENS1_36VarlenDynamicPersistentTileSchedulerILi128ELi64ELi256ELi256ELb1ELb1ELb0ELb1ELb1ELb1EEEEEEEEEvNT_6ParamsE)
        .other          _ZN7cutlass13device_kernelIN5flash19enable_sm80_to_sm89INS1_16FlashAttnFwdSm80INS1_25CollectiveMainloopFwdSm80ILi8ELi2ELb0EN4cute5tupleIJNS5_1CILi128EEENS7_ILi64EEENS7_ILi192EEEEEELi192ENS_10bfloat16_tEfNS_4arch4Sm80ELb1ELb0ELb1ELb1ELb1ELb0ELb1ELb1EEENS1_21CollectiveEpilogueFwdINS6_IJS8_SA_S9_EEENS6_IJNS7_ILi1EEESI_SI_EEESC_SE_Li256ELb1ELb1ELb1ELb0EEENS1_36VarlenDynamicPersistentTileSchedulerILi128ELi64ELi256ELi256ELb1ELb1ELb0ELb1ELb1ELb1EEEEEEEEEvNT_6ParamsE,@"STO_CUDA_ENTRY STV_DEFAULT"
_ZN7cutlass13device_kernelIN5flash19enable_sm80_to_sm89INS1_16FlashAttnFwdSm80INS1_25CollectiveMainloopFwdSm80ILi8ELi2ELb0EN4cute5tupleIJNS5_1CILi128EEENS7_ILi64EEENS7_ILi192EEEEEELi192ENS_10bfloat16_tEfNS_4arch4Sm80ELb1ELb0ELb1ELb1ELb1ELb0ELb1ELb1EEENS1_21CollectiveEpilogueFwdINS6_IJS8_SA_S9_EEENS6_IJNS7_ILi1EEESI_SI_EEESC_SE_Li256ELb1ELb1ELb1ELb0EEENS1_36VarlenDynamicPersistentTileSchedulerILi128ELi64ELi256ELi256ELb1ELb1ELb0ELb1ELb1ELb1EEEEEEEEEvNT_6ParamsE:
[----:B------:R-:W-:Y:S01]  /*0000*/  LDC R1, c[0x0][0x28] ;  /* 0x00000a00ff017b82 */ /* 0x000fe20000000800 */
[----:B------:R-:W-:Y:S05]  /*0010*/  EXIT ;  /* 0x000000000000794d */ /* 0x000fea0003800000 */
.L_x_16:
        /* <DEDUP_REMOVED lines=14> */
.L_x_52:


//--------------------- .text._ZN7cutlass13device_kernelIN5flash19enable_sm80_to_sm89INS1_16FlashAttnFwdSm80INS1_25CollectiveMainloopFwdSm80ILi8ELi2ELb0EN4cute5tupleIJNS5_1CILi128EEENS7_ILi64EEENS7_ILi192EEEEEELi192ENS_10bfloat16_tEfNS_4arch4Sm80ELb1ELb0ELb1ELb1ELb1ELb1ELb1ELb1EEENS1_21CollectiveEpilogueFwdINS6_IJS8_SA_S9_EEENS6_IJNS7_ILi1EEESI_SI_EEESC_SE_Li256ELb1ELb1ELb1ELb0EEENS1_36VarlenDynamicPersistentTileSchedulerILi128ELi64ELi256ELi256ELb1ELb1ELb0ELb1ELb1ELb1EEEEEEEEEvNT_6ParamsE --------------------------
	.section	.text._ZN7cutlass13device_kernelIN5flash19enable_sm80_to_sm89INS1_16FlashAttnFwdSm80INS1_25CollectiveMainloopFwdSm80ILi8ELi2ELb0EN4cute5tupleIJNS5_1CILi128EEENS7_ILi64EEENS7_ILi192EEEEEELi192ENS_10bfloat16_tEfNS_4arch4Sm80ELb1ELb0ELb1ELb1ELb1ELb1ELb1ELb1EEENS1_21CollectiveEpilogueFwdINS6_IJS8_SA_S9_EEENS6_IJNS7_ILi1EEESI_SI_EEESC_SE_Li256ELb1ELb1ELb1ELb0EEENS1_36VarlenDynamicPersistentTileSchedulerILi128ELi64ELi256ELi256ELb1ELb1ELb0ELb1ELb1ELb1EEEEEEEEEvNT_6ParamsE,"ax",@progbits
	.align	128
.text._ZN7cutlass13device_kernelIN5flash19enable_sm80_to_sm89INS1_16FlashAttnFwdSm80INS1_25CollectiveMainloopFwdSm80ILi8ELi2ELb0EN4cute5tupleIJNS5_1CILi128EEENS7_ILi64EEENS7_ILi192EEEEEELi192ENS_10bfloat16_tEfNS_4arch4Sm80ELb1ELb0ELb1ELb1ELb1ELb1ELb1ELb1EEENS1_21CollectiveEpilogueFwdINS6_IJS8_SA_S9_EEENS6_IJNS7_ILi1EEESI_SI_EEESC_SE_Li256ELb1ELb1ELb1ELb0EEENS1_36VarlenDynamicPersistentTileSchedulerILi128ELi64ELi256ELi256ELb1ELb1ELb0ELb1ELb1ELb1EEEEEEEEEvNT_6ParamsE:
        .type           _ZN7cutlass13device_kernelIN5flash19enable_sm80_to_sm89INS1_16FlashAttnFwdSm80INS1_25CollectiveMainloopFwdSm80ILi8ELi2ELb0EN4cute5tupleIJNS5_1CILi128EEENS7_ILi64EEENS7_ILi192EEEEEELi192ENS_10bfloat16_tEfNS_4arch4Sm80ELb1ELb0ELb1ELb1ELb1ELb1ELb1ELb1EEENS1_21CollectiveEpilogueFwdINS6_IJS8_SA_S9_EEENS6_IJNS7_ILi1EEESI_SI_EEESC_SE_Li256ELb1ELb1ELb1ELb0EEENS1_36VarlenDynamicPersistentTileSchedulerILi128ELi64ELi256ELi256ELb1ELb1ELb0ELb1ELb1ELb1EEEEEEEEEvNT_6ParamsE,@function
        .size           _ZN7cutlass13device_kernelIN5flash19enable_sm80_to_sm89INS1_16FlashAttnFwdSm80INS1_25CollectiveMainloopFwdSm80ILi8ELi2ELb0EN4cute5tupleIJNS5_1CILi128EEENS7_ILi64EEENS7_ILi192EEEEEELi192ENS_10bfloat16_tEfNS_4arch4Sm80ELb1ELb0ELb1ELb1ELb1ELb1ELb1ELb1EEENS1_21CollectiveEpilogueFwdINS6_IJS8_SA_S9_EEENS6_IJNS7_ILi1EEESI_SI_EEESC_SE_Li256ELb1ELb1ELb1ELb0EEENS1_36VarlenDynamicPersistentTileSchedulerILi128ELi64ELi256ELi256ELb1ELb1ELb0ELb1ELb1ELb1EEEEEEEEEvNT_6ParamsE,(.L_x_53 - _ZN7cutlass13device_kernelIN5flash19enable_sm80_to_sm89INS1_16FlashAttnFwdSm80INS1_25CollectiveMainloopFwdSm80ILi8ELi2ELb0EN4cute5tupleIJNS5_1CILi128EEENS7_ILi64EEENS7_ILi192EEEEEELi192ENS_10bfloat16_tEfNS_4arch4Sm80ELb1ELb0ELb1ELb1ELb1ELb1ELb1ELb1EEENS1_21CollectiveEpilogueFwdINS6_IJS8_SA_S9_EEENS6_IJNS7_ILi1EEESI_SI_EEESC_SE_Li256ELb1ELb1ELb1ELb0EEENS1_36VarlenDynamicPersistentTileSchedulerILi128ELi64ELi256ELi256ELb1ELb1ELb0ELb1ELb1ELb1EEEEEEEEEvNT_6ParamsE)
        .other          _ZN7cutlass13device_kernelIN5flash19enable_sm80_to_sm89INS1_16FlashAttnFwdSm80INS1_25CollectiveMainloopFwdSm80ILi8ELi2ELb0EN4cute5tupleIJNS5_1CILi128EEENS7_ILi64EEENS7_ILi192EEEEEELi192ENS_10bfloat16_tEfNS_4arch4Sm80ELb1ELb0ELb1ELb1ELb1ELb1ELb1ELb1EEENS1_21CollectiveEpilogueFwdINS6_IJS8_SA_S9_EEENS6_IJNS7_ILi1EEESI_SI_EEESC_SE_Li256ELb1ELb1ELb1ELb0EEENS1_36VarlenDynamicPersistentTileSchedulerILi128ELi64ELi256ELi256ELb1ELb1ELb0ELb1ELb1ELb1EEEEEEEEEvNT_6ParamsE,@"STO_CUDA_ENTRY STV_DEFAULT"
_ZN7cutlass13device_kernelIN5flash19enable_sm80_to_sm89INS1_16FlashAttnFwdSm80INS1_25CollectiveMainloopFwdSm80ILi8ELi2ELb0EN4cute5tupleIJNS5_1CILi128EEENS7_ILi64EEENS7_ILi192EEEEEELi192ENS_10bfloat16_tEfNS_4arch4Sm80ELb1ELb0ELb1ELb1ELb1ELb1ELb1ELb1EEENS1_21CollectiveEpilogueFwdINS6_IJS8_SA_S9_EEENS6_IJNS7_ILi1EEESI_SI_EEESC_SE_Li256ELb1ELb1ELb1ELb0EEENS1_36VarlenDynamicPersistentTileSchedulerILi128ELi64ELi256ELi256ELb1ELb1ELb0ELb1ELb1ELb1EEEEEEEEEvNT_6ParamsE:
[----:B------:R-:W-:Y:S01]  /*0000*/  LDC R1, c[0x0][0x28] ;  /* 0x00000a00ff017b82 */ /* 0x000fe20000000800 */
[----:B------:R-:W-:Y:S05]  /*0010*/  EXIT ;  /* 0x000000000000794d */ /* 0x000fea0003800000 */
.L_x_17:
        /* <DEDUP_REMOVED lines=14> */
.L_x_53:


//--------------------- .text._ZN7cutlass13device_kernelIN5flash19enable_sm80_to_sm89INS1_16FlashAttnFwdSm80INS1_25CollectiveMainloopFwdSm80ILi8ELi1ELb0EN4cute5tupleIJNS5_1CILi128EEENS7_ILi64EEENS7_ILi192EEEEEELi192ENS_10bfloat16_tEfNS_4arch4Sm80ELb0ELb0ELb0ELb0ELb1ELb0ELb1ELb1EEENS1_21CollectiveEpilogueFwdINS6_IJS8_SA_S9_EEENS6_IJNS7_ILi1EEESI_SI_EEESC_SE_Li256ELb0ELb1ELb1ELb0EEENS1_19SingleTileSchedulerILb0ELb1ELb1ELi128EEEEEEEEEvNT_6ParamsE --------------------------
	.section	.text._ZN7cutlass13device_kernelIN5flash19enable_sm80_to_sm89INS1_16FlashAttnFwdSm80INS1_25CollectiveMainloopFwdSm80ILi8ELi1ELb0EN4cute5tupleIJNS5_1CILi128EEENS7_ILi64EEENS7_ILi192EEEEEELi192ENS_10bfloat16_tEfNS_4arch4Sm80ELb0ELb0ELb0ELb0ELb1ELb0ELb1ELb1EEENS1_21CollectiveEpilogueFwdINS6_IJS8_SA_S9_EEENS6_IJNS7_ILi1EEESI_SI_EEESC_SE_Li256ELb0ELb1ELb1ELb0EEENS1_19SingleTileSchedulerILb0ELb1ELb1ELi128EEEEEEEEEvNT_6ParamsE,"ax",@progbits
	.align	128
.text._ZN7cutlass13device_kernelIN5flash19enable_sm80_to_sm89INS1_16FlashAttnFwdSm80INS1_25CollectiveMainloopFwdSm80ILi8ELi1ELb0EN4cute5tupleIJNS5_1CILi128EEENS7_ILi64EEENS7_ILi192EEEEEELi192ENS_10bfloat16_tEfNS_4arch4Sm80ELb0ELb0ELb0ELb0ELb1ELb0ELb1ELb1EEENS1_21CollectiveEpilogueFwdINS6_IJS8_SA_S9_EEENS6_IJNS7_ILi1EEESI_SI_EEESC_SE_Li256ELb0ELb1ELb1ELb0EEENS1_19SingleTileSchedulerILb0ELb1ELb1ELi128EEEEEEEEEvNT_6ParamsE:
        .type           _ZN7cutlass13device_kernelIN5flash19enable_sm80_to_sm89INS1_16FlashAttnFwdSm80INS1_25CollectiveMainloopFwdSm80ILi8ELi1ELb0EN4cute5tupleIJNS5_1CILi128EEENS7_ILi64EEENS7_ILi192EEEEEELi192ENS_10bfloat16_tEfNS_4arch4Sm80ELb0ELb0ELb0ELb0ELb1ELb0ELb1ELb1EEENS1_21CollectiveEpilogueFwdINS6_IJS8_SA_S9_EEENS6_IJNS7_ILi1EEESI_SI_EEESC_SE_Li256ELb0ELb1ELb1ELb0EEENS1_19SingleTileSchedulerILb0ELb1ELb1ELi128EEEEEEEEEvNT_6ParamsE,@function
        .size           _ZN7cutlass13device_kernelIN5flash19enable_sm80_to_sm89INS1_16FlashAttnFwdSm80INS1_25CollectiveMainloopFwdSm80ILi8ELi1ELb0EN4cute5tupleIJNS5_1CILi128EEENS7_ILi64EEENS7_ILi192EEEEEELi192ENS_10bfloat16_tEfNS_4arch4Sm80ELb0ELb0ELb0ELb0ELb1ELb0ELb1ELb1EEENS1_21CollectiveEpilogueFwdINS6_IJS8_SA_S9_EEENS6_IJNS7_ILi1EEESI_SI_EEESC_SE_Li256ELb0ELb1ELb1ELb0EEENS1_19SingleTileSchedulerILb0ELb1ELb1ELi128EEEEEEEEEvNT_6ParamsE,(.L_x_54 - _ZN7cutlass13device_kernelIN5flash19enable_sm80_to_sm89INS1_16FlashAttnFwdSm80INS1_25CollectiveMainloopFwdSm80ILi8ELi1ELb0EN4cute5tupleIJNS5_1CILi128EEENS7_ILi64EEENS7_ILi192EEEEEELi192ENS_10bfloat16_tEfNS_4arch4Sm80ELb0ELb0ELb0ELb0ELb1ELb0ELb1ELb1EEENS1_21CollectiveEpilogueFwdINS6_IJS8_SA_S9_EEENS6_IJNS7_ILi1EEESI_SI_EEESC_SE_Li256ELb0ELb1ELb1ELb0EEENS1_19SingleTileSchedulerILb0ELb1ELb1ELi128EEEEEEEEEvNT_6ParamsE)
        .other          _ZN7cutlass13device_kernelIN5flash19enable_sm80_to_sm89INS1_16FlashAttnFwdSm80INS1_25CollectiveMainloopFwdSm80ILi8ELi1ELb0EN4cute5tupleIJNS5_1CILi128EEENS7_ILi64EEENS7_ILi192EEEEEELi192ENS_10bfloat16_tEfNS_4arch4Sm80ELb0ELb0ELb0ELb0ELb1ELb0ELb1ELb1EEENS1_21CollectiveEpilogueFwdINS6_IJS8_SA_S9_EEENS6_IJNS7_ILi1EEESI_SI_EEESC_SE_Li256ELb0ELb1ELb1ELb0EEENS1_19SingleTileSchedulerILb0ELb1ELb1ELi128EEEEEEEEEvNT_6ParamsE,@"STO_CUDA_ENTRY STV_DEFAULT"
_ZN7cutlass13device_kernelIN5flash19enable_sm80_to_sm89INS1_16FlashAttnFwdSm80INS1_25CollectiveMainloopFwdSm80ILi8ELi1ELb0EN4cute5tupleIJNS5_1CILi128EEENS7_ILi64EEENS7_ILi192EEEEEELi192ENS_10bfloat16_tEfNS_4arch4Sm80ELb0ELb0ELb0ELb0ELb1ELb0ELb1ELb1EEENS1_21CollectiveEpilogueFwdINS6_IJS8_SA_S9_EEENS6_IJNS7_ILi1EEESI_SI_EEESC_SE_Li256ELb0ELb1ELb1ELb0EEENS1_19SingleTileSchedulerILb0ELb1ELb1ELi128EEEEEEEEEvNT_6ParamsE:
[----:B------:R-:W-:Y:S01]  /*0000*/  LDC R1, c[0x0][0x28] ;  /* 0x00000a00ff017b82 */ /* 0x000fe20000000800 */
[----:B------:R-:W-:Y:S05]  /*0010*/  EXIT ;  /* 0x000000000000794d */ /* 0x000fea0003800000 */
.L_x_18:
        /* <DEDUP_REMOVED lines=14> */
.L_x_54:


//--------------------- .text._ZN7cutlass13device_kernelIN5flash19enable_sm80_to_sm89INS1_16FlashAttnFwdSm80INS1_25CollectiveMainloopFwdSm80ILi8ELi1ELb0EN4cute5tupleIJNS5_1CILi128EEENS7_ILi64EEENS7_ILi192EEEEEELi192ENS_10bfloat16_tEfNS_4arch4Sm80ELb0ELb0ELb0ELb1ELb1ELb0ELb1ELb1EEENS1_21CollectiveEpilogueFwdINS6_IJS8_SA_S9_EEENS6_IJNS7_ILi1EEESI_SI_EEESC_SE_Li256ELb1ELb1ELb1ELb0EEENS1_36VarlenDynamicPersistentTileSchedulerILi128ELi64ELi256ELi256ELb1ELb1ELb0ELb0ELb1ELb1EEEEEEEEEvNT_6ParamsE --------------------------
	.section	.text._ZN7cutlass13device_kernelIN5flash19enable_sm80_to_sm89INS1_16FlashAttnFwdSm80INS1_25CollectiveMainloopFwdSm80ILi8ELi1ELb0EN4cute5tupleIJNS5_1CILi128EEENS7_ILi64EEENS7_ILi192EEEEEELi192ENS_10bfloat16_tEfNS_4arch4Sm80ELb0ELb0ELb0ELb1ELb1ELb0ELb1ELb1EEENS1_21CollectiveEpilogueFwdINS6_IJS8_SA_S9_EEENS6_IJNS7_ILi1EEESI_SI_EEESC_SE_Li256ELb1ELb1ELb1ELb0EEENS1_36VarlenDynamicPersistentTileSchedulerILi128ELi64ELi256ELi256ELb1ELb1ELb0ELb0ELb1ELb1EEEEEEEEEvNT_6ParamsE,"ax",@progbits
	.align	128
.text._ZN7cutlass13device_kernelIN5flash19enable_sm80_to_sm89INS1_16FlashAttnFwdSm80INS1_25CollectiveMainloopFwdSm80ILi8ELi1ELb0EN4cute5tupleIJNS5_1CILi128EEENS7_ILi64EEENS7_ILi192EEEEEELi192ENS_10bfloat16_tEfNS_4arch4Sm80ELb0ELb0ELb0ELb1ELb1ELb0ELb1ELb1EEENS1_21CollectiveEpilogueFwdINS6_IJS8_SA_S9_EEENS6_IJNS7_ILi1EEESI_SI_EEESC_SE_Li256ELb1ELb1ELb1ELb0EEENS1_36VarlenDynamicPersistentTileSchedulerILi128ELi64ELi256ELi256ELb1ELb1ELb0ELb0ELb1ELb1EEEEEEEEEvNT_6ParamsE:
        .type           _ZN7cutlass13device_kernelIN5flash19enable_sm80_to_sm89INS1_16FlashAttnFwdSm80INS1_25CollectiveMainloopFwdSm80ILi8ELi1ELb0EN4cute5tupleIJNS5_1CILi128EEENS7_ILi64EEENS7_ILi192EEEEEELi192ENS_10bfloat16_tEfNS_4arch4Sm80ELb0ELb0ELb0ELb1ELb1ELb0ELb1ELb1EEENS1_21CollectiveEpilogueFwdINS6_IJS8_SA_S9_EEENS6_IJNS7_ILi1EEESI_SI_EEESC_SE_Li256ELb1ELb1ELb1ELb0EEENS1_36VarlenDynamicPersistentTileSchedulerILi128ELi64ELi256ELi256ELb1ELb1ELb0ELb0ELb1ELb1EEEEEEEEEvNT_6ParamsE,@function
        .size           _ZN7cutlass13device_kernelIN5flash19enable_sm80_to_sm89INS1_16FlashAttnFwdSm80INS1_25CollectiveMainloopFwdSm80ILi8ELi1ELb0EN4cute5tupleIJNS5_1CILi128EEENS7_ILi64EEENS7_ILi192EEEEEELi192ENS_10bfloat16_tEfNS_4arch4Sm80ELb0ELb0ELb0ELb1ELb1ELb0ELb1ELb1EEENS1_21CollectiveEpilogueFwdINS6_IJS8_SA_S9_EEENS6_IJNS7_ILi1EEESI_SI_EEESC_SE_Li256ELb1ELb1ELb1ELb0EEENS1_36VarlenDynamicPersistentTileSchedulerILi128ELi64ELi256ELi256ELb1ELb1ELb0ELb0ELb1ELb1EEEEEEEEEvNT_6ParamsE,(.L_x_55 - _ZN7cutlass13device_kernelIN5flash19enable_sm80_to_sm89INS1_16FlashAttnFwdSm80INS1_25CollectiveMainloopFwdSm80ILi8ELi1ELb0EN4cute5tupleIJNS5_1CILi128EEENS7_ILi64EEENS7_ILi192EEEEEELi192ENS_10bfloat16_tEfNS_4arch4Sm80ELb0ELb0ELb0ELb1ELb1ELb0ELb1ELb1EEENS1_21CollectiveEpilogueFwdINS6_IJS8_SA_S9_EEENS6_IJNS7_ILi1EEESI_SI_EEESC_SE_Li256ELb1ELb1ELb1ELb0EEENS1_36VarlenDynamicPersistentTileSchedulerILi128ELi64ELi256ELi256ELb1ELb1ELb0ELb0ELb1ELb1EEEEEEEEEvNT_6ParamsE)
        .other          _ZN7cutlass13device_kernelIN5flash19enable_sm80_to_sm89INS1_16FlashAttnFwdSm80INS1_25CollectiveMainloopFwdSm80ILi8ELi1ELb0EN4cute5tupleIJNS5_1CILi128EEENS7_ILi64EEENS7_ILi192EEEEEELi192ENS_10bfloat16_tEfNS_4arch4Sm80ELb0ELb0ELb0ELb1ELb1ELb0ELb1ELb1EEENS1_21CollectiveEpilogueFwdINS6_IJS8_SA_S9_EEENS6_IJNS7_ILi1EEESI_SI_EEESC_SE_Li256ELb1ELb1ELb1ELb0EEENS1_36VarlenDynamicPersistentTileSchedulerILi128ELi64ELi256ELi256ELb1ELb1ELb0ELb0ELb1ELb1EEEEEEEEEvNT_6ParamsE,@"STO_CUDA_ENTRY STV_DEFAULT"
_ZN7cutlass13device_kernelIN5flash19enable_sm80_to_sm89INS1_16FlashAttnFwdSm80INS1_25CollectiveMainloopFwdSm80ILi8ELi1ELb0EN4cute5tupleIJNS5_1CILi128EEENS7_ILi64EEENS7_ILi192EEEEEELi192ENS_10bfloat16_tEfNS_4arch4Sm80ELb0ELb0ELb0ELb1ELb1ELb0ELb1ELb1EEENS1_21CollectiveEpilogueFwdINS6_IJS8_SA_S9_EEENS6_IJNS7_ILi1EEESI_SI_EEESC_SE_Li256ELb1ELb1ELb1ELb0EEENS1_36VarlenDynamicPersistentTileSchedulerILi128ELi64ELi256ELi256ELb1ELb1ELb0ELb0ELb1ELb1EEEEEEEEEvNT_6ParamsE:
[----:B------:R-:W-:Y:S01]  /*0000*/  LDC R1, c[0x0][0x28] ;  /* 0x00000a00ff017b82 */ /* 0x000fe20000000800 */
[----:B------:R-:W-:Y:S05]  /*0010*/  EXIT ;  /* 0x000000000000794d */ /* 0x000fea0003800000 */
.L_x_19:
        /* <DEDUP_REMOVED lines=14> */
.L_x_55:


//--------------------- .text._ZN7cutlass13device_kernelIN5flash19enable_sm80_to_sm89INS1_16FlashAttnFwdSm80INS1_25CollectiveMainloopFwdSm80ILi8ELi1ELb0EN4cute5tupleIJNS5_1CILi128EEENS7_ILi64EEENS7_ILi192EEEEEELi192ENS_10bfloat16_tEfNS_4arch4Sm80ELb0ELb0ELb0ELb1ELb1ELb1ELb1ELb1EEENS1_21CollectiveEpilogueFwdINS6_IJS8_SA_S9_EEENS6_IJNS7_ILi1EEESI_SI_EEESC_SE_Li256ELb1ELb1ELb1ELb0EEENS1_36VarlenDynamicPersistentTileSchedulerILi128ELi64ELi256ELi256ELb1ELb1ELb0ELb0ELb1ELb1EEEEEEEEEvNT_6ParamsE --------------------------
	.section	.text._ZN7cutlass13device_kernelIN5flash19enable_sm80_to_sm89INS1_16FlashAttnFwdSm80INS1_25CollectiveMainloopFwdSm80ILi8ELi1ELb0EN4cute5tupleIJNS5_1CILi128EEENS7_ILi64EEENS7_ILi192EEEEEELi192ENS_10bfloat16_tEfNS_4arch4Sm80ELb0ELb0ELb0ELb1ELb1ELb1ELb1ELb1EEENS1_21CollectiveEpilogueFwdINS6_IJS8_SA_S9_EEENS6_IJNS7_ILi1EEESI_SI_EEESC_SE_Li256ELb1ELb1ELb1ELb0EEENS1_36VarlenDynamicPersistentTileSchedulerILi128ELi64ELi256ELi256ELb1ELb1ELb0ELb0ELb1ELb1EEEEEEEEEvNT_6ParamsE,"ax",@progbits
	.align	128
.text._ZN7cutlass13device_kernelIN5flash19enable_sm80_to_sm89INS1_16FlashAttnFwdSm80INS1_25CollectiveMainloopFwdSm80ILi8ELi1ELb0EN4cute5tupleIJNS5_1CILi128EEENS7_ILi64EEENS7_ILi192EEEEEELi192ENS_10bfloat16_tEfNS_4arch4Sm80ELb0ELb0ELb0ELb1ELb1ELb1ELb1ELb1EEENS1_21CollectiveEpilogueFwdINS6_IJS8_SA_S9_EEENS6_IJNS7_ILi1EEESI_SI_EEESC_SE_Li256ELb1ELb1ELb1ELb0EEENS1_36VarlenDynamicPersistentTileSchedulerILi128ELi64ELi256ELi256ELb1ELb1ELb0ELb0ELb1ELb1EEEEEEEEEvNT_6ParamsE:
        .type           _ZN7cutlass13device_kernelIN5flash19enable_sm80_to_sm89INS1_16FlashAttnFwdSm80INS1_25CollectiveMainloopFwdSm80ILi8ELi1ELb0EN4cute5tupleIJNS5_1CILi128EEENS7_ILi64EEENS7_ILi192EEEEEELi192ENS_10bfloat16_tEfNS_4arch4Sm80ELb0ELb0ELb0ELb1ELb1ELb1ELb1ELb1EEENS1_21CollectiveEpilogueFwdINS6_IJS8_SA_S9_EEENS6_IJNS7_ILi1EEESI_SI_EEESC_SE_Li256ELb1ELb1ELb1ELb0EEENS1_36VarlenDynamicPersistentTileSchedulerILi128ELi64ELi256ELi256ELb1ELb1ELb0ELb0ELb1ELb1EEEEEEEEEvNT_6ParamsE,@function
        .size           _ZN7cutlass13device_kernelIN5flash19enable_sm80_to_sm89INS1_16FlashAttnFwdSm80INS1_25CollectiveMainloopFwdSm80ILi8ELi1ELb0EN4cute5tupleIJNS5_1CILi128EEENS7_ILi64EEENS7_ILi192EEEEEELi192ENS_10bfloat16_tEfNS_4arch4Sm80ELb0ELb0ELb0ELb1ELb1ELb1ELb1ELb1EEENS1_21CollectiveEpilogueFwdINS6_IJS8_SA_S9_EEENS6_IJNS7_ILi1EEESI_SI_EEESC_SE_Li256ELb1ELb1ELb1ELb0EEENS1_36VarlenDynamicPersistentTileSchedulerILi128ELi64ELi256ELi256ELb1ELb1ELb0ELb0ELb1ELb1EEEEEEEEEvNT_6ParamsE,(.L_x_56 - _ZN7cutlass13device_kernelIN5flash19enable_sm80_to_sm89INS1_16FlashAttnFwdSm80INS1_25CollectiveMainloopFwdSm80ILi8ELi1ELb0EN4cute5tupleIJNS5_1CILi128EEENS7_ILi64EEENS7_ILi192EEEEEELi192ENS_10bfloat16_tEfNS_4arch4Sm80ELb0ELb0ELb0ELb1ELb1ELb1ELb1ELb1EEENS1_21CollectiveEpilogueFwdINS6_IJS8_SA_S9_EEENS6_IJNS7_ILi1EEESI_SI_EEESC_SE_Li256ELb1ELb1ELb1ELb0EEENS1_36VarlenDynamicPersistentTileSchedulerILi128ELi64ELi256ELi256ELb1ELb1ELb0ELb0ELb1ELb1EEEEEEEEEvNT_6ParamsE)
        .other          _ZN7cutlass13device_kernelIN5flash19enable_sm80_to_sm89INS1_16FlashAttnFwdSm80INS1_25CollectiveMainloopFwdSm80ILi8ELi1ELb0EN4cute5tupleIJNS5_1CILi128EEENS7_ILi64EEENS7_ILi192EEEEEELi192ENS_10bfloat16_tEfNS_4arch4Sm80ELb0ELb0ELb0ELb1ELb1ELb1ELb1ELb1EEENS1_21CollectiveEpilogueFwdINS6_IJS8_SA_S9_EEENS6_IJNS7_ILi1EEESI_SI_EEESC_SE_Li256ELb1ELb1ELb1ELb0EEENS1_36VarlenDynamicPersistentTileSchedulerILi128ELi64ELi256ELi256ELb1ELb1ELb0ELb0ELb1ELb1EEEEEEEEEvNT_6ParamsE,@"STO_CUDA_ENTRY STV_DEFAULT"
_ZN7cutlass13device_kernelIN5flash19enable_sm80_to_sm89INS1_16FlashAttnFwdSm80INS1_25CollectiveMainloopFwdSm80ILi8ELi1ELb0EN4cute5tupleIJNS5_1CILi128EEENS7_ILi64EEENS7_ILi192EEEEEELi192ENS_10bfloat16_tEfNS_4arch4Sm80ELb0ELb0ELb0ELb1ELb1ELb1ELb1ELb1EEENS1_21CollectiveEpilogueFwdINS6_IJS8_SA_S9_EEENS6_IJNS7_ILi1EEESI_SI_EEESC_SE_Li256ELb1ELb1ELb1ELb0EEENS1_36VarlenDynamicPersistentTileSchedulerILi128ELi64ELi256ELi256ELb1ELb1ELb0ELb0ELb1ELb1EEEEEEEEEvNT_6ParamsE:
[----:B------:R-:W-:Y:S01]  /*0000*/  LDC R1, c[0x0][0x28] ;  /* 0x00000a00ff017b82 */ /* 0x000fe20000000800 */
[----:B------:R-:W-:Y:S05]  /*0010*/  EXIT ;  /* 0x000000000000794d */ /* 0x000fea0003800000 */
.L_x_20:
        /* <DEDUP_REMOVED lines=14> */
.L_x_56:


//--------------------- .text._ZN7cutlass13device_kernelIN5flash19enable_sm80_to_sm89INS1_16FlashAttnFwdSm80INS1_25CollectiveMainloopFwdSm80ILi8ELi1ELb0EN4cute5tupleIJNS5_1CILi128EEENS7_ILi64EEENS7_ILi192EEEEEELi192ENS_10bfloat16_tEfNS_4arch4Sm80ELb0ELb1ELb0ELb0ELb1ELb0ELb1ELb1EEENS1_21CollectiveEpilogueFwdINS6_IJS8_SA_S9_EEENS6_IJNS7_ILi1EEESI_SI_EEESC_SE_Li256ELb0ELb1ELb1ELb0EEENS1_19SingleTileSchedulerILb0ELb1ELb1ELi128EEEEEEEEEvNT_6ParamsE --------------------------
	.section	.text._ZN7cutlass13device_kernelIN5flash19enable_sm80_to_sm89INS1_16FlashAttnFwdSm80INS1_25CollectiveMainloopFwdSm80ILi8ELi1ELb0EN4cute5tupleIJNS5_1CILi128EEENS7_ILi64EEENS7_ILi192EEEEEELi192ENS_10bfloat16_tEfNS_4arch4Sm80ELb0ELb1ELb0ELb0ELb1ELb0ELb1ELb1EEENS1_21CollectiveEpilogueFwdINS6_IJS8_SA_S9_EEENS6_IJNS7_ILi1EEESI_SI_EEESC_SE_Li256ELb0ELb1ELb1ELb0EEENS1_19SingleTileSchedulerILb0ELb1ELb1ELi128EEEEEEEEEvNT_6ParamsE,"ax",@progbits
	.align	128
.text._ZN7cutlass13device_kernelIN5flash19enable_sm80_to_sm89INS1_16FlashAttnFwdSm80INS1_25CollectiveMainloopFwdSm80ILi8ELi1ELb0EN4cute5tupleIJNS5_1CILi128EEENS7_ILi64EEENS7_ILi192EEEEEELi192ENS_10bfloat16_tEfNS_4arch4Sm80ELb0ELb1ELb0ELb0ELb1ELb0ELb1ELb1EEENS1_21CollectiveEpilogueFwdINS6_IJS8_SA_S9_EEENS6_IJNS7_ILi1EEESI_SI_EEESC_SE_Li256ELb0ELb1ELb1ELb0EEENS1_19SingleTileSchedulerILb0ELb1ELb1ELi128EEEEEEEEEvNT_6ParamsE:
        .type           _ZN7cutlass13device_kernelIN5flash19enable_sm80_to_sm89INS1_16FlashAttnFwdSm80INS1_25CollectiveMainloopFwdSm80ILi8ELi1ELb0EN4cute5tupleIJNS5_1CILi128EEENS7_ILi64EEENS7_ILi192EEEEEELi192ENS_10bfloat16_tEfNS_4arch4Sm80ELb0ELb1ELb0ELb0ELb1ELb0ELb1ELb1EEENS1_21CollectiveEpilogueFwdINS6_IJS8_SA_S9_EEENS6_IJNS7_ILi1EEESI_SI_EEESC_SE_Li256ELb0ELb1ELb1ELb0EEENS1_19SingleTileSchedulerILb0ELb1ELb1ELi128EEEEEEEEEvNT_6ParamsE,@function
        .size           _ZN7cutlass13device_kernelIN5flash19enable_sm80_to_sm89INS1_16FlashAttnFwdSm80INS1_25CollectiveMainloopFwdSm80ILi8ELi1ELb0EN4cute5tupleIJNS5_1CILi128EEENS7_ILi64EEENS7_ILi192EEEEEELi192ENS_10bfloat16_tEfNS_4arch4Sm80ELb0ELb1ELb0ELb0ELb1ELb0ELb1ELb1EEENS1_21CollectiveEpilogueFwdINS6_IJS8_SA_S9_EEENS6_IJNS7_ILi1EEESI_SI_EEESC_SE_Li256ELb0ELb1ELb1ELb0EEENS1_19SingleTileSchedulerILb0ELb1ELb1ELi128EEEEEEEEEvNT_6ParamsE,(.L_x_57 - _ZN7cutlass13device_kernelIN5flash19enable_sm80_to_sm89INS1_16FlashAttnFwdSm80INS1_25CollectiveMainloopFwdSm80ILi8ELi1ELb0EN4cute5tupleIJNS5_1CILi128EEENS7_ILi64EEENS7_ILi192EEEEEELi192ENS_10bfloat16_tEfNS_4arch4Sm80ELb0ELb1ELb0ELb0ELb1ELb0ELb1ELb1EEENS1_21CollectiveEpilogueFwdINS6_IJS8_SA_S9_EEENS6_IJNS7_ILi1EEESI_SI_EEESC_SE_Li256ELb0ELb1ELb1ELb0EEENS1_19SingleTileSchedulerILb0ELb1ELb1ELi128EEEEEEEEEvNT_6ParamsE)
        .other          _ZN7cutlass13device_kernelIN5flash19enable_sm80_to_sm89INS1_16FlashAttnFwdSm80INS1_25CollectiveMainloopFwdSm80ILi8ELi1ELb0EN4cute5tupleIJNS5_1CILi128EEENS7_ILi64EEENS7_ILi192EEEEEELi192ENS_10bfloat16_tEfNS_4arch4Sm80ELb0ELb1ELb0ELb0ELb1ELb0ELb1ELb1EEENS1_21CollectiveEpilogueFwdINS6_IJS8_SA_S9_EEENS6_IJNS7_ILi1EEESI_SI_EEESC_SE_Li256ELb0ELb1ELb1ELb0EEENS1_19SingleTileSchedulerILb0ELb1ELb1ELi128EEEEEEEEEvNT_6ParamsE,@"STO_CUDA_ENTRY STV_DEFAULT"
_ZN7cutlass13device_kernelIN5flash19enable_sm80_to_sm89INS1_16FlashAttnFwdSm80INS1_25CollectiveMainloopFwdSm80ILi8ELi1ELb0EN4cute5tupleIJNS5_1CILi128EEENS7_ILi64EEENS7_ILi192EEEEEELi192ENS_10bfloat16_tEfNS_4arch4Sm80ELb0ELb1ELb0ELb0ELb1ELb0ELb1ELb1EEENS1_21CollectiveEpilogueFwdINS6_IJS8_SA_S9_EEENS6_IJNS7_ILi1EEESI_SI_EEESC_SE_Li256ELb0ELb1ELb1ELb0EEENS1_19SingleTileSchedulerILb0ELb1ELb1ELi128EEEEEEEEEvNT_6ParamsE:
[----:B------:R-:W-:Y:S01]  /*0000*/  LDC R1, c[0x0][0x28] ;  /* 0x00000a00ff017b82 */ /* 0x000fe20000000800 */
[----:B------:R-:W-:Y:S05]  /*0010*/  EXIT ;  /* 0x000000000000794d */ /* 0x000fea0003800000 */
.L_x_21:
        /* <DEDUP_REMOVED lines=14> */
.L_x_57:


//--------------------- .text._ZN7cutlass13device_kernelIN5flash19enable_sm80_to_sm89INS1_16FlashAttnFwdSm80INS1_25CollectiveMainloopFwdSm80ILi8ELi1ELb0EN4cute5tupleIJNS5_1CILi128EEENS7_ILi64EEENS7_ILi192EEEEEELi192ENS_10bfloat16_tEfNS_4arch4Sm80ELb0ELb1ELb0ELb1ELb1ELb0ELb1ELb1EEENS1_21CollectiveEpilogueFwdINS6_IJS8_SA_S9_EEENS6_IJNS7_ILi1EEESI_SI_EEESC_SE_Li256ELb1ELb1ELb1ELb0EEENS1_36VarlenDynamicPersistentTileSchedulerILi128ELi64ELi256ELi256ELb1ELb1ELb0ELb1ELb0ELb1EEEEEEEEEvNT_6ParamsE --------------------------
	.section	.text._ZN7cutlass13device_kernelIN5flash19enable_sm80_to_sm89INS1_16FlashAttnFwdSm80INS1_25CollectiveMainloopFwdSm80ILi8ELi1ELb0EN4cute5tupleIJNS5_1CILi128EEENS7_ILi64EEENS7_ILi192EEEEEELi192ENS_10bfloat16_tEfNS_4arch4Sm80ELb0ELb1ELb0ELb1ELb1ELb0ELb1ELb1EEENS1_21CollectiveEpilogueFwdINS6_IJS8_SA_S9_EEENS6_IJNS7_ILi1EEESI_SI_EEESC_SE_Li256ELb1ELb1ELb1ELb0EEENS1_36VarlenDynamicPersistentTileSchedulerILi128ELi64ELi256ELi256ELb1ELb1ELb0ELb1ELb0ELb1EEEEEEEEEvNT_6ParamsE,"ax",@progbits
	.align	128
.text._ZN7cutlass13device_kernelIN5flash19enable_sm80_to_sm89INS1_16FlashAttnFwdSm80INS1_25CollectiveMainloopFwdSm80ILi8ELi1ELb0EN4cute5tupleIJNS5_1CILi128EEENS7_ILi64EEENS7_ILi192EEEEEELi192ENS_10bfloat16_tEfNS_4arch4Sm80ELb0ELb1ELb0ELb1ELb1ELb0ELb1ELb1EEENS1_21CollectiveEpilogueFwdINS6_IJS8_SA_S9_EEENS6_IJNS7_ILi1EEESI_SI_EEESC_SE_Li256ELb1ELb1ELb1ELb0EEENS1_36VarlenDynamicPersistentTileSchedulerILi128ELi64ELi256ELi256ELb1ELb1ELb0ELb1ELb0ELb1EEEEEEEEEvNT_6ParamsE:
        .type           _ZN7cutlass13device_kernelIN5flash19enable_sm80_to_sm89INS1_16FlashAttnFwdSm80INS1_25CollectiveMainloopFwdSm80ILi8ELi1ELb0EN4cute5tupleIJNS5_1CILi128EEENS7_ILi64EEENS7_ILi192EEEEEELi192ENS_10bfloat16_tEfNS_4arch4Sm80ELb0ELb1ELb0ELb1ELb1ELb0ELb1ELb1EEENS1_21CollectiveEpilogueFwdINS6_IJS8_SA_S9_EEENS6_IJNS7_ILi1EEESI_SI_EEESC_SE_Li256ELb1ELb1ELb1ELb0EEENS1_36VarlenDynamicPersistentTileSchedulerILi128ELi64ELi256ELi256ELb1ELb1ELb0ELb1ELb0ELb1EEEEEEEEEvNT_6ParamsE,@function
        .size           _ZN7cutlass13device_kernelIN5flash19enable_sm80_to_sm89INS1_16FlashAttnFwdSm80INS1_25CollectiveMainloopFwdSm80ILi8ELi1ELb0EN4cute5tupleIJNS5_1CILi128EEENS7_ILi64EEENS7_ILi192EEEEEELi192ENS_10bfloat16_tEfNS_4arch4Sm80ELb0ELb1ELb0ELb1ELb1ELb0ELb1ELb1EEENS1_21CollectiveEpilogueFwdINS6_IJS8_SA_S9_EEENS6_IJNS7_ILi1EEESI_SI_EEESC_SE_Li256ELb1ELb1ELb1ELb0EEENS1_36VarlenDynamicPersistentTileSchedulerILi128ELi64ELi256ELi256ELb1ELb1ELb0ELb1ELb0ELb1EEEEEEEEEvNT_6ParamsE,(.L_x_58 - _ZN7cutlass13device_kernelIN5flash19enable_sm80_to_sm89INS1_16FlashAttnFwdSm80INS1_25CollectiveMainloopFwdSm80ILi8ELi1ELb0EN4cute5tupleIJNS5_1CILi128EEENS7_ILi64EEENS7_ILi192EEEEEELi192ENS_10bfloat16_tEfNS_4arch4Sm80ELb0ELb1ELb0ELb1ELb1ELb0ELb1ELb1EEENS1_21CollectiveEpilogueFwdINS6_IJS8_SA_S9_EEENS6_IJNS7_ILi1EEESI_SI_EEESC_SE_Li256ELb1ELb1ELb1ELb0EEENS1_36VarlenDynamicPersistentTileSchedulerILi128ELi64ELi256ELi256ELb1ELb1ELb0ELb1ELb0ELb1EEEEEEEEEvNT_6ParamsE)
        .other          _ZN7cutlass13device_kernelIN5flash19enable_sm80_to_sm89INS1_16FlashAttnFwdSm80INS1_25CollectiveMainloopFwdSm80ILi8ELi1ELb0EN4cute5tupleIJNS5_1CILi128EEENS7_ILi64EEENS7_ILi192EEEEEELi192ENS_10bfloat16_tEfNS_4arch4Sm80ELb0ELb1ELb0ELb1ELb1ELb0ELb1ELb1EEENS1_21CollectiveEpilogueFwdINS6_IJS8_SA_S9_EEENS6_IJNS7_ILi1EEESI_SI_EEESC_SE_Li256ELb1ELb1ELb1ELb0EEENS1_36VarlenDynamicPersistentTileSchedulerILi128ELi64ELi256ELi256ELb1ELb1ELb0ELb1ELb0ELb1EEEEEEEEEvNT_6ParamsE,@"STO_CUDA_ENTRY STV_DEFAULT"
_ZN7cutlass13device_kernelIN5flash19enable_sm80_to_sm89INS1_16FlashAttnFwdSm80INS1_25CollectiveMainloopFwdSm80ILi8ELi1ELb0EN4cute5tupleIJNS5_1CILi128EEENS7_ILi64EEENS7_ILi192EEEEEELi192ENS_10bfloat16_tEfNS_4arch4Sm80ELb0ELb1ELb0ELb1ELb1ELb0ELb1ELb1EEENS1_21CollectiveEpilogueFwdINS6_IJS8_SA_S9_EEENS6_IJNS7_ILi1EEESI_SI_EEESC_SE_Li256ELb1ELb1ELb1ELb0EEENS1_36VarlenDynamicPersistentTileSchedulerILi128ELi64ELi256ELi256ELb1ELb1ELb0ELb1ELb0ELb1EEEEEEEEEvNT_6ParamsE:
[----:B------:R-:W-:Y:S01]  /*0000*/  LDC R1, c[0x0][0x28] ;  /* 0x00000a00ff017b82 */ /* 0x000fe20000000800 */
[----:B------:R-:W-:Y:S05]  /*0010*/  EXIT ;  /* 0x000000000000794d */ /* 0x000fea0003800000 */
.L_x_22:
        /* <DEDUP_REMOVED lines=14> */
.L_x_58:


//--------------------- .text._ZN7cutlass13device_kernelIN5flash19enable_sm80_to_sm89INS1_16FlashAttnFwdSm80INS1_25CollectiveMainloopFwdSm80ILi8ELi1ELb0EN4cute5tupleIJNS5_1CILi128EEENS7_ILi64EEENS7_ILi192EEEEEELi192ENS_10bfloat16_tEfNS_4arch4Sm80ELb0ELb1ELb0ELb1ELb1ELb1ELb1ELb1EEENS1_21CollectiveEpilogueFwdINS6_IJS8_SA_S9_EEENS6_IJNS7_ILi1EEESI_SI_EEESC_SE_Li256ELb1ELb1ELb1ELb0EEENS1_36VarlenDynamicPersistentTileSchedulerILi128ELi64ELi256ELi256ELb1ELb1ELb0ELb1ELb0ELb1EEEEEEEEEvNT_6ParamsE --------------------------
	.section	.text._ZN7cutlass13device_kernelIN5flash19enable_sm80_to_sm89INS1_16FlashAttnFwdSm80INS1_25CollectiveMainloopFwdSm80ILi8ELi1ELb0EN4cute5tupleIJNS5_1CILi128EEENS7_ILi64EEENS7_ILi192EEEEEELi192ENS_10bfloat16_tEfNS_4arch4Sm80ELb0ELb1ELb0ELb1ELb1ELb1ELb1ELb1EEENS1_21CollectiveEpilogueFwdINS6_IJS8_SA_S9_EEENS6_IJNS7_ILi1EEESI_SI_EEESC_SE_Li256ELb1ELb1ELb1ELb0EEENS1_36VarlenDynamicPersistentTileSchedulerILi128ELi64ELi256ELi256ELb1ELb1ELb0ELb1ELb0ELb1EEEEEEEEEvNT_6ParamsE,"ax",@progbits
	.align	128
.text._ZN7cutlass13device_kernelIN5flash19enable_sm80_to_sm89INS1_16FlashAttnFwdSm80INS1_25CollectiveMainloopFwdSm80ILi8ELi1ELb0EN4cute5tupleIJNS5_1CILi128EEENS7_ILi64EEENS7_ILi192EEEEEELi192ENS_10bfloat16_tEfNS_4arch4Sm80ELb0ELb1ELb0ELb1ELb1ELb1ELb1ELb1EEENS1_21CollectiveEpilogueFwdINS6_IJS8_SA_S9_EEENS6_IJNS7_ILi1EEESI_SI_EEESC_SE_Li256ELb1ELb1ELb1ELb0EEENS1_36VarlenDynamicPersistentTileSchedulerILi128ELi64ELi256ELi256ELb1ELb1ELb0ELb1ELb0ELb1EEEEEEEEEvNT_6ParamsE:
        .type           _ZN7cutlass13device_kernelIN5flash19enable_sm80_to_sm89INS1_16FlashAttnFwdSm80INS1_25CollectiveMainloopFwdSm80ILi8ELi1ELb0EN4cute5tupleIJNS5_1CILi128EEENS7_ILi64EEENS7_ILi192EEEEEELi192ENS_10bfloat16_tEfNS_4arch4Sm80ELb0ELb1ELb0ELb1ELb1ELb1ELb1ELb1EEENS1_21CollectiveEpilogueFwdINS6_IJS8_SA_S9_EEENS6_IJNS7_ILi1EEESI_SI_EEESC_SE_Li256ELb1ELb1ELb1ELb0EEENS1_36VarlenDynamicPersistentTileSchedulerILi128ELi64ELi256ELi256ELb1ELb1ELb0ELb1ELb0ELb1EEEEEEEEEvNT_6ParamsE,@function
        .size           _ZN7cutlass13device_kernelIN5flash19enable_sm80_to_sm89INS1_16FlashAttnFwdSm80INS1_25CollectiveMainloopFwdSm80ILi8ELi1ELb0EN4cute5tupleIJNS5_1CILi128EEENS7_ILi64EEENS7_ILi192EEEEEELi192ENS_10bfloat16_tEfNS_4arch4Sm80ELb0ELb1ELb0ELb1ELb1ELb1ELb1ELb1EEENS1_21CollectiveEpilogueFwdINS6_IJS8_SA_S9_EEENS6_IJNS7_ILi1EEESI_SI_EEESC_SE_Li256ELb1ELb1ELb1ELb0EEENS1_36VarlenDynamicPersistentTileSchedulerILi128ELi64ELi256ELi256ELb1ELb1ELb0ELb1ELb0ELb1EEEEEEEEEvNT_6ParamsE,(.L_x_59 - _ZN7cutlass13device_kernelIN5flash19enable_sm80_to_sm89INS1_16FlashAttnFwdSm80INS1_25CollectiveMainloopFwdSm80ILi8ELi1ELb0EN4cute5tupleIJNS5_1CILi128EEENS7_ILi64EEENS7_ILi192EEEEEELi192ENS_10bfloat16_tEfNS_4arch4Sm80ELb0ELb1ELb0ELb1ELb1ELb1ELb1ELb1EEENS1_21CollectiveEpilogueFwdINS6_IJS8_SA_S9_EEENS6_IJNS7_ILi1EEESI_SI_EEESC_SE_Li256ELb1ELb1ELb1ELb0EEENS1_36VarlenDynamicPersistentTileSchedulerILi128ELi64ELi256ELi256ELb1ELb1ELb0ELb1ELb0ELb1EEEEEEEEEvNT_6ParamsE)
        .other          _ZN7cutlass13device_kernelIN5flash19enable_sm80_to_sm89INS1_16FlashAttnFwdSm80INS1_25CollectiveMainloopFwdSm80ILi8ELi1ELb0EN4cute5tupleIJNS5_1CILi128EEENS7_ILi64EEENS7_ILi192EEEEEELi192ENS_10bfloat16_tEfNS_4arch4Sm80ELb0ELb1ELb0ELb1ELb1ELb1ELb1ELb1EEENS1_21CollectiveEpilogueFwdINS6_IJS8_SA_S9_EEENS6_IJNS7_ILi1EEESI_SI_EEESC_SE_Li256ELb1ELb1ELb1ELb0EEENS1_36VarlenDynamicPersistentTileSchedulerILi128ELi64ELi256ELi256ELb1ELb1ELb0ELb1ELb0ELb1EEEEEEEEEvNT_6ParamsE,@"STO_CUDA_ENTRY STV_DEFAULT"
_ZN7cutlass13device_kernelIN5flash19enable_sm80_to_sm89INS1_16FlashAttnFwdSm80INS1_25CollectiveMainloopFwdSm80ILi8ELi1ELb0EN4cute5tupleIJNS5_1CILi128EEENS7_ILi64EEENS7_ILi192EEEEEELi192ENS_10bfloat16_tEfNS_4arch4Sm80ELb0ELb1ELb0ELb1ELb1ELb1ELb1ELb1EEENS1_21CollectiveEpilogueFwdINS6_IJS8_SA_S9_EEENS6_IJNS7_ILi1EEESI_SI_EEESC_SE_Li256ELb1ELb1ELb1ELb0EEENS1_36VarlenDynamicPersistentTileSchedulerILi128ELi64ELi256ELi256ELb1ELb1ELb0ELb1ELb0ELb1EEEEEEEEEvNT_6ParamsE:
[----:B------:R-:W-:Y:S01]  /*0000*/  LDC R1, c[0x0][0x28] ;  /* 0x00000a00ff017b82 */ /* 0x000fe20000000800 */
[----:B------:R-:W-:Y:S05]  /*0010*/  EXIT ;  /* 0x000000000000794d */ /* 0x000fea0003800000 */
.L_x_23:
        /* <DEDUP_REMOVED lines=14> */
.L_x_59:


//--------------------- .text._ZN7cutlass13device_kernelIN5flash19enable_sm80_to_sm89INS1_16FlashAttnFwdSm80INS1_25CollectiveMainloopFwdSm80ILi8ELi1ELb0EN4cute5tupleIJNS5_1CILi128EEENS7_ILi64EEENS7_ILi192EEEEEELi192ENS_10bfloat16_tEfNS_4arch4Sm80ELb1ELb0ELb0ELb0ELb1ELb0ELb1ELb1EEENS1_21CollectiveEpilogueFwdINS6_IJS8_SA_S9_EEENS6_IJNS7_ILi1EEESI_SI_EEESC_SE_Li256ELb0ELb1ELb1ELb0EEENS1_30DynamicPersistentTileSchedulerILi256ELi256ELb1ELb1ELb0EEEEEEEEEvNT_6ParamsE --------------------------
	.section	.text._ZN7cutlass13device_kernelIN5flash19enable_sm80_to_sm89INS1_16FlashAttnFwdSm80INS1_25CollectiveMainloopFwdSm80ILi8ELi1ELb0EN4cute5tupleIJNS5_1CILi128EEENS7_ILi64EEENS7_ILi192EEEEEELi192ENS_10bfloat16_tEfNS_4arch4Sm80ELb1ELb0ELb0ELb0ELb1ELb0ELb1ELb1EEENS1_21CollectiveEpilogueFwdINS6_IJS8_SA_S9_EEENS6_IJNS7_ILi1EEESI_SI_EEESC_SE_Li256ELb0ELb1ELb1ELb0EEENS1_30DynamicPersistentTileSchedulerILi256ELi256ELb1ELb1ELb0EEEEEEEEEvNT_6ParamsE,"ax",@progbits
	.align	128
.text._ZN7cutlass13device_kernelIN5flash19enable_sm80_to_sm89INS1_16FlashAttnFwdSm80INS1_25CollectiveMainloopFwdSm80ILi8ELi1ELb0EN4cute5tupleIJNS5_1CILi128EEENS7_ILi64EEENS7_ILi192EEEEEELi192ENS_10bfloat16_tEfNS_4arch4Sm80ELb1ELb0ELb0ELb0ELb1ELb0ELb1ELb1EEENS1_21CollectiveEpilogueFwdINS6_IJS8_SA_S9_EEENS6_IJNS7_ILi1EEESI_SI_EEESC_SE_Li256ELb0ELb1ELb1ELb0EEENS1_30DynamicPersistentTileSchedulerILi256ELi256ELb1ELb1ELb0EEEEEEEEEvNT_6ParamsE:
        .type           _ZN7cutlass13device_kernelIN5flash19enable_sm80_to_sm89INS1_16FlashAttnFwdSm80INS1_25CollectiveMainloopFwdSm80ILi8ELi1ELb0EN4cute5tupleIJNS5_1CILi128EEENS7_ILi64EEENS7_ILi192EEEEEELi192ENS_10bfloat16_tEfNS_4arch4Sm80ELb1ELb0ELb0ELb0ELb1ELb0ELb1ELb1EEENS1_21CollectiveEpilogueFwdINS6_IJS8_SA_S9_EEENS6_IJNS7_ILi1EEESI_SI_EEESC_SE_Li256ELb0ELb1ELb1ELb0EEENS1_30DynamicPersistentTileSchedulerILi256ELi256ELb1ELb1ELb0EEEEEEEEEvNT_6ParamsE,@function
        .size           _ZN7cutlass13device_kernelIN5flash19enable_sm80_to_sm89INS1_16FlashAttnFwdSm80INS1_25CollectiveMainloopFwdSm80ILi8ELi1ELb0EN4cute5tupleIJNS5_1CILi128EEENS7_ILi64EEENS7_ILi192EEEEEELi192ENS_10bfloat16_tEfNS_4arch4Sm80ELb1ELb0ELb0ELb0ELb1ELb0ELb1ELb1EEENS1_21CollectiveEpilogueFwdINS6_IJS8_SA_S9_EEENS6_IJNS7_ILi1EEESI_SI_EEESC_SE_Li256ELb0ELb1ELb1ELb0EEENS1_30DynamicPersistentTileSchedulerILi256ELi256ELb1ELb1ELb0EEEEEEEEEvNT_6ParamsE,(.L_x_60 - _ZN7cutlass13device_kernelIN5flash19enable_sm80_to_sm89INS1_16FlashAttnFwdSm80INS1_25CollectiveMainloopFwdSm80ILi8ELi1ELb0EN4cute5tupleIJNS5_1CILi128EEENS7_ILi64EEENS7_ILi192EEEEEELi192ENS_10bfloat16_tEfNS_4arch4Sm80ELb1ELb0ELb0ELb0ELb1ELb0ELb1ELb1EEENS1_21CollectiveEpilogueFwdINS6_IJS8_SA_S9_EEENS6_IJNS7_ILi1EEESI_SI_EEESC_SE_Li256ELb0ELb1ELb1ELb0EEENS1_30DynamicPersistentTileSchedulerILi256ELi256ELb1ELb1ELb0EEEEEEEEEvNT_6ParamsE)
        .other          _ZN7cutlass13device_kernelIN5flash19enable_sm80_to_sm89INS1_16FlashAttnFwdSm80INS1_25CollectiveMainloopFwdSm80ILi8ELi1ELb0EN4cute5tupleIJNS5_1CILi128EEENS7_ILi64EEENS7_ILi192EEEEEELi192ENS_10bfloat16_tEfNS_4arch4Sm80ELb1ELb0ELb0ELb0ELb1ELb0ELb1ELb1EEENS1_21CollectiveEpilogueFwdINS6_IJS8_SA_S9_EEENS6_IJNS7_ILi1EEESI_SI_EEESC_SE_Li256ELb0ELb1ELb1ELb0EEENS1_30DynamicPersistentTileSchedulerILi256ELi256ELb1ELb1ELb0EEEEEEEEEvNT_6ParamsE,@"STO_CUDA_ENTRY STV_DEFAULT"
_ZN7cutlass13device_kernelIN5flash19enable_sm80_to_sm89INS1_16FlashAttnFwdSm80INS1_25CollectiveMainloopFwdSm80ILi8ELi1ELb0EN4cute5tupleIJNS5_1CILi128EEENS7_ILi64EEENS7_ILi192EEEEEELi192ENS_10bfloat16_tEfNS_4arch4Sm80ELb1ELb0ELb0ELb0ELb1ELb0ELb1ELb1EEENS1_21CollectiveEpilogueFwdINS6_IJS8_SA_S9_EEENS6_IJNS7_ILi1EEESI_SI_EEESC_SE_Li256ELb0ELb1ELb1ELb0EEENS1_30DynamicPersistentTileSchedulerILi256ELi256ELb1ELb1ELb0EEEEEEEEEvNT_6ParamsE:
[----:B------:R-:W-:Y:S01]  /*0000*/  LDC R1, c[0x0][0x28] ;  /* 0x00000a00ff017b82 */ /* 0x000fe20000000800 */
[----:B------:R-:W-:Y:S05]  /*0010*/  EXIT ;  /* 0x000000000000794d */ /* 0x000fea0003800000 */
.L_x_24:
        /* <DEDUP_REMOVED lines=14> */
.L_x_60:


//--------------------- .text._ZN7cutlass13device_kernelIN5flash19enable_sm80_to_sm89INS1_16FlashAttnFwdSm80INS1_25CollectiveMainloopFwdSm80ILi8ELi1ELb0EN4cute5tupleIJNS5_1CILi128EEENS7_ILi64EEENS7_ILi192EEEEEELi192ENS_10bfloat16_tEfNS_4arch4Sm80ELb1ELb0ELb0ELb1ELb1ELb0ELb1ELb1EEENS1_21CollectiveEpilogueFwdINS6_IJS8_SA_S9_EEENS6_IJNS7_ILi1EEESI_SI_EEESC_SE_Li256ELb1ELb1ELb1ELb0EEENS1_36VarlenDynamicPersistentTileSchedulerILi128ELi64ELi256ELi256ELb1ELb1ELb0ELb1ELb1ELb1EEEEEEEEEvNT_6ParamsE --------------------------
	.section	.text._ZN7cutlass13device_kernelIN5flash19enable_sm80_to_sm89INS1_16FlashAttnFwdSm80INS1_25CollectiveMainloopFwdSm80ILi8ELi1ELb0EN4cute5tupleIJNS5_1CILi128EEENS7_ILi64EEENS7_ILi192EEEEEELi192ENS_10bfloat16_tEfNS_4arch4Sm80ELb1ELb0ELb0ELb1ELb1ELb0ELb1ELb1EEENS1_21CollectiveEpilogueFwdINS6_IJS8_SA_S9_EEENS6_IJNS7_ILi1EEESI_SI_EEESC_SE_Li256ELb1ELb1ELb1ELb0EEENS1_36VarlenDynamicPersistentTileSchedulerILi128ELi64ELi256ELi256ELb1ELb1ELb0ELb1ELb1ELb1EEEEEEEEEvNT_6ParamsE,"ax",@progbits
	.align	128
.text._ZN7cutlass13device_kernelIN5flash19enable_sm80_to_sm89INS1_16FlashAttnFwdSm80INS1_25CollectiveMainloopFwdSm80ILi8ELi1ELb0EN4cute5tupleIJNS5_1CILi128EEENS7_ILi64EEENS7_ILi192EEEEEELi192ENS_10bfloat16_tEfNS_4arch4Sm80ELb1ELb0ELb0ELb1ELb1ELb0ELb1ELb1EEENS1_21CollectiveEpilogueFwdINS6_IJS8_SA_S9_EEENS6_IJNS7_ILi1EEESI_SI_EEESC_SE_Li256ELb1ELb1ELb1ELb0EEENS1_36VarlenDynamicPersistentTileSchedulerILi128ELi64ELi256ELi256ELb1ELb1ELb0ELb1ELb1ELb1EEEEEEEEEvNT_6ParamsE:
        .type           _ZN7cutlass13device_kernelIN5flash19enable_sm80_to_sm89INS1_16FlashAttnFwdSm80INS1_25CollectiveMainloopFwdSm80ILi8ELi1ELb0EN4cute5tupleIJNS5_1CILi128EEENS7_ILi64EEENS7_ILi192EEEEEELi192ENS_10bfloat16_tEfNS_4arch4Sm80ELb1ELb0ELb0ELb1ELb1ELb0ELb1ELb1EEENS1_21CollectiveEpilogueFwdINS6_IJS8_SA_S9_EEENS6_IJNS7_ILi1EEESI_SI_EEESC_SE_Li256ELb1ELb1ELb1ELb0EEENS1_36VarlenDynamicPersistentTileSchedulerILi128ELi64ELi256ELi256ELb1ELb1ELb0ELb1ELb1ELb1EEEEEEEEEvNT_6ParamsE,@function
        .size           _ZN7cutlass13device_kernelIN5flash19enable_sm80_to_sm89INS1_16FlashAttnFwdSm80INS1_25CollectiveMainloopFwdSm80ILi8ELi1ELb0EN4cute5tupleIJNS5_1CILi128EEENS7_ILi64EEENS7_ILi192EEEEEELi192ENS_10bfloat16_tEfNS_4arch4Sm80ELb1ELb0ELb0ELb1ELb1ELb0ELb1ELb1EEENS1_21CollectiveEpilogueFwdINS6_IJS8_SA_S9_EEENS6_IJNS7_ILi1EEESI_SI_EEESC_SE_Li256ELb1ELb1ELb1ELb0EEENS1_36VarlenDynamicPersistentTileSchedulerILi128ELi64ELi256ELi256ELb1ELb1ELb0ELb1ELb1ELb1EEEEEEEEEvNT_6ParamsE,(.L_x_61 - _ZN7cutlass13device_kernelIN5flash19enable_sm80_to_sm89INS1_16FlashAttnFwdSm80INS1_25CollectiveMainloopFwdSm80ILi8ELi1ELb0EN4cute5tupleIJNS5_1CILi128EEENS7_ILi64EEENS7_ILi192EEEEEELi192ENS_10bfloat16_tEfNS_4arch4Sm80ELb1ELb0ELb0ELb1ELb1ELb0ELb1ELb1EEENS1_21CollectiveEpilogueFwdINS6_IJS8_SA_S9_EEENS6_IJNS7_ILi1EEESI_SI_EEESC_SE_Li256ELb1ELb1ELb1ELb0EEENS1_36VarlenDynamicPersistentTileSchedulerILi128ELi64ELi256ELi256ELb1ELb1ELb0ELb1ELb1ELb1EEEEEEEEEvNT_6ParamsE)
        .other          _ZN7cutlass13device_kernelIN5flash19enable_sm80_to_sm89INS1_16FlashAttnFwdSm80INS1_25CollectiveMainloopFwdSm80ILi8ELi1ELb0EN4cute5tupleIJNS5_1CILi128EEENS7_ILi64EEENS7_ILi192EEEEEELi192ENS_10bfloat16_tEfNS_4arch4Sm80ELb1ELb0ELb0ELb1ELb1ELb0ELb1ELb1EEENS1_21CollectiveEpilogueFwdINS6_IJS8_SA_S9_EEENS6_IJNS7_ILi1EEESI_SI_EEESC_SE_Li256ELb1ELb1ELb1ELb0EEENS1_36VarlenDynamicPersistentTileSchedulerILi128ELi64ELi256ELi256ELb1ELb1ELb0ELb1ELb1ELb1EEEEEEEEEvNT_6ParamsE,@"STO_CUDA_ENTRY STV_DEFAULT"
_ZN7cutlass13device_kernelIN5flash19enable_sm80_to_sm89INS1_16FlashAttnFwdSm80INS1_25CollectiveMainloopFwdSm80ILi8ELi1ELb0EN4cute5tupleIJNS5_1CILi128EEENS7_ILi64EEENS7_ILi192EEEEEELi192ENS_10bfloat16_tEfNS_4arch4Sm80ELb1ELb0ELb0ELb1ELb1ELb0ELb1ELb1EEENS1_21CollectiveEpilogueFwdINS6_IJS8_SA_S9_EEENS6_IJNS7_ILi1EEESI_SI_EEESC_SE_Li256ELb1ELb1ELb1ELb0EEENS1_36VarlenDynamicPersistentTileSchedulerILi128ELi64ELi256ELi256ELb1ELb1ELb0ELb1ELb1ELb1EEEEEEEEEvNT_6ParamsE:
[----:B------:R-:W-:Y:S01]  /*0000*/  LDC R1, c[0x0][0x28] ;  /* 0x00000a00ff017b82 */ /* 0x000fe20000000800 */
[----:B------:R-:W-:Y:S05]  /*0010*/  EXIT ;  /* 0x000000000000794d */ /* 0x000fea0003800000 */
.L_x_25:
        /* <DEDUP_REMOVED lines=14> */
.L_x_61:


//--------------------- .text._ZN7cutlass13device_kernelIN5flash19enable_sm80_to_sm89INS1_16FlashAttnFwdSm80INS1_25CollectiveMainloopFwdSm80ILi8ELi1ELb0EN4cute5tupleIJNS5_1CILi128EEENS7_ILi64EEENS7_ILi192EEEEEELi192ENS_10bfloat16_tEfNS_4arch4Sm80ELb1ELb0ELb0ELb1ELb1ELb1ELb1ELb1EEENS1_21CollectiveEpilogueFwdINS6_IJS8_SA_S9_EEENS6_IJNS7_ILi1EEESI_SI_EEESC_SE_Li256ELb1ELb1ELb1ELb0EEENS1_36VarlenDynamicPersistentTileSchedulerILi128ELi64ELi256ELi256ELb1ELb1ELb0ELb1ELb1ELb1EEEEEEEEEvNT_6ParamsE --------------------------
	.section	.text._ZN7cutlass13device_kernelIN5flash19enable_sm80_to_sm89INS1_16FlashAttnFwdSm80INS1_25CollectiveMainloopFwdSm80ILi8ELi1ELb0EN4cute5tupleIJNS5_1CILi128EEENS7_ILi64EEENS7_ILi192EEEEEELi192ENS_10bfloat16_tEfNS_4arch4Sm80ELb1ELb0ELb0ELb1ELb1ELb1ELb1ELb1EEENS1_21CollectiveEpilogueFwdINS6_IJS8_SA_S9_EEENS6_IJNS7_ILi1EEESI_SI_EEESC_SE_Li256ELb1ELb1ELb1ELb0EEENS1_36VarlenDynamicPersistentTileSchedulerILi128ELi64ELi256ELi256ELb1ELb1ELb0ELb1ELb1ELb1EEEEEEEEEvNT_6ParamsE,"ax",@progbits
	.align	128
.text._ZN7cutlass13device_kernelIN5flash19enable_sm80_to_sm89INS1_16FlashAttnFwdSm80INS1_25CollectiveMainloopFwdSm80ILi8ELi1ELb0EN4cute5tupleIJNS5_1CILi128EEENS7_ILi64EEENS7_ILi192EEEEEELi192ENS_10bfloat16_tEfNS_4arch4Sm80ELb1ELb0ELb0ELb1ELb1ELb1ELb1ELb1EEENS1_21CollectiveEpilogueFwdINS6_IJS8_SA_S9_EEENS6_IJNS7_ILi1EEESI_SI_EEESC_SE_Li256ELb1ELb1ELb1ELb0EEENS1_36VarlenDynamicPersistentTileSchedulerILi128ELi64ELi256ELi256ELb1ELb1ELb0ELb1ELb1ELb1EEEEEEEEEvNT_6ParamsE:
        .type           _ZN7cutlass13device_kernelIN5flash19enable_sm80_to_sm89INS1_16FlashAttnFwdSm80INS1_25CollectiveMainloopFwdSm80ILi8ELi1ELb0EN4cute5tupleIJNS5_1CILi128EEENS7_ILi64EEENS7_ILi192EEEEEELi192ENS_10bfloat16_tEfNS_4arch4Sm80ELb1ELb0ELb0ELb1ELb1ELb1ELb1ELb1EEENS1_21CollectiveEpilogueFwdINS6_IJS8_SA_S9_EEENS6_IJNS7_ILi1EEESI_SI_EEESC_SE_Li256ELb1ELb1ELb1ELb0EEENS1_36VarlenDynamicPersistentTileSchedulerILi128ELi64ELi256ELi256ELb1ELb1ELb0ELb1ELb1ELb1EEEEEEEEEvNT_6ParamsE,@function
        .size           _ZN7cutlass13device_kernelIN5flash19enable_sm80_to_sm89INS1_16FlashAttnFwdSm80INS1_25CollectiveMainloopFwdSm80ILi8ELi1ELb0EN4cute5tupleIJNS5_1CILi128EEENS7_ILi64EEENS7_ILi192EEEEEELi192ENS_10bfloat16_tEfNS_4arch4Sm80ELb1ELb0ELb0ELb1ELb1ELb1ELb1ELb1EEENS1_21CollectiveEpilogueFwdINS6_IJS8_SA_S9_EEENS6_IJNS7_ILi1EEESI_SI_EEESC_SE_Li256ELb1ELb1ELb1ELb0EEENS1_36VarlenDynamicPersistentTileSchedulerILi128ELi64ELi256ELi256ELb1ELb1ELb0ELb1ELb1ELb1EEEEEEEEEvNT_6ParamsE,(.L_x_62 - _ZN7cutlass13device_kernelIN5flash19enable_sm80_to_sm89INS1_16FlashAttnFwdSm80INS1_25CollectiveMainloopFwdSm80ILi8ELi1ELb0EN4cute5tupleIJNS5_1CILi128EEENS7_ILi64EEENS7_ILi192EEEEEELi192ENS_10bfloat16_tEfNS_4arch4Sm80ELb1ELb0ELb0ELb1ELb1ELb1ELb1ELb1EEENS1_21CollectiveEpilogueFwdINS6_IJS8_SA_S9_EEENS6_IJNS7_ILi1EEESI_SI_EEESC_SE_Li256ELb1ELb1ELb1ELb0EEENS1_36VarlenDynamicPersistentTileSchedulerILi128ELi64ELi256ELi256ELb1ELb1ELb0ELb1ELb1ELb1EEEEEEEEEvNT_6ParamsE)
        .other          _ZN7cutlass13device_kernelIN5flash19enable_sm80_to_sm89INS1_16FlashAttnFwdSm80INS1_25CollectiveMainloopFwdSm80ILi8ELi1ELb0EN4cute5tupleIJNS5_1CILi128EEENS7_ILi64EEENS7_ILi192EEEEEELi192ENS_10bfloat16_tEfNS_4arch4Sm80ELb1ELb0ELb0ELb1ELb1ELb1ELb1ELb1EEENS1_21CollectiveEpilogueFwdINS6_IJS8_SA_S9_EEENS6_IJNS7_ILi1EEESI_SI_EEESC_SE_Li256ELb1ELb1ELb1ELb0EEENS1_36VarlenDynamicPersistentTileSchedulerILi128ELi64ELi256ELi256ELb1ELb1ELb0ELb1ELb1ELb1EEEEEEEEEvNT_6ParamsE,@"STO_CUDA_ENTRY STV_DEFAULT"
_ZN7cutlass13device_kernelIN5flash19enable_sm80_to_sm89INS1_16FlashAttnFwdSm80INS1_25CollectiveMainloopFwdSm80ILi8ELi1ELb0EN4cute5tupleIJNS5_1CILi128EEENS7_ILi64EEENS7_ILi192EEEEEELi192ENS_10bfloat16_tEfNS_4arch4Sm80ELb1ELb0ELb0ELb1ELb1ELb1ELb1ELb1EEENS1_21CollectiveEpilogueFwdINS6_IJS8_SA_S9_EEENS6_IJNS7_ILi1EEESI_SI_EEESC_SE_Li256ELb1ELb1ELb1ELb0EEENS1_36VarlenDynamicPersistentTileSchedulerILi128ELi64ELi256ELi256ELb1ELb1ELb0ELb1ELb1ELb1EEEEEEEEEvNT_6ParamsE:
[----:B------:R-:W-:Y:S01]  /*0000*/  LDC R1, c[0x0][0x28] ;  /* 0x00000a00ff017b82 */ /* 0x000fe20000000800 */
[----:B------:R-:W-:Y:S05]  /*0010*/  EXIT ;  /* 0x000000000000794d */ /* 0x000fea0003800000 */
.L_x_26:
        /* <DEDUP_REMOVED lines=14> */
.L_x_62:


//--------------------- .text._ZN7cutlass13device_kernelIN5flash19enable_sm80_to_sm89INS1_16FlashAttnFwdSm80INS1_25CollectiveMainloopFwdSm80ILi8ELi2ELb0EN4cute5tupleIJNS5_1CILi128EEENS7_ILi64EEENS7_ILi192EEEEEELi192ENS_10bfloat16_tEfNS_4arch4Sm80ELb0ELb0ELb0ELb0ELb1ELb0ELb1ELb1EEENS1_21CollectiveEpilogueFwdINS6_IJS8_SA_S9_EEENS6_IJNS7_ILi1EEESI_SI_EEESC_SE_Li256ELb0ELb1ELb1ELb0EEENS1_19SingleTileSchedulerILb0ELb1ELb1ELi128EEEEEEEEEvNT_6ParamsE --------------------------
	.section	.text._ZN7cutlass13device_kernelIN5flash19enable_sm80_to_sm89INS1_16FlashAttnFwdSm80INS1_25CollectiveMainloopFwdSm80ILi8ELi2ELb0EN4cute5tupleIJNS5_1CILi128EEENS7_ILi64EEENS7_ILi192EEEEEELi192ENS_10bfloat16_tEfNS_4arch4Sm80ELb0ELb0ELb0ELb0ELb1ELb0ELb1ELb1EEENS1_21CollectiveEpilogueFwdINS6_IJS8_SA_S9_EEENS6_IJNS7_ILi1EEESI_SI_EEESC_SE_Li256ELb0ELb1ELb1ELb0EEENS1_19SingleTileSchedulerILb0ELb1ELb1ELi128EEEEEEEEEvNT_6ParamsE,"ax",@progbits
	.align	128
.text._ZN7cutlass13device_kernelIN5flash19enable_sm80_to_sm89INS1_16FlashAttnFwdSm80INS1_25CollectiveMainloopFwdSm80ILi8ELi2ELb0EN4cute5tupleIJNS5_1CILi128EEENS7_ILi64EEENS7_ILi192EEEEEELi192ENS_10bfloat16_tEfNS_4arch4Sm80ELb0ELb0ELb0ELb0ELb1ELb0ELb1ELb1EEENS1_21CollectiveEpilogueFwdINS6_IJS8_SA_S9_EEENS6_IJNS7_ILi1EEESI_SI_EEESC_SE_Li256ELb0ELb1ELb1ELb0EEENS1_19SingleTileSchedulerILb0ELb1ELb1ELi128EEEEEEEEEvNT_6ParamsE:
        .type           _ZN7cutlass13device_kernelIN5flash19enable_sm80_to_sm89INS1_16FlashAttnFwdSm80INS1_25CollectiveMainloopFwdSm80ILi8ELi2ELb0EN4cute5tupleIJNS5_1CILi128EEENS7_ILi64EEENS7_ILi192EEEEEELi192ENS_10bfloat16_tEfNS_4arch4Sm80ELb0ELb0ELb0ELb0ELb1ELb0ELb1ELb1EEENS1_21CollectiveEpilogueFwdINS6_IJS8_SA_S9_EEENS6_IJNS7_ILi1EEESI_SI_EEESC_SE_Li256ELb0ELb1ELb1ELb0EEENS1_19SingleTileSchedulerILb0ELb1ELb1ELi128EEEEEEEEEvNT_6ParamsE,@function
        .size           _ZN7cutlass13device_kernelIN5flash19enable_sm80_to_sm89INS1_16FlashAttnFwdSm80INS1_25CollectiveMainloopFwdSm80ILi8ELi2ELb0EN4cute5tupleIJNS5_1CILi128EEENS7_ILi64EEENS7_ILi192EEEEEELi192ENS_10bfloat16_tEfNS_4arch4Sm80ELb0ELb0ELb0ELb0ELb1ELb0ELb1ELb1EEENS1_21CollectiveEpilogueFwdINS6_IJS8_SA_S9_EEENS6_IJNS7_ILi1EEESI_SI_EEESC_SE_Li256ELb0ELb1ELb1ELb0EEENS1_19SingleTileSchedulerILb0ELb1ELb1ELi128EEEEEEEEEvNT_6ParamsE,(.L_x_63 - _ZN7cutlass13device_kernelIN5flash19enable_sm80_to_sm89INS1_16FlashAttnFwdSm80INS1_25CollectiveMainloopFwdSm80ILi8ELi2ELb0EN4cute5tupleIJNS5_1CILi128EEENS7_ILi64EEENS7_ILi192EEEEEELi192ENS_10bfloat16_tEfNS_4arch4Sm80ELb0ELb0ELb0ELb0ELb1ELb0ELb1ELb1EEENS1_21CollectiveEpilogueFwdINS6_IJS8_SA_S9_EEENS6_IJNS7_ILi1EEESI_SI_EEESC_SE_Li256ELb0ELb1ELb1ELb0EEENS1_19SingleTileSchedulerILb0ELb1ELb1ELi128EEEEEEEEEvNT_6ParamsE)
        .other          _ZN7cutlass13device_kernelIN5flash19enable_sm80_to_sm89INS1_16FlashAttnFwdSm80INS1_25CollectiveMainloopFwdSm80ILi8ELi2ELb0EN4cute5tupleIJNS5_1CILi128EEENS7_ILi64EEENS7_ILi192EEEEEELi192ENS_10bfloat16_tEfNS_4arch4Sm80ELb0ELb0ELb0ELb0ELb1ELb0ELb1ELb1EEENS1_21CollectiveEpilogueFwdINS6_IJS8_SA_S9_EEENS6_IJNS7_ILi1EEESI_SI_EEESC_SE_Li256ELb0ELb1ELb1ELb0EEENS1_19SingleTileSchedulerILb0ELb1ELb1ELi128EEEEEEEEEvNT_6ParamsE,@"STO_CUDA_ENTRY STV_DEFAULT"
_ZN7cutlass13device_kernelIN5flash19enable_sm80_to_sm89INS1_16FlashAttnFwdSm80INS1_25CollectiveMainloopFwdSm80ILi8ELi2ELb0EN4cute5tupleIJNS5_1CILi128EEENS7_ILi64EEENS7_ILi192EEEEEELi192ENS_10bfloat16_tEfNS_4arch4Sm80ELb0ELb0ELb0ELb0ELb1ELb0ELb1ELb1EEENS1_21CollectiveEpilogueFwdINS6_IJS8_SA_S9_EEENS6_IJNS7_ILi1EEESI_SI_EEESC_SE_Li256ELb0ELb1ELb1ELb0EEENS1_19SingleTileSchedulerILb0ELb1ELb1ELi128EEEEEEEEEvNT_6ParamsE:
[----:B------:R-:W-:Y:S01]  /*0000*/  LDC R1, c[0x0][0x28] ;  /* 0x00000a00ff017b82 */ /* 0x000fe20000000800 */
[----:B------:R-:W-:Y:S05]  /*0010*/  EXIT ;  /* 0x000000000000794d */ /* 0x000fea0003800000 */
.L_x_27:
        /* <DEDUP_REMOVED lines=14> */
.L_x_63:


//--------------------- .text._ZN7cutlass13device_kernelIN5flash19enable_sm80_to_sm89INS1_16FlashAttnFwdSm80INS1_25CollectiveMainloopFwdSm80ILi8ELi2ELb0EN4cute5tupleIJNS5_1CILi128EEENS7_ILi64EEENS7_ILi192EEEEEELi192ENS_10bfloat16_tEfNS_4arch4Sm80ELb0ELb0ELb0ELb1ELb1ELb0ELb1ELb1EEENS1_21CollectiveEpilogueFwdINS6_IJS8_SA_S9_EEENS6_IJNS7_ILi1EEESI_SI_EEESC_SE_Li256ELb1ELb1ELb1ELb0EEENS1_36VarlenDynamicPersistentTileSchedulerILi128ELi64ELi256ELi256ELb1ELb1ELb0ELb0ELb1ELb1EEEEEEEEEvNT_6ParamsE --------------------------
	.section	.text._ZN7cutlass13device_kernelIN5flash19enable_sm80_to_sm89INS1_16FlashAttnFwdSm80INS1_25CollectiveMainloopFwdSm80ILi8ELi2ELb0EN4cute5tupleIJNS5_1CILi128EEENS7_ILi64EEENS7_ILi192EEEEEELi192ENS_10bfloat16_tEfNS_4arch4Sm80ELb0ELb0ELb0ELb1ELb1ELb0ELb1ELb1EEENS1_21CollectiveEpilogueFwdINS6_IJS8_SA_S9_EEENS6_IJNS7_ILi1EEESI_SI_EEESC_SE_Li256ELb1ELb1ELb1ELb0EEENS1_36VarlenDynamicPersistentTileSchedulerILi128ELi64ELi256ELi256ELb1ELb1ELb0ELb0ELb1ELb1EEEEEEEEEvNT_6ParamsE,"ax",@progbits
	.align	128
.text._ZN7cutlass13device_kernelIN5flash19enable_sm80_to_sm89INS1_16FlashAttnFwdSm80INS1_25CollectiveMainloopFwdSm80ILi8ELi2ELb0EN4cute5tupleIJNS5_1CILi128EEENS7_ILi64EEENS7_ILi192EEEEEELi192ENS_10bfloat16_tEfNS_4arch4Sm80ELb0ELb0ELb0ELb1ELb1ELb0ELb1ELb1EEENS1_21CollectiveEpilogueFwdINS6_IJS8_SA_S9_EEENS6_IJNS7_ILi1EEESI_SI_EEESC_SE_Li256ELb1ELb1ELb1ELb0EEENS1_36VarlenDynamicPersistentTileSchedulerILi128ELi64ELi256ELi256ELb1ELb1ELb0ELb0ELb1ELb1EEEEEEEEEvNT_6ParamsE:
        .type           _ZN7cutlass13device_kernelIN5flash19enable_sm80_to_sm89INS1_16FlashAttnFwdSm80INS1_25CollectiveMainloopFwdSm80ILi8ELi2ELb0EN4cute5tupleIJNS5_1CILi128EEENS7_ILi64EEENS7_ILi192EEEEEELi192ENS_10bfloat16_tEfNS_4arch4Sm80ELb0ELb0ELb0ELb1ELb1ELb0ELb1ELb1EEENS1_21CollectiveEpilogueFwdINS6_IJS8_SA_S9_EEENS6_IJNS7_ILi1EEESI_SI_EEESC_SE_Li256ELb1ELb1ELb1ELb0EEENS1_36VarlenDynamicPersistentTileSchedulerILi128ELi64ELi256ELi256ELb1ELb1ELb0ELb0ELb1ELb1EEEEEEEEEvNT_6ParamsE,@function
        .size           _ZN7cutlass13device_kernelIN5flash19enable_sm80_to_sm89INS1_16FlashAttnFwdSm80INS1_25CollectiveMainloopFwdSm80ILi8ELi2ELb0EN4cute5tupleIJNS5_1CILi128EEENS7_ILi64EEENS7_ILi192EEEEEELi192ENS_10bfloat16_tEfNS_4arch4Sm80ELb0ELb0ELb0ELb1ELb1ELb0ELb1ELb1EEENS1_21CollectiveEpilogueFwdINS6_IJS8_SA_S9_EEENS6_IJNS7_ILi1EEESI_SI_EEESC_SE_Li256ELb1ELb1ELb1ELb0EEENS1_36VarlenDynamicPersistentTileSchedulerILi128ELi64ELi256ELi256ELb1ELb1ELb0ELb0ELb1ELb1EEEEEEEEEvNT_6ParamsE,(.L_x_64 - _ZN7cutlass13device_kernelIN5flash19enable_sm80_to_sm89INS1_16FlashAttnFwdSm80INS1_25CollectiveMainloopFwdSm80ILi8ELi2ELb0EN4cute5tupleIJNS5_1CILi128EEENS7_ILi64EEENS7_ILi192EEEEEELi192ENS_10bfloat16_tEfNS_4arch4Sm80ELb0ELb0ELb0ELb1ELb1ELb0ELb1ELb1EEENS1_21CollectiveEpilogueFwdINS6_IJS8_SA_S9_EEENS6_IJNS7_ILi1EEESI_SI_EEESC_SE_Li256ELb1ELb1ELb1ELb0EEENS1_36VarlenDynamicPersistentTileSchedulerILi128ELi64ELi256ELi256ELb1ELb1ELb0ELb0ELb1ELb1EEEEEEEEEvNT_6ParamsE)
        .other          _ZN7cutlass13device_kernelIN5flash19enable_sm80_to_sm89INS1_16FlashAttnFwdSm80INS1_25CollectiveMainloopFwdSm80ILi8ELi2ELb0EN4cute5tupleIJNS5_1CILi128EEENS7_ILi64EEENS7_ILi192EEEEEELi192ENS_10bfloat16_tEfNS_4arch4Sm80ELb0ELb0ELb0ELb1ELb1ELb0ELb1ELb1EEENS1_21CollectiveEpilogueFwdINS6_IJS8_SA_S9_EEENS6_IJNS7_ILi1EEESI_SI_EEESC_SE_Li256ELb1ELb1ELb1ELb0EEENS1_36VarlenDynamicPersistentTileSchedulerILi128ELi64ELi256ELi256ELb1ELb1ELb0ELb0ELb1ELb1EEEEEEEEEvNT_6ParamsE,@"STO_CUDA_ENTRY STV_DEFAULT"
_ZN7cutlass13device_kernelIN5flash19enable_sm80_to_sm89INS1_16FlashAttnFwdSm80INS1_25CollectiveMainloopFwdSm80ILi8ELi2ELb0EN4cute5tupleIJNS5_1CILi128EEENS7_ILi64EEENS7_ILi192EEEEEELi192ENS_10bfloat16_tEfNS_4arch4Sm80ELb0ELb0ELb0ELb1ELb1ELb0ELb1ELb1EEENS1_21CollectiveEpilogueFwdINS6_IJS8_SA_S9_EEENS6_IJNS7_ILi1EEESI_SI_EEESC_SE_Li256ELb1ELb1ELb1ELb0EEENS1_36VarlenDynamicPersistentTileSchedulerILi128ELi64ELi256ELi256ELb1ELb1ELb0ELb0ELb1ELb1EEEEEEEEEvNT_6ParamsE:
[----:B------:R-:W-:Y:S01]  /*0000*/  LDC R1, c[0x0][0x28] ;  /* 0x00000a00ff017b82 */ /* 0x000fe20000000800 */
[----:B------:R-:W-:Y:S05]  /*0010*/  EXIT ;  /* 0x000000000000794d */ /* 0x000fea0003800000 */
.L_x_28:
        /* <DEDUP_REMOVED lines=14> */
.L_x_64:


//--------------------- .text._ZN7cutlass13device_kernelIN5flash19enable_sm80_to_sm89INS1_16FlashAttnFwdSm80INS1_25CollectiveMainloopFwdSm80ILi8ELi2ELb0EN4cute5tupleIJNS5_1CILi128EEENS7_ILi64EEENS7_ILi192EEEEEELi192ENS_10bfloat16_tEfNS_4arch4Sm80ELb0ELb0ELb0ELb1ELb1ELb1ELb1ELb1EEENS1_21CollectiveEpilogueFwdINS6_IJS8_SA_S9_EEENS6_IJNS7_ILi1EEESI_SI_EEESC_SE_Li256ELb1ELb1ELb1ELb0EEENS1_36VarlenDynamicPersistentTileSchedulerILi128ELi64ELi256ELi256ELb1ELb1ELb0ELb0ELb1ELb1EEEEEEEEEvNT_6ParamsE --------------------------
	.section	.text._ZN7cutlass13device_kernelIN5flash19enable_sm80_to_sm89INS1_16FlashAttnFwdSm80INS1_25CollectiveMainloopFwdSm80ILi8ELi2ELb0EN4cute5tupleIJNS5_1CILi128EEENS7_ILi64EEENS7_ILi192EEEEEELi192ENS_10bfloat16_tEfNS_4arch4Sm80ELb0ELb0ELb0ELb1ELb1ELb1ELb1ELb1EEENS1_21CollectiveEpilogueFwdINS6_IJS8_SA_S9_EEENS6_IJNS7_ILi1EEESI_SI_EEESC_SE_Li256ELb1ELb1ELb1ELb0EEENS1_36VarlenDynamicPersistentTileSchedulerILi128ELi64ELi256ELi256ELb1ELb1ELb0ELb0ELb1ELb1EEEEEEEEEvNT_6ParamsE,"ax",@progbits
	.align	128
.text._ZN7cutlass13device_kernelIN5flash19enable_sm80_to_sm89INS1_16FlashAttnFwdSm80INS1_25CollectiveMainloopFwdSm80ILi8ELi2ELb0EN4cute5tupleIJNS5_1CILi128EEENS7_ILi64EEENS7_ILi192EEEEEELi192ENS_10bfloat16_tEfNS_4arch4Sm80ELb0ELb0ELb0ELb1ELb1ELb1ELb1ELb1EEENS1_21CollectiveEpilogueFwdINS6_IJS8_SA_S9_EEENS6_IJNS7_ILi1EEESI_SI_EEESC_SE_Li256ELb1ELb1ELb1ELb0EEENS1_36VarlenDynamicPersistentTileSchedulerILi128ELi64ELi256ELi256ELb1ELb1ELb0ELb0ELb1ELb1EEEEEEEEEvNT_6ParamsE:
        .type           _ZN7cutlass13device_kernelIN5flash19enable_sm80_to_sm89INS1_16FlashAttnFwdSm80INS1_25CollectiveMainloopFwdSm80ILi8ELi2ELb0EN4cute5tupleIJNS5_1CILi128EEENS7_ILi64EEENS7_ILi192EEEEEELi192ENS_10bfloat16_tEfNS_4arch4Sm80ELb0ELb0ELb0ELb1ELb1ELb1ELb1ELb1EEENS1_21CollectiveEpilogueFwdINS6_IJS8_SA_S9_EEENS6_IJNS7_ILi1EEESI_SI_EEESC_SE_Li256ELb1ELb1ELb1ELb0EEENS1_36VarlenDynamicPersistentTileSchedulerILi128ELi64ELi256ELi256ELb1ELb1ELb0ELb0ELb1ELb1EEEEEEEEEvNT_6ParamsE,@function
        .size           _ZN7cutlass13device_kernelIN5flash19enable_sm80_to_sm89INS1_16FlashAttnFwdSm80INS1_25CollectiveMainloopFwdSm80ILi8ELi2ELb0EN4cute5tupleIJNS5_1CILi128EEENS7_ILi64EEENS7_ILi192EEEEEELi192ENS_10bfloat16_tEfNS_4arch4Sm80ELb0ELb0ELb0ELb1ELb1ELb1ELb1ELb1EEENS1_21CollectiveEpilogueFwdINS6_IJS8_SA_S9_EEENS6_IJNS7_ILi1EEESI_SI_EEESC_SE_Li256ELb1ELb1ELb1ELb0EEENS1_36VarlenDynamicPersistentTileSchedulerILi128ELi64ELi256ELi256ELb1ELb1ELb0ELb0ELb1ELb1EEEEEEEEEvNT_6ParamsE,(.L_x_65 - _ZN7cutlass13device_kernelIN5flash19enable_sm80_to_sm89INS1_16FlashAttnFwdSm80INS1_25CollectiveMainloopFwdSm80ILi8ELi2ELb0EN4cute5tupleIJNS5_1CILi128EEENS7_ILi64EEENS7_ILi192EEEEEELi192ENS_10bfloat16_tEfNS_4arch4Sm80ELb0ELb0ELb0ELb1ELb1ELb1ELb1ELb1EEENS1_21CollectiveEpilogueFwdINS6_IJS8_SA_S9_EEENS6_IJNS7_ILi1EEESI_SI_EEESC_SE_Li256ELb1ELb1ELb1ELb0EEENS1_36VarlenDynamicPersistentTileSchedulerILi128ELi64ELi256ELi256ELb1ELb1ELb0ELb0ELb1ELb1EEEEEEEEEvNT_6ParamsE)
        .other          _ZN7cutlass13device_kernelIN5flash19enable_sm80_to_sm89INS1_16FlashAttnFwdSm80INS1_25CollectiveMainloopFwdSm80ILi8ELi2ELb0EN4cute5tupleIJNS5_1CILi128EEENS7_ILi64EEENS7_ILi192EEEEEELi192ENS_10bfloat16_tEfNS_4arch4Sm80ELb0ELb0ELb0ELb1ELb1ELb1ELb1ELb1EEENS1_21CollectiveEpilogueFwdINS6_IJS8_SA_S9_EEENS6_IJNS7_ILi1EEESI_SI_EEESC_SE_Li256ELb1ELb1ELb1ELb0EEENS1_36VarlenDynamicPersistentTileSchedulerILi128ELi64ELi256ELi256ELb1ELb1ELb0ELb0ELb1ELb1EEEEEEEEEvNT_6ParamsE,@"STO_CUDA_ENTRY STV_DEFAULT"
_ZN7cutlass13device_kernelIN5flash19enable_sm80_to_sm89INS1_16FlashAttnFwdSm80INS1_25CollectiveMainloopFwdSm80ILi8ELi2ELb0EN4cute5tupleIJNS5_1CILi128EEENS7_ILi64EEENS7_ILi192EEEEEELi192ENS_10bfloat16_tEfNS_4arch4Sm80ELb0ELb0ELb0ELb1ELb1ELb1ELb1ELb1EEENS1_21CollectiveEpilogueFwdINS6_IJS8_SA_S9_EEENS6_IJNS7_ILi1EEESI_SI_EEESC_SE_Li256ELb1ELb1ELb1ELb0EEENS1_36VarlenDynamicPersistentTileSchedulerILi128ELi64ELi256ELi256ELb1ELb1ELb0ELb0ELb1ELb1EEEEEEEEEvNT_6ParamsE:
[----:B------:R-:W-:Y:S01]  /*0000*/  LDC R1, c[0x0][0x28] ;  /* 0x00000a00ff017b82 */ /* 0x000fe20000000800 */
[----:B------:R-:W-:Y:S05]  /*0010*/  EXIT ;  /* 0x000000000000794d */ /* 0x000fea0003800000 */
.L_x_29:
        /* <DEDUP_REMOVED lines=14> */
.L_x_65:


//--------------------- .text._ZN7cutlass13device_kernelIN5flash19enable_sm80_to_sm89INS1_16FlashAttnFwdSm80INS1_25CollectiveMainloopFwdSm80ILi8ELi2ELb0EN4cute5tupleIJNS5_1CILi128EEENS7_ILi64EEENS7_ILi192EEEEEELi192ENS_10bfloat16_tEfNS_4arch4Sm80ELb0ELb1ELb0ELb0ELb1ELb0ELb1ELb1EEENS1_21CollectiveEpilogueFwdINS6_IJS8_SA_S9_EEENS6_IJNS7_ILi1EEESI_SI_EEESC_SE_Li256ELb0ELb1ELb1ELb0EEENS1_19SingleTileSchedulerILb0ELb1ELb1ELi128EEEEEEEEEvNT_6ParamsE --------------------------
	.section	.text._ZN7cutlass13device_kernelIN5flash19enable_sm80_to_sm89INS1_16FlashAttnFwdSm80INS1_25CollectiveMainloopFwdSm80ILi8ELi2ELb0EN4cute5tupleIJNS5_1CILi128EEENS7_ILi64EEENS7_ILi192EEEEEELi192ENS_10bfloat16_tEfNS_4arch4Sm80ELb0ELb1ELb0ELb0ELb1ELb0ELb1ELb1EEENS1_21CollectiveEpilogueFwdINS6_IJS8_SA_S9_EEENS6_IJNS7_ILi1EEESI_SI_EEESC_SE_Li256ELb0ELb1ELb1ELb0EEENS1_19SingleTileSchedulerILb0ELb1ELb1ELi128EEEEEEEEEvNT_6ParamsE,"ax",@progbits
	.align	128
.text._ZN7cutlass13device_kernelIN5flash19enable_sm80_to_sm89INS1_16FlashAttnFwdSm80INS1_25CollectiveMainloopFwdSm80ILi8ELi2ELb0EN4cute5tupleIJNS5_1CILi128EEENS7_ILi64EEENS7_ILi192EEEEEELi192ENS_10bfloat16_tEfNS_4arch4Sm80ELb0ELb1ELb0ELb0ELb1ELb0ELb1ELb1EEENS1_21CollectiveEpilogueFwdINS6_IJS8_SA_S9_EEENS6_IJNS7_ILi1EEESI_SI_EEESC_SE_Li256ELb0ELb1ELb1ELb0EEENS1_19SingleTileSchedulerILb0ELb1ELb1ELi128EEEEEEEEEvNT_6ParamsE:
        .type           _ZN7cutlass13device_kernelIN5flash19enable_sm80_to_sm89INS1_16FlashAttnFwdSm80INS1_25CollectiveMainloopFwdSm80ILi8ELi2ELb0EN4cute5tupleIJNS5_1CILi128EEENS7_ILi64EEENS7_ILi192EEEEEELi192ENS_10bfloat16_tEfNS_4arch4Sm80ELb0ELb1ELb0ELb0ELb1ELb0ELb1ELb1EEENS1_21CollectiveEpilogueFwdINS6_IJS8_SA_S9_EEENS6_IJNS7_ILi1EEESI_SI_EEESC_SE_Li256ELb0ELb1ELb1ELb0EEENS1_19SingleTileSchedulerILb0ELb1ELb1ELi128EEEEEEEEEvNT_6ParamsE,@function
        .size           _ZN7cutlass13device_kernelIN5flash19enable_sm80_to_sm89INS1_16FlashAttnFwdSm80INS1_25CollectiveMainloopFwdSm80ILi8ELi2ELb0EN4cute5tupleIJNS5_1CILi128EEENS7_ILi64EEENS7_ILi192EEEEEELi192ENS_10bfloat16_tEfNS_4arch4Sm80ELb0ELb1ELb0ELb0ELb1ELb0ELb1ELb1EEENS1_21CollectiveEpilogueFwdINS6_IJS8_SA_S9_EEENS6_IJNS7_ILi1EEESI_SI_EEESC_SE_Li256ELb0ELb1ELb1ELb0EEENS1_19SingleTileSchedulerILb0ELb1ELb1ELi128EEEEEEEEEvNT_6ParamsE,(.L_x_66 - _ZN7cutlass13device_kernelIN5flash19enable_sm80_to_sm89INS1_16FlashAttnFwdSm80INS1_25CollectiveMainloopFwdSm80ILi8ELi2ELb0EN4cute5tupleIJNS5_1CILi128EEENS7_ILi64EEENS7_ILi192EEEEEELi192ENS_10bfloat16_tEfNS_4arch4Sm80ELb0ELb1ELb0ELb0ELb1ELb0ELb1ELb1EEENS1_21CollectiveEpilogueFwdINS6_IJS8_SA_S9_EEENS6_IJNS7_ILi1EEESI_SI_EEESC_SE_Li256ELb0ELb1ELb1ELb0EEENS1_19SingleTileSchedulerILb0ELb1ELb1ELi128EEEEEEEEEvNT_6ParamsE)
        .other          _ZN7cutlass13device_kernelIN5flash19enable_sm80_to_sm89INS1_16FlashAttnFwdSm80INS1_25CollectiveMainloopFwdSm80ILi8ELi2ELb0EN4cute5tupleIJNS5_1CILi128EEENS7_ILi64EEENS7_ILi192EEEEEELi192ENS_10bfloat16_tEfNS_4arch4Sm80ELb0ELb1ELb0ELb0ELb1ELb0ELb1ELb1EEENS1_21CollectiveEpilogueFwdINS6_IJS8_SA_S9_EEENS6_IJNS7_ILi1EEESI_SI_EEESC_SE_Li256ELb0ELb1ELb1ELb0EEENS1_19SingleTileSchedulerILb0ELb1ELb1ELi128EEEEEEEEEvNT_6ParamsE,@"STO_CUDA_ENTRY STV_DEFAULT"
_ZN7cutlass13device_kernelIN5flash19enable_sm80_to_sm89INS1_16FlashAttnFwdSm80INS1_25CollectiveMainloopFwdSm80ILi8ELi2ELb0EN4cute5tupleIJNS5_1CILi128EEENS7_ILi64EEENS7_ILi192EEEEEELi192ENS_10bfloat16_tEfNS_4arch4Sm80ELb0ELb1ELb0ELb0ELb1ELb0ELb1ELb1EEENS1_21CollectiveEpilogueFwdINS6_IJS8_SA_S9_EEENS6_IJNS7_ILi1EEESI_SI_EEESC_SE_Li256ELb0ELb1ELb1ELb0EEENS1_19SingleTileSchedulerILb0ELb1ELb1ELi128EEEEEEEEEvNT_6ParamsE:
[----:B------:R-:W-:Y:S01]  /*0000*/  LDC R1, c[0x0][0x28] ;  /* 0x00000a00ff017b82 */ /* 0x000fe20000000800 */
[----:B------:R-:W-:Y:S05]  /*0010*/  EXIT ;  /* 0x000000000000794d */ /* 0x000fea0003800000 */
.L_x_30:
        /* <DEDUP_REMOVED lines=14> */
.L_x_66:


//--------------------- .text._ZN7cutlass13device_kernelIN5flash19enable_sm80_to_sm89INS1_16FlashAttnFwdSm80INS1_25CollectiveMainloopFwdSm80ILi8ELi2ELb0EN4cute5tupleIJNS5_1CILi128EEENS7_ILi64EEENS7_ILi192EEEEEELi192ENS_10bfloat16_tEfNS_4arch4Sm80ELb0ELb1ELb0ELb1ELb1ELb0ELb1ELb1EEENS1_21CollectiveEpilogueFwdINS6_IJS8_SA_S9_EEENS6_IJNS7_ILi1EEESI_SI_EEESC_SE_Li256ELb1ELb1ELb1ELb0EEENS1_36VarlenDynamicPersistentTileSchedulerILi128ELi64ELi256ELi256ELb1ELb1ELb0ELb1ELb0ELb1EEEEEEEEEvNT_6ParamsE --------------------------
	.section	.text._ZN7cutlass13device_kernelIN5flash19enable_sm80_to_sm89INS1_16FlashAttnFwdSm80INS1_25CollectiveMainloopFwdSm80ILi8ELi2ELb0EN4cute5tupleIJNS5_1CILi128EEENS7_ILi64EEENS7_ILi192EEEEEELi192ENS_10bfloat16_tEfNS_4arch4Sm80ELb0ELb1ELb0ELb1ELb1ELb0ELb1ELb1EEENS1_21CollectiveEpilogueFwdINS6_IJS8_SA_S9_EEENS6_IJNS7_ILi1EEESI_SI_EEESC_SE_Li256ELb1ELb1ELb1ELb0EEENS1_36VarlenDynamicPersistentTileSchedulerILi128ELi64ELi256ELi256ELb1ELb1ELb0ELb1ELb0ELb1EEEEEEEEEvNT_6ParamsE,"ax",@progbits
	.align	128
.text._ZN7cutlass13device_kernelIN5flash19enable_sm80_to_sm89INS1_16FlashAttnFwdSm80INS1_25CollectiveMainloopFwdSm80ILi8ELi2ELb0EN4cute5tupleIJNS5_1CILi128EEENS7_ILi64EEENS7_ILi192EEEEEELi192ENS_10bfloat16_tEfNS_4arch4Sm80ELb0ELb1ELb0ELb1ELb1ELb0ELb1ELb1EEENS1_21CollectiveEpilogueFwdINS6_IJS8_SA_S9_EEENS6_IJNS7_ILi1EEESI_SI_EEESC_SE_Li256ELb1ELb1ELb1ELb0EEENS1_36VarlenDynamicPersistentTileSchedulerILi128ELi64ELi256ELi256ELb1ELb1ELb0ELb1ELb0ELb1EEEEEEEEEvNT_6ParamsE:
        .type           _ZN7cutlass13device_kernelIN5flash19enable_sm80_to_sm89INS1_16FlashAttnFwdSm80INS1_25CollectiveMainloopFwdSm80ILi8ELi2ELb0EN4cute5tupleIJNS5_1CILi128EEENS7_ILi64EEENS7_ILi192EEEEEELi192ENS_10bfloat16_tEfNS_4arch4Sm80ELb0ELb1ELb0ELb1ELb1ELb0ELb1ELb1EEENS1_21CollectiveEpilogueFwdINS6_IJS8_SA_S9_EEENS6_IJNS7_ILi1EEESI_SI_EEESC_SE_Li256ELb1ELb1ELb1ELb0EEENS1_36VarlenDynamicPersistentTileSchedulerILi128ELi64ELi256ELi256ELb1ELb1ELb0ELb1ELb0ELb1EEEEEEEEEvNT_6ParamsE,@function
        .size           _ZN7cutlass13device_kernelIN5flash19enable_sm80_to_sm89INS1_16FlashAttnFwdSm80INS1_25CollectiveMainloopFwdSm80ILi8ELi2ELb0EN4cute5tupleIJNS5_1CILi128EEENS7_ILi64EEENS7_ILi192EEEEEELi192ENS_10bfloat16_tEfNS_4arch4Sm80ELb0ELb1ELb0ELb1ELb1ELb0ELb1ELb1EEENS1_21CollectiveEpilogueFwdINS6_IJS8_SA_S9_EEENS6_IJNS7_ILi1EEESI_SI_EEESC_SE_Li256ELb1ELb1ELb1ELb0EEENS1_36VarlenDynamicPersistentTileSchedulerILi128ELi64ELi256ELi256ELb1ELb1ELb0ELb1ELb0ELb1EEEEEEEEEvNT_6ParamsE,(.L_x_67 - _ZN7cutlass13device_kernelIN5flash19enable_sm80_to_sm89INS1_16FlashAttnFwdSm80INS1_25CollectiveMainloopFwdSm80ILi8ELi2ELb0EN4cute5tupleIJNS5_1CILi128EEENS7_ILi64EEENS7_ILi192EEEEEELi192ENS_10bfloat16_tEfNS_4arch4Sm80ELb0ELb1ELb0ELb1ELb1ELb0ELb1ELb1EEENS1_21CollectiveEpilogueFwdINS6_IJS8_SA_S9_EEENS6_IJNS7_ILi1EEESI_SI_EEESC_SE_Li256ELb1ELb1ELb1ELb0EEENS1_36VarlenDynamicPersistentTileSchedulerILi128ELi64ELi256ELi256ELb1ELb1ELb0ELb1ELb0ELb1EEEEEEEEEvNT_6ParamsE)
        .other          _ZN7cutlass13device_kernelIN5flash19enable_sm80_to_sm89INS1_16FlashAttnFwdSm80INS1_25CollectiveMainloopFwdSm80ILi8ELi2ELb0EN4cute5tupleIJNS5_1CILi128EEENS7_ILi64EEENS7_ILi192EEEEEELi192ENS_10bfloat16_tEfNS_4arch4Sm80ELb0ELb1ELb0ELb1ELb1ELb0ELb1ELb1EEENS1_21CollectiveEpilogueFwdINS6_IJS8_SA_S9_EEENS6_IJNS7_ILi1EEESI_SI_EEESC_SE_Li256ELb1ELb1ELb1ELb0EEENS1_36VarlenDynamicPersistentTileSchedulerILi128ELi64ELi256ELi256ELb1ELb1ELb0ELb1ELb0ELb1EEEEEEEEEvNT_6ParamsE,@"STO_CUDA_ENTRY STV_DEFAULT"
_ZN7cutlass13device_kernelIN5flash19enable_sm80_to_sm89INS1_16FlashAttnFwdSm80INS1_25CollectiveMainloopFwdSm80ILi8ELi2ELb0EN4cute5tupleIJNS5_1CILi128EEENS7_ILi64EEENS7_ILi192EEEEEELi192ENS_10bfloat16_tEfNS_4arch4Sm80ELb0ELb1ELb0ELb1ELb1ELb0ELb1ELb1EEENS1_21CollectiveEpilogueFwdINS6_IJS8_SA_S9_EEENS6_IJNS7_ILi1EEESI_SI_EEESC_SE_Li256ELb1ELb1ELb1ELb0EEENS1_36VarlenDynamicPersistentTileSchedulerILi128ELi64ELi256ELi256ELb1ELb1ELb0ELb1ELb0ELb1EEEEEEEEEvNT_6ParamsE:
[----:B------:R-:W-:Y:S01]  /*0000*/  LDC R1, c[0x0][0x28] ;  /* 0x00000a00ff017b82 */ /* 0x000fe20000000800 */
[----:B------:R-:W-:Y:S05]  /*0010*/  EXIT ;  /* 0x000000000000794d */ /* 0x000fea0003800000 */
.L_x_31:
        /* <DEDUP_REMOVED lines=14> */
.L_x_67:


//--------------------- .text._ZN7cutlass13device_kernelIN5flash19enable_sm80_to_sm89INS1_16FlashAttnFwdSm80INS1_25CollectiveMainloopFwdSm80ILi8ELi2ELb0EN4cute5tupleIJNS5_1CILi128EEENS7_ILi64EEENS7_ILi192EEEEEELi192ENS_10bfloat16_tEfNS_4arch4Sm80ELb0ELb1ELb0ELb1ELb1ELb1ELb1ELb1EEENS1_21CollectiveEpilogueFwdINS6_IJS8_SA_S9_EEENS6_IJNS7_ILi1EEESI_SI_EEESC_SE_Li256ELb1ELb1ELb1ELb0EEENS1_36VarlenDynamicPersistentTileSchedulerILi128ELi64ELi256ELi256ELb1ELb1ELb0ELb1ELb0ELb1EEEEEEEEEvNT_6ParamsE --------------------------
	.section	.text._ZN7cutlass13device_kernelIN5flash19enable_sm80_to_sm89INS1_16FlashAttnFwdSm80INS1_25CollectiveMainloopFwdSm80ILi8ELi2ELb0EN4cute5tupleIJNS5_1CILi128EEENS7_ILi64EEENS7_ILi192EEEEEELi192ENS_10bfloat16_tEfNS_4arch4Sm80ELb0ELb1ELb0ELb1ELb1ELb1ELb1ELb1EEENS1_21CollectiveEpilogueFwdINS6_IJS8_SA_S9_EEENS6_IJNS7_ILi1EEESI_SI_EEESC_SE_Li256ELb1ELb1ELb1ELb0EEENS1_36VarlenDynamicPersistentTileSchedulerILi128ELi64ELi256ELi256ELb1ELb1ELb0ELb1ELb0ELb1EEEEEEEEEvNT_6ParamsE,"ax",@progbits
	.align	128
.text._ZN7cutlass13device_kernelIN5flash19enable_sm80_to_sm89INS1_16FlashAttnFwdSm80INS1_25CollectiveMainloopFwdSm80ILi8ELi2ELb0EN4cute5tupleIJNS5_1CILi128EEENS7_ILi64EEENS7_ILi192EEEEEELi192ENS_10bfloat16_tEfNS_4arch4Sm80ELb0ELb1ELb0ELb1ELb1ELb1ELb1ELb1EEENS1_21CollectiveEpilogueFwdINS6_IJS8_SA_S9_EEENS6_IJNS7_ILi1EEESI_SI_EEESC_SE_Li256ELb1ELb1ELb1ELb0EEENS1_36VarlenDynamicPersistentTileSchedulerILi128ELi64ELi256ELi256ELb1ELb1ELb0ELb1ELb0ELb1EEEEEEEEEvNT_6ParamsE:
        .type           _ZN7cutlass13device_kernelIN5flash19enable_sm80_to_sm89INS1_16FlashAttnFwdSm80INS1_25CollectiveMainloopFwdSm80ILi8ELi2ELb0EN4cute5tupleIJNS5_1CILi128EEENS7_ILi64EEENS7_ILi192EEEEEELi192ENS_10bfloat16_tEfNS_4arch4Sm80ELb0ELb1ELb0ELb1ELb1ELb1ELb1ELb1EEENS1_21CollectiveEpilogueFwdINS6_IJS8_SA_S9_EEENS6_IJNS7_ILi1EEESI_SI_EEESC_SE_Li256ELb1ELb1ELb1ELb0EEENS1_36VarlenDynamicPersistentTileSchedulerILi128ELi64ELi256ELi256ELb1ELb1ELb0ELb1ELb0ELb1EEEEEEEEEvNT_6ParamsE,@function
        .size           _ZN7cutlass13device_kernelIN5flash19enable_sm80_to_sm89INS1_16FlashAttnFwdSm80INS1_25CollectiveMainloopFwdSm80ILi8ELi2ELb0EN4cute5tupleIJNS5_1CILi128EEENS7_ILi64EEENS7_ILi192EEEEEELi192ENS_10bfloat16_tEfNS_4arch4Sm80ELb0ELb1ELb0ELb1ELb1ELb1ELb1ELb1EEENS1_21CollectiveEpilogueFwdINS6_IJS8_SA_S9_EEENS6_IJNS7_ILi1EEESI_SI_EEESC_SE_Li256ELb1ELb1ELb1ELb0EEENS1_36VarlenDynamicPersistentTileSchedulerILi128ELi64ELi256ELi256ELb1ELb1ELb0ELb1ELb0ELb1EEEEEEEEEvNT_6ParamsE,(.L_x_68 - _ZN7cutlass13device_kernelIN5flash19enable_sm80_to_sm89INS1_16FlashAttnFwdSm80INS1_25CollectiveMainloopFwdSm80ILi8ELi2ELb0EN4cute5tupleIJNS5_1CILi128EEENS7_ILi64EEENS7_ILi192EEEEEELi192ENS_10bfloat16_tEfNS_4arch4Sm80ELb0ELb1ELb0ELb1ELb1ELb1ELb1ELb1EEENS1_21CollectiveEpilogueFwdINS6_IJS8_SA_S9_EEENS6_IJNS7_ILi1EEESI_SI_EEESC_SE_Li256ELb1ELb1ELb1ELb0EEENS1_36VarlenDynamicPersistentTileSchedulerILi128ELi64ELi256ELi256ELb1ELb1ELb0ELb1ELb0ELb1EEEEEEEEEvNT_6ParamsE)
        .other          _ZN7cutlass13device_kernelIN5flash19enable_sm80_to_sm89INS1_16FlashAttnFwdSm80INS1_25CollectiveMainloopFwdSm80ILi8ELi2ELb0EN4cute5tupleIJNS5_1CILi128EEENS7_ILi64EEENS7_ILi192EEEEEELi192ENS_10bfloat16_tEfNS_4arch4Sm80ELb0ELb1ELb0ELb1ELb1ELb1ELb1ELb1EEENS1_21CollectiveEpilogueFwdINS6_IJS8_SA_S9_EEENS6_IJNS7_ILi1EEESI_SI_EEESC_SE_Li256ELb1ELb1ELb1ELb0EEENS1_36VarlenDynamicPersistentTileSchedulerILi128ELi64ELi256ELi256ELb1ELb1ELb0ELb1ELb0ELb1EEEEEEEEEvNT_6ParamsE,@"STO_CUDA_ENTRY STV_DEFAULT"
_ZN7cutlass13device_kernelIN5flash19enable_sm80_to_sm89INS1_16FlashAttnFwdSm80INS1_25CollectiveMainloopFwdSm80ILi8ELi2ELb0EN4cute5tupleIJNS5_1CILi128EEENS7_ILi64EEENS7_ILi192EEEEEELi192ENS_10bfloat16_tEfNS_4arch4Sm80ELb0ELb1ELb0ELb1ELb1ELb1ELb1ELb1EEENS1_21CollectiveEpilogueFwdINS6_IJS8_SA_S9_EEENS6_IJNS7_ILi1EEESI_SI_EEESC_SE_Li256ELb1ELb1ELb1ELb0EEENS1_36VarlenDynamicPersistentTileSchedulerILi128ELi64ELi256ELi256ELb1ELb1ELb0ELb1ELb0ELb1EEEEEEEEEvNT_6ParamsE:
[----:B------:R-:W-:Y:S01]  /*0000*/  LDC R1, c[0x0][0x28] ;  /* 0x00000a00ff017b82 */ /* 0x000fe20000000800 */
[----:B------:R-:W-:Y:S05]  /*0010*/  EXIT ;  /* 0x000000000000794d */ /* 0x000fea0003800000 */
.L_x_32:
        /* <DEDUP_REMOVED lines=14> */
.L_x_68:


//--------------------- .text._ZN7cutlass13device_kernelIN5flash19enable_sm80_to_sm89INS1_16FlashAttnFwdSm80INS1_25CollectiveMainloopFwdSm80ILi8ELi2ELb0EN4cute5tupleIJNS5_1CILi128EEENS7_ILi64EEENS7_ILi192EEEEEELi192ENS_10bfloat16_tEfNS_4arch4Sm80ELb1ELb0ELb0ELb0ELb1ELb0ELb1ELb1EEENS1_21CollectiveEpilogueFwdINS6_IJS8_SA_S9_EEENS6_IJNS7_ILi1EEESI_SI_EEESC_SE_Li256ELb0ELb1ELb1ELb0EEENS1_30DynamicPersistentTileSchedulerILi256ELi256ELb1ELb1ELb0EEEEEEEEEvNT_6ParamsE --------------------------
	.section	.text._ZN7cutlass13device_kernelIN5flash19enable_sm80_to_sm89INS1_16FlashAttnFwdSm80INS1_25CollectiveMainloopFwdSm80ILi8ELi2ELb0EN4cute5tupleIJNS5_1CILi128EEENS7_ILi64EEENS7_ILi192EEEEEELi192ENS_10bfloat16_tEfNS_4arch4Sm80ELb1ELb0ELb0ELb0ELb1ELb0ELb1ELb1EEENS1_21CollectiveEpilogueFwdINS6_IJS8_SA_S9_EEENS6_IJNS7_ILi1EEESI_SI_EEESC_SE_Li256ELb0ELb1ELb1ELb0EEENS1_30DynamicPersistentTileSchedulerILi256ELi256ELb1ELb1ELb0EEEEEEEEEvNT_6ParamsE,"ax",@progbits
	.align	128
.text._ZN7cutlass13device_kernelIN5flash19enable_sm80_to_sm89INS1_16FlashAttnFwdSm80INS1_25CollectiveMainloopFwdSm80ILi8ELi2ELb0EN4cute5tupleIJNS5_1CILi128EEENS7_ILi64EEENS7_ILi192EEEEEELi192ENS_10bfloat16_tEfNS_4arch4Sm80ELb1ELb0ELb0ELb0ELb1ELb0ELb1ELb1EEENS1_21CollectiveEpilogueFwdINS6_IJS8_SA_S9_EEENS6_IJNS7_ILi1EEESI_SI_EEESC_SE_Li256ELb0ELb1ELb1ELb0EEENS1_30DynamicPersistentTileSchedulerILi256ELi256ELb1ELb1ELb0EEEEEEEEEvNT_6ParamsE:
        .type           _ZN7cutlass13device_kernelIN5flash19enable_sm80_to_sm89INS1_16FlashAttnFwdSm80INS1_25CollectiveMainloopFwdSm80ILi8ELi2ELb0EN4cute5tupleIJNS5_1CILi128EEENS7_ILi64EEENS7_ILi192EEEEEELi192ENS_10bfloat16_tEfNS_4arch4Sm80ELb1ELb0ELb0ELb0ELb1ELb0ELb1ELb1EEENS1_21CollectiveEpilogueFwdINS6_IJS8_SA_S9_EEENS6_IJNS7_ILi1EEESI_SI_EEESC_SE_Li256ELb0ELb1ELb1ELb0EEENS1_30DynamicPersistentTileSchedulerILi256ELi256ELb1ELb1ELb0EEEEEEEEEvNT_6ParamsE,@function
        .size           _ZN7cutlass13device_kernelIN5flash19enable_sm80_to_sm89INS1_16FlashAttnFwdSm80INS1_25CollectiveMainloopFwdSm80ILi8ELi2ELb0EN4cute5tupleIJNS5_1CILi128EEENS7_ILi64EEENS7_ILi192EEEEEELi192ENS_10bfloat16_tEfNS_4arch4Sm80ELb1ELb0ELb0ELb0ELb1ELb0ELb1ELb1EEENS1_21CollectiveEpilogueFwdINS6_IJS8_SA_S9_EEENS6_IJNS7_ILi1EEESI_SI_EEESC_SE_Li256ELb0ELb1ELb1ELb0EEENS1_30DynamicPersistentTileSchedulerILi256ELi256ELb1ELb1ELb0EEEEEEEEEvNT_6ParamsE,(.L_x_69 - _ZN7cutlass13device_kernelIN5flash19enable_sm80_to_sm89INS1_16FlashAttnFwdSm80INS1_25CollectiveMainloopFwdSm80ILi8ELi2ELb0EN4cute5tupleIJNS5_1CILi128EEENS7_ILi64EEENS7_ILi192EEEEEELi192ENS_10bfloat16_tEfNS_4arch4Sm80ELb1ELb0ELb0ELb0ELb1ELb0ELb1ELb1EEENS1_21CollectiveEpilogueFwdINS6_IJS8_SA_S9_EEENS6_IJNS7_ILi1EEESI_SI_EEESC_SE_Li256ELb0ELb1ELb1ELb0EEENS1_30DynamicPersistentTileSchedulerILi256ELi256ELb1ELb1ELb0EEEEEEEEEvNT_6ParamsE)
        .other          _ZN7cutlass13device_kernelIN5flash19enable_sm80_to_sm89INS1_16FlashAttnFwdSm80INS1_25CollectiveMainloopFwdSm80ILi8ELi2ELb0EN4cute5tupleIJNS5_1CILi128EEENS7_ILi64EEENS7_ILi192EEEEEELi192ENS_10bfloat16_tEfNS_4arch4Sm80ELb1ELb0ELb0ELb0ELb1ELb0ELb1ELb1EEENS1_21CollectiveEpilogueFwdINS6_IJS8_SA_S9_EEENS6_IJNS7_ILi1EEESI_SI_EEESC_SE_Li256ELb0ELb1ELb1ELb0EEENS1_30DynamicPersistentTileSchedulerILi256ELi256ELb1ELb1ELb0EEEEEEEEEvNT_6ParamsE,@"STO_CUDA_ENTRY STV_DEFAULT"
_ZN7cutlass13device_kernelIN5flash19enable_sm80_to_sm89INS1_16FlashAttnFwdSm80INS1_25CollectiveMainloopFwdSm80ILi8ELi2ELb0EN4cute5tupleIJNS5_1CILi128EEENS7_ILi64EEENS7_ILi192EEEEEELi192ENS_10bfloat16_tEfNS_4arch4Sm80ELb1ELb0ELb0ELb0ELb1ELb0ELb1ELb1EEENS1_21CollectiveEpilogueFwdINS6_IJS8_SA_S9_EEENS6_IJNS7_ILi1EEESI_SI_EEESC_SE_Li256ELb0ELb1ELb1ELb0EEENS1_30DynamicPersistentTileSchedulerILi256ELi256ELb1ELb1ELb0EEEEEEEEEvNT_6ParamsE:
[----:B------:R-:W-:Y:S01]  /*0000*/  LDC R1, c[0x0][0x28] ;  /* 0x00000a00ff017b82 */ /* 0x000fe20000000800 */
[----:B------:R-:W-:Y:S05]  /*0010*/  EXIT ;  /* 0x000000000000794d */ /* 0x000fea0003800000 */
.L_x_33:
        /* <DEDUP_REMOVED lines=14> */
.L_x_69:


//--------------------- .text._ZN7cutlass13device_kernelIN5flash19enable_sm80_to_sm89INS1_16FlashAttnFwdSm80INS1_25CollectiveMainloopFwdSm80ILi8ELi2ELb0EN4cute5tupleIJNS5_1CILi128EEENS7_ILi64EEENS7_ILi192EEEEEELi192ENS_10bfloat16_tEfNS_4arch4Sm80ELb1ELb0ELb0ELb1ELb1ELb0ELb1ELb1EEENS1_21CollectiveEpilogueFwdINS6_IJS8_SA_S9_EEENS6_IJNS7_ILi1EEESI_SI_EEESC_SE_Li256ELb1ELb1ELb1ELb0EEENS1_36VarlenDynamicPersistentTileSchedulerILi128ELi64ELi256ELi256ELb1ELb1ELb0ELb1ELb1ELb1EEEEEEEEEvNT_6ParamsE --------------------------
	.section	.text._ZN7cutlass13device_kernelIN5flash19enable_sm80_to_sm89INS1_16FlashAttnFwdSm80INS1_25CollectiveMainloopFwdSm80ILi8ELi2ELb0EN4cute5tupleIJNS5_1CILi128EEENS7_ILi64EEENS7_ILi192EEEEEELi192ENS_10bfloat16_tEfNS_4arch4Sm80ELb1ELb0ELb0ELb1ELb1ELb0ELb1ELb1EEENS1_21CollectiveEpilogueFwdINS6_IJS8_SA_S9_EEENS6_IJNS7_ILi1EEESI_SI_EEESC_SE_Li256ELb1ELb1ELb1ELb0EEENS1_36VarlenDynamicPersistentTileSchedulerILi128ELi64ELi256ELi256ELb1ELb1ELb0ELb1ELb1ELb1EEEEEEEEEvNT_6ParamsE,"ax",@progbits
	.align	128
.text._ZN7cutlass13device_kernelIN5flash19enable_sm80_to_sm89INS1_16FlashAttnFwdSm80INS1_25CollectiveMainloopFwdSm80ILi8ELi2ELb0EN4cute5tupleIJNS5_1CILi128EEENS7_ILi64EEENS7_ILi192EEEEEELi192ENS_10bfloat16_tEfNS_4arch4Sm80ELb1ELb0ELb0ELb1ELb1ELb0ELb1ELb1EEENS1_21CollectiveEpilogueFwdINS6_IJS8_SA_S9_EEENS6_IJNS7_ILi1EEESI_SI_EEESC_SE_Li256ELb1ELb1ELb1ELb0EEENS1_36VarlenDynamicPersistentTileSchedulerILi128ELi64ELi256ELi256ELb1ELb1ELb0ELb1ELb1ELb1EEEEEEEEEvNT_6ParamsE:
        .type           _ZN7cutlass13device_kernelIN5flash19enable_sm80_to_sm89INS1_16FlashAttnFwdSm80INS1_25CollectiveMainloopFwdSm80ILi8ELi2ELb0EN4cute5tupleIJNS5_1CILi128EEENS7_ILi64EEENS7_ILi192EEEEEELi192ENS_10bfloat16_tEfNS_4arch4Sm80ELb1ELb0ELb0ELb1ELb1ELb0ELb1ELb1EEENS1_21CollectiveEpilogueFwdINS6_IJS8_SA_S9_EEENS6_IJNS7_ILi1EEESI_SI_EEESC_SE_Li256ELb1ELb1ELb1ELb0EEENS1_36VarlenDynamicPersistentTileSchedulerILi128ELi64ELi256ELi256ELb1ELb1ELb0ELb1ELb1ELb1EEEEEEEEEvNT_6ParamsE,@function
        .size           _ZN7cutlass13device_kernelIN5flash19enable_sm80_to_sm89INS1_16FlashAttnFwdSm80INS1_25CollectiveMainloopFwdSm80ILi8ELi2ELb0EN4cute5tupleIJNS5_1CILi128EEENS7_ILi64EEENS7_ILi192EEEEEELi192ENS_10bfloat16_tEfNS_4arch4Sm80ELb1ELb0ELb0ELb1ELb1ELb0ELb1ELb1EEENS1_21CollectiveEpilogueFwdINS6_IJS8_SA_S9_EEENS6_IJNS7_ILi1EEESI_SI_EEESC_SE_Li256ELb1ELb1ELb1ELb0EEENS1_36VarlenDynamicPersistentTileSchedulerILi128ELi64ELi256ELi256ELb1ELb1ELb0ELb1ELb1ELb1EEEEEEEEEvNT_6ParamsE,(.L_x_70 - _ZN7cutlass13device_kernelIN5flash19enable_sm80_to_sm89INS1_16FlashAttnFwdSm80INS1_25CollectiveMainloopFwdSm80ILi8ELi2ELb0EN4cute5tupleIJNS5_1CILi128EEENS7_ILi64EEENS7_ILi192EEEEEELi192ENS_10bfloat16_tEfNS_4arch4Sm80ELb1ELb0ELb0ELb1ELb1ELb0ELb1ELb1EEENS1_21CollectiveEpilogueFwdINS6_IJS8_SA_S9_EEENS6_IJNS7_ILi1EEESI_SI_EEESC_SE_Li256ELb1ELb1ELb1ELb0EEENS1_36VarlenDynamicPersistentTileSchedulerILi128ELi64ELi256ELi256ELb1ELb1ELb0ELb1ELb1ELb1EEEEEEEEEvNT_6ParamsE)
        .other          _ZN7cutlass13device_kernelIN5flash19enable_sm80_to_sm89INS1_16FlashAttnFwdSm80INS1_25CollectiveMainloopFwdSm80ILi8ELi2ELb0EN4cute5tupleIJNS5_1CILi128EEENS7_ILi64EEENS7_ILi192EEEEEELi192ENS_10bfloat16_tEfNS_4arch4Sm80ELb1ELb0ELb0ELb1ELb1ELb0ELb1ELb1EEENS1_21CollectiveEpilogueFwdINS6_IJS8_SA_S9_EEENS6_IJNS7_ILi1EEESI_SI_EEESC_SE_Li256ELb1ELb1ELb1ELb0EEENS1_36VarlenDynamicPersistentTileSchedulerILi128ELi64ELi256ELi256ELb1ELb1ELb0ELb1ELb1ELb1EEEEEEEEEvNT_6ParamsE,@"STO_CUDA_ENTRY STV_DEFAULT"
_ZN7cutlass13device_kernelIN5flash19enable_sm80_to_sm89INS1_16FlashAttnFwdSm80INS1_25CollectiveMainloopFwdSm80ILi8ELi2ELb0EN4cute5tupleIJNS5_1CILi128EEENS7_ILi64EEENS7_ILi192EEEEEELi192ENS_10bfloat16_tEfNS_4arch4Sm80ELb1ELb0ELb0ELb1ELb1ELb0ELb1ELb1EEENS1_21CollectiveEpilogueFwdINS6_IJS8_SA_S9_EEENS6_IJNS7_ILi1EEESI_SI_EEESC_SE_Li256ELb1ELb1ELb1ELb0EEENS1_36VarlenDynamicPersistentTileSchedulerILi128ELi64ELi256ELi256ELb1ELb1ELb0ELb1ELb1ELb1EEEEEEEEEvNT_6ParamsE:
[----:B------:R-:W-:Y:S01]  /*0000*/  LDC R1, c[0x0][0x28] ;  /* 0x00000a00ff017b82 */ /* 0x000fe20000000800 */
[----:B------:R-:W-:Y:S05]  /*0010*/  EXIT ;  /* 0x000000000000794d */ /* 0x000fea0003800000 */
.L_x_34:
        /* <DEDUP_REMOVED lines=14> */
.L_x_70:


//--------------------- .text._ZN7cutlass13device_kernelIN5flash19enable_sm80_to_sm89INS1_16FlashAttnFwdSm80INS1_25CollectiveMainloopFwdSm80ILi8ELi2ELb0EN4cute5tupleIJNS5_1CILi128EEENS7_ILi64EEENS7_ILi192EEEEEELi192ENS_10bfloat16_tEfNS_4arch4Sm80ELb1ELb0ELb0ELb1ELb1ELb1ELb1ELb1EEENS1_21CollectiveEpilogueFwdINS6_IJS8_SA_S9_EEENS6_IJNS7_ILi1EEESI_SI_EEESC_SE_Li256ELb1ELb1ELb1ELb0EEENS1_36VarlenDynamicPersistentTileSchedulerILi128ELi64ELi256ELi256ELb1ELb1ELb0ELb1ELb1ELb1EEEEEEEEEvNT_6ParamsE --------------------------
	.section	.text._ZN7cutlass13device_kernelIN5flash19enable_sm80_to_sm89INS1_16FlashAttnFwdSm80INS1_25CollectiveMainloopFwdSm80ILi8ELi2ELb0EN4cute5tupleIJNS5_1CILi128EEENS7_ILi64EEENS7_ILi192EEEEEELi192ENS_10bfloat16_tEfNS_4arch4Sm80ELb1ELb0ELb0ELb1ELb1ELb1ELb1ELb1EEENS1_21CollectiveEpilogueFwdINS6_IJS8_SA_S9_EEENS6_IJNS7_ILi1EEESI_SI_EEESC_SE_Li256ELb1ELb1ELb1ELb0EEENS1_36VarlenDynamicPersistentTileSchedulerILi128ELi64ELi256ELi256ELb1ELb1ELb0ELb1ELb1ELb1EEEEEEEEEvNT_6ParamsE,"ax",@progbits
	.align	128
.text._ZN7cutlass13device_kernelIN5flash19enable_sm80_to_sm89INS1_16FlashAttnFwdSm80INS1_25CollectiveMainloopFwdSm80ILi8ELi2ELb0EN4cute5tupleIJNS5_1CILi128EEENS7_ILi64EEENS7_ILi192EEEEEELi192ENS_10bfloat16_tEfNS_4arch4Sm80ELb1ELb0ELb0ELb1ELb1ELb1ELb1ELb1EEENS1_21CollectiveEpilogueFwdINS6_IJS8_SA_S9_EEENS6_IJNS7_ILi1EEESI_SI_EEESC_SE_Li256ELb1ELb1ELb1ELb0EEENS1_36VarlenDynamicPersistentTileSchedulerILi128ELi64ELi256ELi256ELb1ELb1ELb0ELb1ELb1ELb1EEEEEEEEEvNT_6ParamsE:
        .type           _ZN7cutlass13device_kernelIN5flash19enable_sm80_to_sm89INS1_16FlashAttnFwdSm80INS1_25CollectiveMainloopFwdSm80ILi8ELi2ELb0EN4cute5tupleIJNS5_1CILi128EEENS7_ILi64EEENS7_ILi192EEEEEELi192ENS_10bfloat16_tEfNS_4arch4Sm80ELb1ELb0ELb0ELb1ELb1ELb1ELb1ELb1EEENS1_21CollectiveEpilogueFwdINS6_IJS8_SA_S9_EEENS6_IJNS7_ILi1EEESI_SI_EEESC_SE_Li256ELb1ELb1ELb1ELb0EEENS1_36VarlenDynamicPersistentTileSchedulerILi128ELi64ELi256ELi256ELb1ELb1ELb0ELb1ELb1ELb1EEEEEEEEEvNT_6ParamsE,@function
        .size           _ZN7cutlass13device_kernelIN5flash19enable_sm80_to_sm89INS1_16FlashAttnFwdSm80INS1_25CollectiveMainloopFwdSm80ILi8ELi2ELb0EN4cute5tupleIJNS5_1CILi128EEENS7_ILi64EEENS7_ILi192EEEEEELi192ENS_10bfloat16_tEfNS_4arch4Sm80ELb1ELb0ELb0ELb1ELb1ELb1ELb1ELb1EEENS1_21CollectiveEpilogueFwdINS6_IJS8_SA_S9_EEENS6_IJNS7_ILi1EEESI_SI_EEESC_SE_Li256ELb1ELb1ELb1ELb0EEENS1_36VarlenDynamicPersistentTileSchedulerILi128ELi64ELi256ELi256ELb1ELb1ELb0ELb1ELb1ELb1EEEEEEEEEvNT_6ParamsE,(.L_x_71 - _ZN7cutlass13device_kernelIN5flash19enable_sm80_to_sm89INS1_16FlashAttnFwdSm80INS1_25CollectiveMainloopFwdSm80ILi8ELi2ELb0EN4cute5tupleIJNS5_1CILi128EEENS7_ILi64EEENS7_ILi192EEEEEELi192ENS_10bfloat16_tEfNS_4arch4Sm80ELb1ELb0ELb0ELb1ELb1ELb1ELb1ELb1EEENS1_21CollectiveEpilogueFwdINS6_IJS8_SA_S9_EEENS6_IJNS7_ILi1EEESI_SI_EEESC_SE_Li256ELb1ELb1ELb1ELb0EEENS1_36VarlenDynamicPersistentTileSchedulerILi128ELi64ELi256ELi256ELb1ELb1ELb0ELb1ELb1ELb1EEEEEEEEEvNT_6ParamsE)
        .other          _ZN7cutlass13device_kernelIN5flash19enable_sm80_to_sm89INS1_16FlashAttnFwdSm80INS1_25CollectiveMainloopFwdSm80ILi8ELi2ELb0EN4cute5tupleIJNS5_1CILi128EEENS7_ILi64EEENS7_ILi192EEEEEELi192ENS_10bfloat16_tEfNS_4arch4Sm80ELb1ELb0ELb0ELb1ELb1ELb1ELb1ELb1EEENS1_21CollectiveEpilogueFwdINS6_IJS8_SA_S9_EEENS6_IJNS7_ILi1EEESI_SI_EEESC_SE_Li256ELb1ELb1ELb1ELb0EEENS1_36VarlenDynamicPersistentTileSchedulerILi128ELi64ELi256ELi256ELb1ELb1ELb0ELb1ELb1ELb1EEEEEEEEEvNT_6ParamsE,@"STO_CUDA_ENTRY STV_DEFAULT"
_ZN7cutlass13device_kernelIN5flash19enable_sm80_to_sm89INS1_16FlashAttnFwdSm80INS1_25CollectiveMainloopFwdSm80ILi8ELi2ELb0EN4cute5tupleIJNS5_1CILi128EEENS7_ILi64EEENS7_ILi192EEEEEELi192ENS_10bfloat16_tEfNS_4arch4Sm80ELb1ELb0ELb0ELb1ELb1ELb1ELb1ELb1EEENS1_21CollectiveEpilogueFwdINS6_IJS8_SA_S9_EEENS6_IJNS7_ILi1EEESI_SI_EEESC_SE_Li256ELb1ELb1ELb1ELb0EEENS1_36VarlenDynamicPersistentTileSchedulerILi128ELi64ELi256ELi256ELb1ELb1ELb0ELb1ELb1ELb1EEEEEEEEEvNT_6ParamsE:
[----:B------:R-:W-:Y:S01]  /*0000*/  LDC R1, c[0x0][0x28] ;  /* 0x00000a00ff017b82 */ /* 0x000fe20000000800 */
[----:B------:R-:W-:Y:S05]  /*0010*/  EXIT ;  /* 0x000000000000794d */ /* 0x000fea0003800000 */
.L_x_35:
        /* <DEDUP_REMOVED lines=14> */
.L_x_71:


//--------------------- .nv.shared.reserved.0     --------------------------
	.section	.nv.shared.reserved.0,"aw",@nobits
	.weak		__nv_reservedSMEM_offset_0_alias
	.size		__nv_reservedSMEM_offset_0_alias, 0, 0
	.other		__nv_reservedSMEM_offset_0_alias,@"STO_CUDA_RESERVED_SHARED STV_DEFAULT"
__nv_reservedSMEM_offset_0_alias:
	.zero		0


//--------------------- .nv.global                --------------------------
	.section	.nv.global,"aw",@nobits
.nv.global:
	.type		_ZN89_INTERNAL_5a5148a6_53_flash_fwd_hdim192_bf16_paged_split_softcapall_sm80_cu_49158569_38144cute1_E,@object
	.size		_ZN89_INTERNAL_5a5148a6_53_flash_fwd_hdim192_bf16_paged_split_softcapall_sm80_cu_49158569_38144cute1_E,(_ZN89_INTERNAL_5a5148a6_53_flash_fwd_hdim192_bf16_paged_split_softcapall_sm80_cu_49158569_38144cuda3std3__45__cpo6cbeginE - _ZN89_INTERNAL_5a5148a6_53_flash_fwd_hdim192_bf16_paged_split_softcapall_sm80_cu_49158569_38144cute1_E)
_ZN89_INTERNAL_5a5148a6_53_flash_fwd_hdim192_bf16_paged_split_softcapall_sm80_cu_49158569_38144cute1_E:
	.zero		1
	.type		_ZN89_INTERNAL_5a5148a6_53_flash_fwd_hdim192_bf16_paged_split_softcapall_sm80_cu_49158569_38144cuda3std3__45__cpo6cbeginE,@object
	.size		_ZN89_INTERNAL_5a5148a6_53_flash_fwd_hdim192_bf16_paged_split_softcapall_sm80_cu_49158569_38144cuda3std3__45__cpo6cbeginE,(_ZN89_INTERNAL_5a5148a6_53_flash_fwd_hdim192_bf16_paged_split_softcapall_sm80_cu_49158569_38144cuda3std3__48in_placeE - _ZN89_INTERNAL_5a5148a6_53_flash_fwd_hdim192_bf16_paged_split_softcapall_sm80_cu_49158569_38144cuda3std3__45__cpo6cbeginE)
_ZN89_INTERNAL_5a5148a6_53_flash_fwd_hdim192_bf16_paged_split_softcapall_sm80_cu_49158569_38144cuda3std3__45__cpo6cbeginE:
	.zero		1
	.type		_ZN89_INTERNAL_5a5148a6_53_flash_fwd_hdim192_bf16_paged_split_softcapall_sm80_cu_49158569_38144cuda3std3__48in_placeE,@object
	.size		_ZN89_INTERNAL_5a5148a6_53_flash_fwd_hdim192_bf16_paged_split_softcapall_sm80_cu_49158569_38144cuda3std3__48in_placeE,(_ZN89_INTERNAL_5a5148a6_53_flash_fwd_hdim192_bf16_paged_split_softcapall_sm80_cu_49158569_38144cuda3std6ranges3__45__cpo9iter_moveE - _ZN89_INTERNAL_5a5148a6_53_flash_fwd_hdim192_bf16_paged_split_softcapall_sm80_cu_49158569_38144cuda3std3__48in_placeE)
_ZN89_INTERNAL_5a5148a6_53_flash_fwd_hdim192_bf16_paged_split_softcapall_sm80_cu_49158569_38144cuda3std3__48in_placeE:
	.zero		1
	.type		_ZN89_INTERNAL_5a5148a6_53_flash_fwd_hdim192_bf16_paged_split_softcapall_sm80_cu_49158569_38144cuda3std6ranges3__45__cpo9iter_moveE,@object
	.size		_ZN89_INTERNAL_5a5148a6_53_flash_fwd_hdim192_bf16_paged_split_softcapall_sm80_cu_49158569_38144cuda3std6ranges3__45__cpo9iter_moveE,(_ZN89_INTERNAL_5a5148a6_53_flash_fwd_hdim192_bf16_paged_split_softcapall_sm80_cu_49158569_38144cuda3std3__45__cpo5beginE - _ZN89_INTERNAL_5a5148a6_53_flash_fwd_hdim192_bf16_paged_split_softcapall_sm80_cu_49158569_38144cuda3std6ranges3__45__cpo9iter_moveE)
_ZN89_INTERNAL_5a5148a6_53_flash_fwd_hdim192_bf16_paged_split_softcapall_sm80_cu_49158569_38144cuda3std6ranges3__45__cpo9iter_moveE:
	.zero		1
	.type		_ZN89_INTERNAL_5a5148a6_53_flash_fwd_hdim192_bf16_paged_split_softcapall_sm80_cu_49158569_38144cuda3std3__45__cpo5beginE,@object
	.size		_ZN89_INTERNAL_5a5148a6_53_flash_fwd_hdim192_bf16_paged_split_softcapall_sm80_cu_49158569_38144cuda3std3__45__cpo5beginE,(_ZN89_INTERNAL_5a5148a6_53_flash_fwd_hdim192_bf16_paged_split_softcapall_sm80_cu_49158569_38144cuda3std3__491_GLOBAL__N__5a5148a6_53_flash_fwd_hdim192_bf16_paged_split_softcapall_sm80_cu_49158569_38146ignoreE - _ZN89_INTERNAL_5a5148a6_53_flash_fwd_hdim192_bf16_paged_split_softcapall_sm80_cu_49158569_38144cuda3std3__45__cpo5beginE)
_ZN89_INTERNAL_5a5148a6_53_flash_fwd_hdim192_bf16_paged_split_softcapall_sm80_cu_49158569_38144cuda3std3__45__cpo5beginE:
	.zero		1
	.type		_ZN89_INTERNAL_5a5148a6_53_flash_fwd_hdim192_bf16_paged_split_softcapall_sm80_cu_49158569_38144cuda3std3__491_GLOBAL__N__5a5148a6_53_flash_fwd_hdim192_bf16_paged_split_softcapall_sm80_cu_49158569_38146ignoreE,@object
	.size		_ZN89_INTERNAL_5a5148a6_53_flash_fwd_hdim192_bf16_paged_split_softcapall_sm80_cu_49158569_38144cuda3std3__491_GLOBAL__N__5a5148a6_53_flash_fwd_hdim192_bf16_paged_split_softcapall_sm80_cu_49158569_38146ignoreE,(_ZN89_INTERNAL_5a5148a6_53_flash_fwd_hdim192_bf16_paged_split_softcapall_sm80_cu_49158569_38144cute7productE - _ZN89_INTERNAL_5a5148a6_53_flash_fwd_hdim192_bf16_paged_split_softcapall_sm80_cu_49158569_38144cuda3std3__491_GLOBAL__N__5a5148a6_53_flash_fwd_hdim192_bf16_paged_split_softcapall_sm80_cu_49158569_38146ignoreE)
_ZN89_INTERNAL_5a5148a6_53_flash_fwd_hdim192_bf16_paged_split_softcapall_sm80_cu_49158569_38144cuda3std3__491_GLOBAL__N__5a5148a6_53_flash_fwd_hdim192_bf16_paged_split_softcapall_sm80_cu_49158569_38146ignoreE:
	.zero		1
	.type		_ZN89_INTERNAL_5a5148a6_53_flash_fwd_hdim192_bf16_paged_split_softcapall_sm80_cu_49158569_38144cute7productE,@object
	.size		_ZN89_INTERNAL_5a5148a6_53_flash_fwd_hdim192_bf16_paged_split_softcapall_sm80_cu_49158569_38144cute7productE,(_ZN89_INTERNAL_5a5148a6_53_flash_fwd_hdim192_bf16_paged_split_softcapall_sm80_cu_49158569_38144cuda3std3__45__cpo3endE - _ZN89_INTERNAL_5a5148a6_53_flash_fwd_hdim192_bf16_paged_split_softcapall_sm80_cu_49158569_38144cute7productE)
_ZN89_INTERNAL_5a5148a6_53_flash_fwd_hdim192_bf16_paged_split_softcapall_sm80_cu_49158569_38144cute7productE:
	.zero		1
	.type		_ZN89_INTERNAL_5a5148a6_53_flash_fwd_hdim192_bf16_paged_split_softcapall_sm80_cu_49158569_38144cuda3std3__45__cpo3endE,@object
	.size		_ZN89_INTERNAL_5a5148a6_53_flash_fwd_hdim192_bf16_paged_split_softcapall_sm80_cu_49158569_38144cuda3std3__45__cpo3endE,(_ZN89_INTERNAL_5a5148a6_53_flash_fwd_hdim192_bf16_paged_split_softcapall_sm80_cu_49158569_38144cuda3std3__419piecewise_constructE - _ZN89_INTERNAL_5a5148a6_53_flash_fwd_hdim192_bf16_paged_split_softcapall_sm80_cu_49158569_38144cuda3std3__45__cpo3endE)
_ZN89_INTERNAL_5a5148a6_53_flash_fwd_hdim192_bf16_paged_split_softcapall_sm80_cu_49158569_38144cuda3std3__45__cpo3endE:
	.zero		1
	.type		_ZN89_INTERNAL_5a5148a6_53_flash_fwd_hdim192_bf16_paged_split_softcapall_sm80_cu_49158569_38144cuda3std3__419piecewise_constructE,@object
	.size		_ZN89_INTERNAL_5a5148a6_53_flash_fwd_hdim192_bf16_paged_split_softcapall_sm80_cu_49158569_38144cuda3std3__419piecewise_constructE,(_ZN89_INTERNAL_5a5148a6_53_flash_fwd_hdim192_bf16_paged_split_softcapall_sm80_cu_49158569_38144cuda3std3__45__cpo4cendE - _ZN89_INTERNAL_5a5148a6_53_flash_fwd_hdim192_bf16_paged_split_softcapall_sm80_cu_49158569_38144cuda3std3__419piecewise_constructE)
_ZN89_INTERNAL_5a5148a6_53_flash_fwd_hdim192_bf16_paged_split_softcapall_sm80_cu_49158569_38144cuda3std3__419piecewise_constructE:
	.zero		1
	.type		_ZN89_INTERNAL_5a5148a6_53_flash_fwd_hdim192_bf16_paged_split_softcapall_sm80_cu_49158569_38144cuda3std3__45__cpo4cendE,@object
	.size		_ZN89_INTERNAL_5a5148a6_53_flash_fwd_hdim192_bf16_paged_split_softcapall_sm80_cu_49158569_38144cuda3std3__45__cpo4cendE,(_ZN89_INTERNAL_5a5148a6_53_flash_fwd_hdim192_bf16_paged_split_softcapall_sm80_cu_49158569_38144cuda3std6ranges3__45__cpo4swapE - _ZN89_INTERNAL_5a5148a6_53_flash_fwd_hdim192_bf16_paged_split_softcapall_sm80_cu_49158569_38144cuda3std3__45__cpo4cendE)
_ZN89_INTERNAL_5a5148a6_53_flash_fwd_hdim192_bf16_paged_split_softcapall_sm80_cu_49158569_38144cuda3std3__45__cpo4cendE:
	.zero		1
	.type		_ZN89_INTERNAL_5a5148a6_53_flash_fwd_hdim192_bf16_paged_split_softcapall_sm80_cu_49158569_38144cuda3std6ranges3__45__cpo4swapE,@object
	.size		_ZN89_INTERNAL_5a5148a6_53_flash_fwd_hdim192_bf16_paged_split_softcapall_sm80_cu_49158569_38144cuda3std6ranges3__45__cpo4swapE,(.L_7 - _ZN89_INTERNAL_5a5148a6_53_flash_fwd_hdim192_bf16_paged_split_softcapall_sm80_cu_49158569_38144cuda3std6ranges3__45__cpo4swapE)
_ZN89_INTERNAL_5a5148a6_53_flash_fwd_hdim192_bf16_paged_split_softcapall_sm80_cu_49158569_38144cuda3std6ranges3__45__cpo4swapE:
	.zero		1
.L_7:


//--------------------- .nv.constant0._ZN7cutlass13device_kernelIN5flash19enable_sm80_to_sm89INS1_16FlashAttnFwdSm80INS1_25CollectiveMainloopFwdSm80ILi8ELi1ELb0EN4cute5tupleIJNS5_1CILi128EEENS7_ILi64EEENS7_ILi192EEEEEELi192ENS_10bfloat16_tEfNS_4arch4Sm80ELb0ELb0ELb1ELb0ELb1ELb0ELb1ELb1EEENS1_21CollectiveEpilogueFwdINS6_IJS8_SA_S9_EEENS6_IJNS7_ILi1EEESI_SI_EEESC_SE_Li256ELb0ELb1ELb1ELb0EEENS1_19SingleTileSchedulerILb0ELb1ELb1ELi128EEEEEEEEEvNT_6ParamsE --------------------------
	.section	.nv.constant0._ZN7cutlass13device_kernelIN5flash19enable_sm80_to_sm89INS1_16FlashAttnFwdSm80INS1_25CollectiveMainloopFwdSm80ILi8ELi1ELb0EN4cute5tupleIJNS5_1CILi128EEENS7_ILi64EEENS7_ILi192EEEEEELi192ENS_10bfloat16_tEfNS_4arch4Sm80ELb0ELb0ELb1ELb0ELb1ELb0ELb1ELb1EEENS1_21CollectiveEpilogueFwdINS6_IJS8_SA_S9_EEENS6_IJNS7_ILi1EEESI_SI_EEESC_SE_Li256ELb0ELb1ELb1ELb0EEENS1_19SingleTileSchedulerILb0ELb1ELb1ELi128EEEEEEEEEvNT_6ParamsE,"a",@progbits
	.sectionflags	@""
	.align	4
.nv.constant0._ZN7cutlass13device_kernelIN5flash19enable_sm80_to_sm89INS1_16FlashAttnFwdSm80INS1_25CollectiveMainloopFwdSm80ILi8ELi1ELb0EN4cute5tupleIJNS5_1CILi128EEENS7_ILi64EEENS7_ILi192EEEEEELi192ENS_10bfloat16_tEfNS_4arch4Sm80ELb0ELb0ELb1ELb0ELb1ELb0ELb1ELb1EEENS1_21CollectiveEpilogueFwdINS6_IJS8_SA_S9_EEENS6_IJNS7_ILi1EEESI_SI_EEESC_SE_Li256ELb0ELb1ELb1ELb0EEENS1_19SingleTileSchedulerILb0ELb1ELb1ELi128EEEEEEEEEvNT_6ParamsE:
	.zero		1576


//--------------------- .nv.constant0._ZN7cutlass13device_kernelIN5flash19enable_sm80_to_sm89INS1_16FlashAttnFwdSm80INS1_25CollectiveMainloopFwdSm80ILi8ELi1ELb0EN4cute5tupleIJNS5_1CILi128EEENS7_ILi64EEENS7_ILi192EEEEEELi192ENS_10bfloat16_tEfNS_4arch4Sm80ELb0ELb0ELb1ELb1ELb1ELb0ELb1ELb1EEENS1_21CollectiveEpilogueFwdINS6_IJS8_SA_S9_EEENS6_IJNS7_ILi1EEESI_SI_EEESC_SE_Li256ELb1ELb1ELb1ELb0EEENS1_36VarlenDynamicPersistentTileSchedulerILi128ELi64ELi256ELi256ELb1ELb1ELb0ELb0ELb1ELb1EEEEEEEEEvNT_6ParamsE --------------------------
	.section	.nv.constant0._ZN7cutlass13device_kernelIN5flash19enable_sm80_to_sm89INS1_16FlashAttnFwdSm80INS1_25CollectiveMainloopFwdSm80ILi8ELi1ELb0EN4cute5tupleIJNS5_1CILi128EEENS7_ILi64EEENS7_ILi192EEEEEELi192ENS_10bfloat16_tEfNS_4arch4Sm80ELb0ELb0ELb1ELb1ELb1ELb0ELb1ELb1EEENS1_21CollectiveEpilogueFwdINS6_IJS8_SA_S9_EEENS6_IJNS7_ILi1EEESI_SI_EEESC_SE_Li256ELb1ELb1ELb1ELb0EEENS1_36VarlenDynamicPersistentTileSchedulerILi128ELi64ELi256ELi256ELb1ELb1ELb0ELb0ELb1ELb1EEEEEEEEEvNT_6ParamsE,"a",@progbits
	.sectionflags	@""
	.align	4
.nv.constant0._ZN7cutlass13device_kernelIN5flash19enable_sm80_to_sm89INS1_16FlashAttnFwdSm80INS1_25CollectiveMainloopFwdSm80ILi8ELi1ELb0EN4cute5tupleIJNS5_1CILi128EEENS7_ILi64EEENS7_ILi192EEEEEELi192ENS_10bfloat16_tEfNS_4arch4Sm80ELb0ELb0ELb1ELb1ELb1ELb0ELb1ELb1EEENS1_21CollectiveEpilogueFwdINS6_IJS8_SA_S9_EEENS6_IJNS7_ILi1EEESI_SI_EEESC_SE_Li256ELb1ELb1ELb1ELb0EEENS1_36VarlenDynamicPersistentTileSchedulerILi128ELi64ELi256ELi256ELb1ELb1ELb0ELb0ELb1ELb1EEEEEEEEEvNT_6ParamsE:
	.zero		1608


//--------------------- .nv.constant0._ZN7cutlass13device_kernelIN5flash19enable_sm80_to_sm89INS1_16FlashAttnFwdSm80INS1_25CollectiveMainloopFwdSm80ILi8ELi1ELb0EN4cute5tupleIJNS5_1CILi128EEENS7_ILi64EEENS7_ILi192EEEEEELi192ENS_10bfloat16_tEfNS_4arch4Sm80ELb0ELb0ELb1ELb1ELb1ELb1ELb1ELb1EEENS1_21CollectiveEpilogueFwdINS6_IJS8_SA_S9_EEENS6_IJNS7_ILi1EEESI_SI_EEESC_SE_Li256ELb1ELb1ELb1ELb0EEENS1_36VarlenDynamicPersistentTileSchedulerILi128ELi64ELi256ELi256ELb1ELb1ELb0ELb0ELb1ELb1EEEEEEEEEvNT_6ParamsE --------------------------
	.section	.nv.constant0._ZN7cutlass13device_kernelIN5flash19enable_sm80_to_sm89INS1_16FlashAttnFwdSm80INS1_25CollectiveMainloopFwdSm80ILi8ELi1ELb0EN4cute5tupleIJNS5_1CILi128EEENS7_ILi64EEENS7_ILi192EEEEEELi192ENS_10bfloat16_tEfNS_4arch4Sm80ELb0ELb0ELb1ELb1ELb1ELb1ELb1ELb1EEENS1_21CollectiveEpilogueFwdINS6_IJS8_SA_S9_EEENS6_IJNS7_ILi1EEESI_SI_EEESC_SE_Li256ELb1ELb1ELb1ELb0EEENS1_36VarlenDynamicPersistentTileSchedulerILi128ELi64ELi256ELi256ELb1ELb1ELb0ELb0ELb1ELb1EEEEEEEEEvNT_6ParamsE,"a",@progbits
	.sectionflags	@""
	.align	4
.nv.constant0._ZN7cutlass13device_kernelIN5flash19enable_sm80_to_sm89INS1_16FlashAttnFwdSm80INS1_25CollectiveMainloopFwdSm80ILi8ELi1ELb0EN4cute5tupleIJNS5_1CILi128EEENS7_ILi64EEENS7_ILi192EEEEEELi192ENS_10bfloat16_tEfNS_4arch4Sm80ELb0ELb0ELb1ELb1ELb1ELb1ELb1ELb1EEENS1_21CollectiveEpilogueFwdINS6_IJS8_SA_S9_EEENS6_IJNS7_ILi1EEESI_SI_EEESC_SE_Li256ELb1ELb1ELb1ELb0EEENS1_36VarlenDynamicPersistentTileSchedulerILi128ELi64ELi256ELi256ELb1ELb1ELb0ELb0ELb1ELb1EEEEEEEEEvNT_6ParamsE:
	.zero		1608


//--------------------- .nv.constant0._ZN7cutlass13device_kernelIN5flash19enable_sm80_to_sm89INS1_16FlashAttnFwdSm80INS1_25CollectiveMainloopFwdSm80ILi8ELi1ELb0EN4cute5tupleIJNS5_1CILi128EEENS7_ILi64EEENS7_ILi192EEEEEELi192ENS_10bfloat16_tEfNS_4arch4Sm80ELb0ELb1ELb1ELb0ELb1ELb0ELb1ELb1EEENS1_21CollectiveEpilogueFwdINS6_IJS8_SA_S9_EEENS6_IJNS7_ILi1EEESI_SI_EEESC_SE_Li256ELb0ELb1ELb1ELb0EEENS1_19SingleTileSchedulerILb0ELb1ELb1ELi128EEEEEEEEEvNT_6ParamsE --------------------------
	.section	.nv.constant0._ZN7cutlass13device_kernelIN5flash19enable_sm80_to_sm89INS1_16FlashAttnFwdSm80INS1_25CollectiveMainloopFwdSm80ILi8ELi1ELb0EN4cute5tupleIJNS5_1CILi128EEENS7_ILi64EEENS7_ILi192EEEEEELi192ENS_10bfloat16_tEfNS_4arch4Sm80ELb0ELb1ELb1ELb0ELb1ELb0ELb1ELb1EEENS1_21CollectiveEpilogueFwdINS6_IJS8_SA_S9_EEENS6_IJNS7_ILi1EEESI_SI_EEESC_SE_Li256ELb0ELb1ELb1ELb0EEENS1_19SingleTileSchedulerILb0ELb1ELb1ELi128EEEEEEEEEvNT_6ParamsE,"a",@progbits
	.sectionflags	@""
	.align	4
.nv.constant0._ZN7cutlass13device_kernelIN5flash19enable_sm80_to_sm89INS1_16FlashAttnFwdSm80INS1_25CollectiveMainloopFwdSm80ILi8ELi1ELb0EN4cute5tupleIJNS5_1CILi128EEENS7_ILi64EEENS7_ILi192EEEEEELi192ENS_10bfloat16_tEfNS_4arch4Sm80ELb0ELb1ELb1ELb0ELb1ELb0ELb1ELb1EEENS1_21CollectiveEpilogueFwdINS6_IJS8_SA_S9_EEENS6_IJNS7_ILi1EEESI_SI_EEESC_SE_Li256ELb0ELb1ELb1ELb0EEENS1_19SingleTileSchedulerILb0ELb1ELb1ELi128EEEEEEEEEvNT_6ParamsE:
	.zero		1576


//--------------------- .nv.constant0._ZN7cutlass13device_kernelIN5flash19enable_sm80_to_sm89INS1_16FlashAttnFwdSm80INS1_25CollectiveMainloopFwdSm80ILi8ELi1ELb0EN4cute5tupleIJNS5_1CILi128EEENS7_ILi64EEENS7_ILi192EEEEEELi192ENS_10bfloat16_tEfNS_4arch4Sm80ELb0ELb1ELb1ELb1ELb1ELb0ELb1ELb1EEENS1_21CollectiveEpilogueFwdINS6_IJS8_SA_S9_EEENS6_IJNS7_ILi1EEESI_SI_EEESC_SE_Li256ELb1ELb1ELb1ELb0EEENS1_36VarlenDynamicPersistentTileSchedulerILi128ELi64ELi256ELi256ELb1ELb1ELb0ELb1ELb0ELb1EEEEEEEEEvNT_6ParamsE --------------------------
	.section	.nv.constant0._ZN7cutlass13device_kernelIN5flash19enable_sm80_to_sm89INS1_16FlashAttnFwdSm80INS1_25CollectiveMainloopFwdSm80ILi8ELi1ELb0EN4cute5tupleIJNS5_1CILi128EEENS7_ILi64EEENS7_ILi192EEEEEELi192ENS_10bfloat16_tEfNS_4arch4Sm80ELb0ELb1ELb1ELb1ELb1ELb0ELb1ELb1EEENS1_21CollectiveEpilogueFwdINS6_IJS8_SA_S9_EEENS6_IJNS7_ILi1EEESI_SI_EEESC_SE_Li256ELb1ELb1ELb1ELb0EEENS1_36VarlenDynamicPersistentTileSchedulerILi128ELi64ELi256ELi256ELb1ELb1ELb0ELb1ELb0ELb1EEEEEEEEEvNT_6ParamsE,"a",@progbits
	.sectionflags	@""
	.align	4
.nv.constant0._ZN7cutlass13device_kernelIN5flash19enable_sm80_to_sm89INS1_16FlashAttnFwdSm80INS1_25CollectiveMainloopFwdSm80ILi8ELi1ELb0EN4cute5tupleIJNS5_1CILi128EEENS7_ILi64EEENS7_ILi192EEEEEELi192ENS_10bfloat16_tEfNS_4arch4Sm80ELb0ELb1ELb1ELb1ELb1ELb0ELb1ELb1EEENS1_21CollectiveEpilogueFwdINS6_IJS8_SA_S9_EEENS6_IJNS7_ILi1EEESI_SI_EEESC_SE_Li256ELb1ELb1ELb1ELb0EEENS1_36VarlenDynamicPersistentTileSchedulerILi128ELi64ELi256ELi256ELb1ELb1ELb0ELb1ELb0ELb1EEEEEEEEEvNT_6ParamsE:
	.zero		1608


//--------------------- .nv.constant0._ZN7cutlass13device_kernelIN5flash19enable_sm80_to_sm89INS1_16FlashAttnFwdSm80INS1_25CollectiveMainloopFwdSm80ILi8ELi1ELb0EN4cute5tupleIJNS5_1CILi128EEENS7_ILi64EEENS7_ILi192EEEEEELi192ENS_10bfloat16_tEfNS_4arch4Sm80ELb0ELb1ELb1ELb1ELb1ELb1ELb1ELb1EEENS1_21CollectiveEpilogueFwdINS6_IJS8_SA_S9_EEENS6_IJNS7_ILi1EEESI_SI_EEESC_SE_Li256ELb1ELb1ELb1ELb0EEENS1_36VarlenDynamicPersistentTileSchedulerILi128ELi64ELi256ELi256ELb1ELb1ELb0ELb1ELb0ELb1EEEEEEEEEvNT_6ParamsE --------------------------
	.section	.nv.constant0._ZN7cutlass13device_kernelIN5flash19enable_sm80_to_sm89INS1_16FlashAttnFwdSm80INS1_25CollectiveMainloopFwdSm80ILi8ELi1ELb0EN4cute5tupleIJNS5_1CILi128EEENS7_ILi64EEENS7_ILi192EEEEEELi192ENS_10bfloat16_tEfNS_4arch4Sm80ELb0ELb1ELb1ELb1ELb1ELb1ELb1ELb1EEENS1_21CollectiveEpilogueFwdINS6_IJS8_SA_S9_EEENS6_IJNS7_ILi1EEESI_SI_EEESC_SE_Li256ELb1ELb1ELb1ELb0EEENS1_36VarlenDynamicPersistentTileSchedulerILi128ELi64ELi256ELi256ELb1ELb1ELb0ELb1ELb0ELb1EEEEEEEEEvNT_6ParamsE,"a",@progbits
	.sectionflags	@""
	.align	4
.nv.constant0._ZN7cutlass13device_kernelIN5flash19enable_sm80_to_sm89INS1_16FlashAttnFwdSm80INS1_25CollectiveMainloopFwdSm80ILi8ELi1ELb0EN4cute5tupleIJNS5_1CILi128EEENS7_ILi64EEENS7_ILi192EEEEEELi192ENS_10bfloat16_tEfNS_4arch4Sm80ELb0ELb1ELb1ELb1ELb1ELb1ELb1ELb1EEENS1_21CollectiveEpilogueFwdINS6_IJS8_SA_S9_EEENS6_IJNS7_ILi1EEESI_SI_EEESC_SE_Li256ELb1ELb1ELb1ELb0EEENS1_36VarlenDynamicPersistentTileSchedulerILi128ELi64ELi256ELi256ELb1ELb1ELb0ELb1ELb0ELb1EEEEEEEEEvNT_6ParamsE:
	.zero		1608


//--------------------- .nv.constant0._ZN7cutlass13device_kernelIN5flash19enable_sm80_to_sm89INS1_16FlashAttnFwdSm80INS1_25CollectiveMainloopFwdSm80ILi8ELi1ELb0EN4cute5tupleIJNS5_1CILi128EEENS7_ILi64EEENS7_ILi192EEEEEELi192ENS_10bfloat16_tEfNS_4arch4Sm80ELb1ELb0ELb1ELb0ELb1ELb0ELb1ELb1EEENS1_21CollectiveEpilogueFwdINS6_IJS8_SA_S9_EEENS6_IJNS7_ILi1EEESI_SI_EEESC_SE_Li256ELb0ELb1ELb1ELb0EEENS1_30DynamicPersistentTileSchedulerILi256ELi256ELb1ELb1ELb0EEEEEEEEEvNT_6ParamsE --------------------------
	.section	.nv.constant0._ZN7cutlass13device_kernelIN5flash19enable_sm80_to_sm89INS1_16FlashAttnFwdSm80INS1_25CollectiveMainloopFwdSm80ILi8ELi1ELb0EN4cute5tupleIJNS5_1CILi128EEENS7_ILi64EEENS7_ILi192EEEEEELi192ENS_10bfloat16_tEfNS_4arch4Sm80ELb1ELb0ELb1ELb0ELb1ELb0ELb1ELb1EEENS1_21CollectiveEpilogueFwdINS6_IJS8_SA_S9_EEENS6_IJNS7_ILi1EEESI_SI_EEESC_SE_Li256ELb0ELb1ELb1ELb0EEENS1_30DynamicPersistentTileSchedulerILi256ELi256ELb1ELb1ELb0EEEEEEEEEvNT_6ParamsE,"a",@progbits
	.sectionflags	@""
	.align	4
.nv.constant0._ZN7cutlass13device_kernelIN5flash19enable_sm80_to_sm89INS1_16FlashAttnFwdSm80INS1_25CollectiveMainloopFwdSm80ILi8ELi1ELb0EN4cute5tupleIJNS5_1CILi128EEENS7_ILi64EEENS7_ILi192EEEEEELi192ENS_10bfloat16_tEfNS_4arch4Sm80ELb1ELb0ELb1ELb0ELb1ELb0ELb1ELb1EEENS1_21CollectiveEpilogueFwdINS6_IJS8_SA_S9_EEENS6_IJNS7_ILi1EEESI_SI_EEESC_SE_Li256ELb0ELb1ELb1ELb0EEENS1_30DynamicPersistentTileSchedulerILi256ELi256ELb1ELb1ELb0EEEEEEEEEvNT_6ParamsE:
	.zero		1592


//--------------------- .nv.constant0._ZN7cutlass13device_kernelIN5flash19enable_sm80_to_sm89INS1_16FlashAttnFwdSm80INS1_25CollectiveMainloopFwdSm80ILi8ELi1ELb0EN4cute5tupleIJNS5_1CILi128EEENS7_ILi64EEENS7_ILi192EEEEEELi192ENS_10bfloat16_tEfNS_4arch4Sm80ELb1ELb0ELb1ELb1ELb1ELb0ELb1ELb1EEENS1_21CollectiveEpilogueFwdINS6_IJS8_SA_S9_EEENS6_IJNS7_ILi1EEESI_SI_EEESC_SE_Li256ELb1ELb1ELb1ELb0EEENS1_36VarlenDynamicPersistentTileSchedulerILi128ELi64ELi256ELi256ELb1ELb1ELb0ELb1ELb1ELb1EEEEEEEEEvNT_6ParamsE --------------------------
	.section	.nv.constant0._ZN7cutlass13device_kernelIN5flash19enable_sm80_to_sm89INS1_16FlashAttnFwdSm80INS1_25CollectiveMainloopFwdSm80ILi8ELi1ELb0EN4cute5tupleIJNS5_1CILi128EEENS7_ILi64EEENS7_ILi192EEEEEELi192ENS_10bfloat16_tEfNS_4arch4Sm80ELb1ELb0ELb1ELb1ELb1ELb0ELb1ELb1EEENS1_21CollectiveEpilogueFwdINS6_IJS8_SA_S9_EEENS6_IJNS7_ILi1EEESI_SI_EEESC_SE_Li256ELb1ELb1ELb1ELb0EEENS1_36VarlenDynamicPersistentTileSchedulerILi128ELi64ELi256ELi256ELb1ELb1ELb0ELb1ELb1ELb1EEEEEEEEEvNT_6ParamsE,"a",@progbits
	.sectionflags	@""
	.align	4
.nv.constant0._ZN7cutlass13device_kernelIN5flash19enable_sm80_to_sm89INS1_16FlashAttnFwdSm80INS1_25CollectiveMainloopFwdSm80ILi8ELi1ELb0EN4cute5tupleIJNS5_1CILi128EEENS7_ILi64EEENS7_ILi192EEEEEELi192ENS_10bfloat16_tEfNS_4arch4Sm80ELb1ELb0ELb1ELb1ELb1ELb0ELb1ELb1EEENS1_21CollectiveEpilogueFwdINS6_IJS8_SA_S9_EEENS6_IJNS7_ILi1EEESI_SI_EEESC_SE_Li256ELb1ELb1ELb1ELb0EEENS1_36VarlenDynamicPersistentTileSchedulerILi128ELi64ELi256ELi256ELb1ELb1ELb0ELb1ELb1ELb1EEEEEEEEEvNT_6ParamsE:
	.zero		1608


//--------------------- .nv.constant0._ZN7cutlass13device_kernelIN5flash19enable_sm80_to_sm89INS1_16FlashAttnFwdSm80INS1_25CollectiveMainloopFwdSm80ILi8ELi1ELb0EN4cute5tupleIJNS5_1CILi128EEENS7_ILi64EEENS7_ILi192EEEEEELi192ENS_10bfloat16_tEfNS_4arch4Sm80ELb1ELb0ELb1ELb1ELb1ELb1ELb1ELb1EEENS1_21CollectiveEpilogueFwdINS6_IJS8_SA_S9_EEENS6_IJNS7_ILi1EEESI_SI_EEESC_SE_Li256ELb1ELb1ELb1ELb0EEENS1_36VarlenDynamicPersistentTileSchedulerILi128ELi64ELi256ELi256ELb1ELb1ELb0ELb1ELb1ELb1EEEEEEEEEvNT_6ParamsE --------------------------
	.section	.nv.constant0._ZN7cutlass13device_kernelIN5flash19enable_sm80_to_sm89INS1_16FlashAttnFwdSm80INS1_25CollectiveMainloopFwdSm80ILi8ELi1ELb0EN4cute5tupleIJNS5_1CILi128EEENS7_ILi64EEENS7_ILi192EEEEEELi192ENS_10bfloat16_tEfNS_4arch4Sm80ELb1ELb0ELb1ELb1ELb1ELb1ELb1ELb1EEENS1_21CollectiveEpilogueFwdINS6_IJS8_SA_S9_EEENS6_IJNS7_ILi1EEESI_SI_EEESC_SE_Li256ELb1ELb1ELb1ELb0EEENS1_36VarlenDynamicPersistentTileSchedulerILi128ELi64ELi256ELi256ELb1ELb1ELb0ELb1ELb1ELb1EEEEEEEEEvNT_6ParamsE,"a",@progbits
	.sectionflags	@""
	.align	4
.nv.constant0._ZN7cutlass13device_kernelIN5flash19enable_sm80_to_sm89INS1_16FlashAttnFwdSm80INS1_25CollectiveMainloopFwdSm80ILi8ELi1ELb0EN4cute5tupleIJNS5_1CILi128EEENS7_ILi64EEENS7_ILi192EEEEEELi192ENS_10bfloat16_tEfNS_4arch4Sm80ELb1ELb0ELb1ELb1ELb1ELb1ELb1ELb1EEENS1_21CollectiveEpilogueFwdINS6_IJS8_SA_S9_EEENS6_IJNS7_ILi1EEESI_SI_EEESC_SE_Li256ELb1ELb1ELb1ELb0EEENS1_36VarlenDynamicPersistentTileSchedulerILi128ELi64ELi256ELi256ELb1ELb1ELb0ELb1ELb1ELb1EEEEEEEEEvNT_6ParamsE:
	.zero		1608


//--------------------- .nv.constant0._ZN7cutlass13device_kernelIN5flash19enable_sm80_to_sm89INS1_16FlashAttnFwdSm80INS1_25CollectiveMainloopFwdSm80ILi8ELi2ELb0EN4cute5tupleIJNS5_1CILi128EEENS7_ILi64EEENS7_ILi192EEEEEELi192ENS_10bfloat16_tEfNS_4arch4Sm80ELb0ELb0ELb1ELb0ELb1ELb0ELb1ELb1EEENS1_21CollectiveEpilogueFwdINS6_IJS8_SA_S9_EEENS6_IJNS7_ILi1EEESI_SI_EEESC_SE_Li256ELb0ELb1ELb1ELb0EEENS1_19SingleTileSchedulerILb0ELb1ELb1ELi128EEEEEEEEEvNT_6ParamsE --------------------------
	.section	.nv.constant0._ZN7cutlass13device_kernelIN5flash19enable_sm80_to_sm89INS1_16FlashAttnFwdSm80INS1_25CollectiveMainloopFwdSm80ILi8ELi2ELb0EN4cute5tupleIJNS5_1CILi128EEENS7_ILi64EEENS7_ILi192EEEEEELi192ENS_10bfloat16_tEfNS_4arch4Sm80ELb0ELb0ELb1ELb0ELb1ELb0ELb1ELb1EEENS1_21CollectiveEpilogueFwdINS6_IJS8_SA_S9_EEENS6_IJNS7_ILi1EEESI_SI_EEESC_SE_Li256ELb0ELb1ELb1ELb0EEENS1_19SingleTileSchedulerILb0ELb1ELb1ELi128EEEEEEEEEvNT_6ParamsE,"a",@progbits
	.sectionflags	@""
	.align	4
.nv.constant0._ZN7cutlass13device_kernelIN5flash19enable_sm80_to_sm89INS1_16FlashAttnFwdSm80INS1_25CollectiveMainloopFwdSm80ILi8ELi2ELb0EN4cute5tupleIJNS5_1CILi128EEENS7_ILi64EEENS7_ILi192EEEEEELi192ENS_10bfloat16_tEfNS_4arch4Sm80ELb0ELb0ELb1ELb0ELb1ELb0ELb1ELb1EEENS1_21CollectiveEpilogueFwdINS6_IJS8_SA_S9_EEENS6_IJNS7_ILi1EEESI_SI_EEESC_SE_Li256ELb0ELb1ELb1ELb0EEENS1_19SingleTileSchedulerILb0ELb1ELb1ELi128EEEEEEEEEvNT_6ParamsE:
	.zero		1576


//--------------------- .nv.constant0._ZN7cutlass13device_kernelIN5flash19enable_sm80_to_sm89INS1_16FlashAttnFwdSm80INS1_25CollectiveMainloopFwdSm80ILi8ELi2ELb0EN4cute5tupleIJNS5_1CILi128EEENS7_ILi64EEENS7_ILi192EEEEEELi192ENS_10bfloat16_tEfNS_4arch4Sm80ELb0ELb0ELb1ELb1ELb1ELb0ELb1ELb1EEENS1_21CollectiveEpilogueFwdINS6_IJS8_SA_S9_EEENS6_IJNS7_ILi1EEESI_SI_EEESC_SE_Li256ELb1ELb1ELb1ELb0EEENS1_36VarlenDynamicPersistentTileSchedulerILi128ELi64ELi256ELi256ELb1ELb1ELb0ELb0ELb1ELb1EEEEEEEEEvNT_6ParamsE --------------------------
	.section	.nv.constant0._ZN7cutlass13device_kernelIN5flash19enable_sm80_to_sm89INS1_16FlashAttnFwdSm80INS1_25CollectiveMainloopFwdSm80ILi8ELi2ELb0EN4cute5tupleIJNS5_1CILi128EEENS7_ILi64EEENS7_ILi192EEEEEELi192ENS_10bfloat16_tEfNS_4arch4Sm80ELb0ELb0ELb1ELb1ELb1ELb0ELb1ELb1EEENS1_21CollectiveEpilogueFwdINS6_IJS8_SA_S9_EEENS6_IJNS7_ILi1EEESI_SI_EEESC_SE_Li256ELb1ELb1ELb1ELb0EEENS1_36VarlenDynamicPersistentTileSchedulerILi128ELi64ELi256ELi256ELb1ELb1ELb0ELb0ELb1ELb1EEEEEEEEEvNT_6ParamsE,"a",@progbits
	.sectionflags	@""
	.align	4
.nv.constant0._ZN7cutlass13device_kernelIN5flash19enable_sm80_to_sm89INS1_16FlashAttnFwdSm80INS1_25CollectiveMainloopFwdSm80ILi8ELi2ELb0EN4cute5tupleIJNS5_1CILi128EEENS7_ILi64EEENS7_ILi192EEEEEELi192ENS_10bfloat16_tEfNS_4arch4Sm80ELb0ELb0ELb1ELb1ELb1ELb0ELb1ELb1EEENS1_21CollectiveEpilogueFwdINS6_IJS8_SA_S9_EEENS6_IJNS7_ILi1EEESI_SI_EEESC_SE_Li256ELb1ELb1ELb1ELb0EEENS1_36VarlenDynamicPersistentTileSchedulerILi128ELi64ELi256ELi256ELb1ELb1ELb0ELb0ELb1ELb1EEEEEEEEEvNT_6ParamsE:
	.zero		1608


//--------------------- .nv.constant0._ZN7cutlass13device_kernelIN5flash19enable_sm80_to_sm89INS1_16FlashAttnFwdSm80INS1_25CollectiveMainloopFwdSm80ILi8ELi2ELb0EN4cute5tupleIJNS5_1CILi128EEENS7_ILi64EEENS7_ILi192EEEEEELi192ENS_10bfloat16_tEfNS_4arch4Sm80ELb0ELb0ELb1ELb1ELb1ELb1ELb1ELb1EEENS1_21CollectiveEpilogueFwdINS6_IJS8_SA_S9_EEENS6_IJNS7_ILi1EEESI_SI_EEESC_SE_Li256ELb1ELb1ELb1ELb0EEENS1_36VarlenDynamicPersistentTileSchedulerILi128ELi64ELi256ELi256ELb1ELb1ELb0ELb0ELb1ELb1EEEEEEEEEvNT_6ParamsE --------------------------
	.section	.nv.constant0._ZN7cutlass13device_kernelIN5flash19enable_sm80_to_sm89INS1_16FlashAttnFwdSm80INS1_25CollectiveMainloopFwdSm80ILi8ELi2ELb0EN4cute5tupleIJNS5_1CILi128EEENS7_ILi64EEENS7_ILi192EEEEEELi192ENS_10bfloat16_tEfNS_4arch4Sm80ELb0ELb0ELb1ELb1ELb1ELb1ELb1ELb1EEENS1_21CollectiveEpilogueFwdINS6_IJS8_SA_S9_EEENS6_IJNS7_ILi1EEESI_SI_EEESC_SE_Li256ELb1ELb1ELb1ELb0EEENS1_36VarlenDynamicPersistentTileSchedulerILi128ELi64ELi256ELi256ELb1ELb1ELb0ELb0ELb1ELb1EEEEEEEEEvNT_6ParamsE,"a",@progbits
	.sectionflags	@""
	.align	4
.nv.constant0._ZN7cutlass13device_kernelIN5flash19enable_sm80_to_sm89INS1_16FlashAttnFwdSm80INS1_25CollectiveMainloopFwdSm80ILi8ELi2ELb0EN4cute5tupleIJNS5_1CILi128EEENS7_ILi64EEENS7_ILi192EEEEEELi192ENS_10bfloat16_tEfNS_4arch4Sm80ELb0ELb0ELb1ELb1ELb1ELb1ELb1ELb1EEENS1_21CollectiveEpilogueFwdINS6_IJS8_SA_S9_EEENS6_IJNS7_ILi1EEESI_SI_EEESC_SE_Li256ELb1ELb1ELb1ELb0EEENS1_36VarlenDynamicPersistentTileSchedulerILi128ELi64ELi256ELi256ELb1ELb1ELb0ELb0ELb1ELb1EEEEEEEEEvNT_6ParamsE:
	.zero		1608


//--------------------- .nv.constant0._ZN7cutlass13device_kernelIN5flash19enable_sm80_to_sm89INS1_16FlashAttnFwdSm80INS1_25CollectiveMainloopFwdSm80ILi8ELi2ELb0EN4cute5tupleIJNS5_1CILi128EEENS7_ILi64EEENS7_ILi192EEEEEELi192ENS_10bfloat16_tEfNS_4arch4Sm80ELb0ELb1ELb1ELb0ELb1ELb0ELb1ELb1EEENS1_21CollectiveEpilogueFwdINS6_IJS8_SA_S9_EEENS6_IJNS7_ILi1EEESI_SI_EEESC_SE_Li256ELb0ELb1ELb1ELb0EEENS1_19SingleTileSchedulerILb0ELb1ELb1ELi128EEEEEEEEEvNT_6ParamsE --------------------------
	.section	.nv.constant0._ZN7cutlass13device_kernelIN5flash19enable_sm80_to_sm89INS1_16FlashAttnFwdSm80INS1_25CollectiveMainloopFwdSm80ILi8ELi2ELb0EN4cute5tupleIJNS5_1CILi128EEENS7_ILi64EEENS7_ILi192EEEEEELi192ENS_10bfloat16_tEfNS_4arch4Sm80ELb0ELb1ELb1ELb0ELb1ELb0ELb1ELb1EEENS1_21CollectiveEpilogueFwdINS6_IJS8_SA_S9_EEENS6_IJNS7_ILi1EEESI_SI_EEESC_SE_Li256ELb0ELb1ELb1ELb0EEENS1_19SingleTileSchedulerILb0ELb1ELb1ELi128EEEEEEEEEvNT_6ParamsE,"a",@progbits
	.sectionflags	@""
	.align	4
.nv.constant0._ZN7cutlass13device_kernelIN5flash19enable_sm80_to_sm89INS1_16FlashAttnFwdSm80INS1_25CollectiveMainloopFwdSm80ILi8ELi2ELb0EN4cute5tupleIJNS5_1CILi128EEENS7_ILi64EEENS7_ILi192EEEEEELi192ENS_10bfloat16_tEfNS_4arch4Sm80ELb0ELb1ELb1ELb0ELb1ELb0ELb1ELb1EEENS1_21CollectiveEpilogueFwdINS6_IJS8_SA_S9_EEENS6_IJNS7_ILi1EEESI_SI_EEESC_SE_Li256ELb0ELb1ELb1ELb0EEENS1_19SingleTileSchedulerILb0ELb1ELb1ELi128EEEEEEEEEvNT_6ParamsE:
	.zero		1576


//--------------------- .nv.constant0._ZN7cutlass13device_kernelIN5flash19enable_sm80_to_sm89INS1_16FlashAttnFwdSm80INS1_25CollectiveMainloopFwdSm80ILi8ELi2ELb0EN4cute5tupleIJNS5_1CILi128EEENS7_ILi64EEENS7_ILi192EEEEEELi192ENS_10bfloat16_tEfNS_4arch4Sm80ELb0ELb1ELb1ELb1ELb1ELb0ELb1ELb1EEENS1_21CollectiveEpilogueFwdINS6_IJS8_SA_S9_EEENS6_IJNS7_ILi1EEESI_SI_EEESC_SE_Li256ELb1ELb1ELb1ELb0EEENS1_36VarlenDynamicPersistentTileSchedulerILi128ELi64ELi256ELi256ELb1ELb1ELb0ELb1ELb0ELb1EEEEEEEEEvNT_6ParamsE --------------------------
	.section	.nv.constant0._ZN7cutlass13device_kernelIN5flash19enable_sm80_to_sm89INS1_16FlashAttnFwdSm80INS1_25CollectiveMainloopFwdSm80ILi8ELi2ELb0EN4cute5tupleIJNS5_1CILi128EEENS7_ILi64EEENS7_ILi192EEEEEELi192ENS_10bfloat16_tEfNS_4arch4Sm80ELb0ELb1ELb1ELb1ELb1ELb0ELb1ELb1EEENS1_21CollectiveEpilogueFwdINS6_IJS8_SA_S9_EEENS6_IJNS7_ILi1EEESI_SI_EEESC_SE_Li256ELb1ELb1ELb1ELb0EEENS1_36VarlenDynamicPersistentTileSchedulerILi128ELi64ELi256ELi256ELb1ELb1ELb0ELb1ELb0ELb1EEEEEEEEEvNT_6ParamsE,"a",@progbits
	.sectionflags	@""
	.align	4
.nv.constant0._ZN7cutlass13device_kernelIN5flash19enable_sm80_to_sm89INS1_16FlashAttnFwdSm80INS1_25CollectiveMainloopFwdSm80ILi8ELi2ELb0EN4cute5tupleIJNS5_1CILi128EEENS7_ILi64EEENS7_ILi192EEEEEELi192ENS_10bfloat16_tEfNS_4arch4Sm80ELb0ELb1ELb1ELb1ELb1ELb0ELb1ELb1EEENS1_21CollectiveEpilogueFwdINS6_IJS8_SA_S9_EEENS6_IJNS7_ILi1EEESI_SI_EEESC_SE_Li256ELb1ELb1ELb1ELb0EEENS1_36VarlenDynamicPersistentTileSchedulerILi128ELi64ELi256ELi256ELb1ELb1ELb0ELb1ELb0ELb1EEEEEEEEEvNT_6ParamsE:
	.zero		1608


//--------------------- .nv.constant0._ZN7cutlass13device_kernelIN5flash19enable_sm80_to_sm89INS1_16FlashAttnFwdSm80INS1_25CollectiveMainloopFwdSm80ILi8ELi2ELb0EN4cute5tupleIJNS5_1CILi128EEENS7_ILi64EEENS7_ILi192EEEEEELi192ENS_10bfloat16_tEfNS_4arch4Sm80ELb0ELb1ELb1ELb1ELb1ELb1ELb1ELb1EEENS1_21CollectiveEpilogueFwdINS6_IJS8_SA_S9_EEENS6_IJNS7_ILi1EEESI_SI_EEESC_SE_Li256ELb1ELb1ELb1ELb0EEENS1_36VarlenDynamicPersistentTileSchedulerILi128ELi64ELi256ELi256ELb1ELb1ELb0ELb1ELb0ELb1EEEEEEEEEvNT_6ParamsE --------------------------
	.section	.nv.constant0._ZN7cutlass13device_kernelIN5flash19enable_sm80_to_sm89INS1_16FlashAttnFwdSm80INS1_25CollectiveMainloopFwdSm80ILi8ELi2ELb0EN4cute5tupleIJNS5_1CILi128EEENS7_ILi64EEENS7_ILi192EEEEEELi192ENS_10bfloat16_tEfNS_4arch4Sm80ELb0ELb1ELb1ELb1ELb1ELb1ELb1ELb1EEENS1_21CollectiveEpilogueFwdINS6_IJS8_SA_S9_EEENS6_IJNS7_ILi1EEESI_SI_EEESC_SE_Li256ELb1ELb1ELb1ELb0EEENS1_36VarlenDynamicPersistentTileSchedulerILi128ELi64ELi256ELi256ELb1ELb1ELb0ELb1ELb0ELb1EEEEEEEEEvNT_6ParamsE,"a",@progbits
	.sectionflags	@""
	.align	4
.nv.constant0._ZN7cutlass13device_kernelIN5flash19enable_sm80_to_sm89INS1_16FlashAttnFwdSm80INS1_25CollectiveMainloopFwdSm80ILi8ELi2ELb0EN4cute5tupleIJNS5_1CILi128EEENS7_ILi64EEENS7_ILi192EEEEEELi192ENS_10bfloat16_tEfNS_4arch4Sm80ELb0ELb1ELb1ELb1ELb1ELb1ELb1ELb1EEENS1_21CollectiveEpilogueFwdINS6_IJS8_SA_S9_EEENS6_IJNS7_ILi1EEESI_SI_EEESC_SE_Li256ELb1ELb1ELb1ELb0EEENS1_36VarlenDynamicPersistentTileSchedulerILi128ELi64ELi256ELi256ELb1ELb1ELb0ELb1ELb0ELb1EEEEEEEEEvNT_6ParamsE:
	.zero		1608


//--------------------- .nv.constant0._ZN7cutlass13device_kernelIN5flash19enable_sm80_to_sm89INS1_16FlashAttnFwdSm80INS1_25CollectiveMainloopFwdSm80ILi8ELi2ELb0EN4cute5tupleIJNS5_1CILi128EEENS7_ILi64EEENS7_ILi192EEEEEELi192ENS_10bfloat16_tEfNS_4arch4Sm80ELb1ELb0ELb1ELb0ELb1ELb0ELb1ELb1EEENS1_21CollectiveEpilogueFwdINS6_IJS8_SA_S9_EEENS6_IJNS7_ILi1EEESI_SI_EEESC_SE_Li256ELb0ELb1ELb1ELb0EEENS1_30DynamicPersistentTileSchedulerILi256ELi256ELb1ELb1ELb0EEEEEEEEEvNT_6ParamsE --------------------------
	.section	.nv.constant0._ZN7cutlass13device_kernelIN5flash19enable_sm80_to_sm89INS1_16FlashAttnFwdSm80INS1_25CollectiveMainloopFwdSm80ILi8ELi2ELb0EN4cute5tupleIJNS5_1CILi128EEENS7_ILi64EEENS7_ILi192EEEEEELi192ENS_10bfloat16_tEfNS_4arch4Sm80ELb1ELb0ELb1ELb0ELb1ELb0ELb1ELb1EEENS1_21CollectiveEpilogueFwdINS6_IJS8_SA_S9_EEENS6_IJNS7_ILi1EEESI_SI_EEESC_SE_Li256ELb0ELb1ELb1ELb0EEENS1_30DynamicPersistentTileSchedulerILi256ELi256ELb1ELb1ELb0EEEEEEEEEvNT_6ParamsE,"a",@progbits
	.sectionflags	@""
	.align	4
.nv.constant0._ZN7cutlass13device_kernelIN5flash19enable_sm80_to_sm89INS1_16FlashAttnFwdSm80INS1_25CollectiveMainloopFwdSm80ILi8ELi2ELb0EN4cute5tupleIJNS5_1CILi128EEENS7_ILi64EEENS7_ILi192EEEEEELi192ENS_10bfloat16_tEfNS_4arch4Sm80ELb1ELb0ELb1ELb0ELb1ELb0ELb1ELb1EEENS1_21CollectiveEpilogueFwdINS6_IJS8_SA_S9_EEENS6_IJNS7_ILi1EEESI_SI_EEESC_SE_Li256ELb0ELb1ELb1ELb0EEENS1_30DynamicPersistentTileSchedulerILi256ELi256ELb1ELb1ELb0EEEEEEEEEvNT_6ParamsE:
	.zero		1592


//--------------------- .nv.constant0._ZN7cutlass13device_kernelIN5flash19enable_sm80_to_sm89INS1_16FlashAttnFwdSm80INS1_25CollectiveMainloopFwdSm80ILi8ELi2ELb0EN4cute5tupleIJNS5_1CILi128EEENS7_ILi64EEENS7_ILi192EEEEEELi192ENS_10bfloat16_tEfNS_4arch4Sm80ELb1ELb0ELb1ELb1ELb1ELb0ELb1ELb1EEENS1_21CollectiveEpilogueFwdINS6_IJS8_SA_S9_EEENS6_IJNS7_ILi1EEESI_SI_EEESC_SE_Li256ELb1ELb1ELb1ELb0EEENS1_36VarlenDynamicPersistentTileSchedulerILi128ELi64ELi256ELi256ELb1ELb1ELb0ELb1ELb1ELb1EEEEEEEEEvNT_6ParamsE --------------------------
	.section	.nv.constant0._ZN7cutlass13device_kernelIN5flash19enable_sm80_to_sm89INS1_16FlashAttnFwdSm80INS1_25CollectiveMainloopFwdSm80ILi8ELi2ELb0EN4cute5tupleIJNS5_1CILi128EEENS7_ILi64EEENS7_ILi192EEEEEELi192ENS_10bfloat16_tEfNS_4arch4Sm80ELb1ELb0ELb1ELb1ELb1ELb0ELb1ELb1EEENS1_21CollectiveEpilogueFwdINS6_IJS8_SA_S9_EEENS6_IJNS7_ILi1EEESI_SI_EEESC_SE_Li256ELb1ELb1ELb1ELb0EEENS1_36VarlenDynamicPersistentTileSchedulerILi128ELi64ELi256ELi256ELb1ELb1ELb0ELb1ELb1ELb1EEEEEEEEEvNT_6ParamsE,"a",@progbits
	.sectionflags	@""
	.align	4
.nv.constant0._ZN7cutlass13device_kernelIN5flash19enable_sm80_to_sm89INS1_16FlashAttnFwdSm80INS1_25CollectiveMainloopFwdSm80ILi8ELi2ELb0EN4cute5tupleIJNS5_1CILi128EEENS7_ILi64EEENS7_ILi192EEEEEELi192ENS_10bfloat16_tEfNS_4arch4Sm80ELb1ELb0ELb1ELb1ELb1ELb0ELb1ELb1EEENS1_21CollectiveEpilogueFwdINS6_IJS8_SA_S9_EEENS6_IJNS7_ILi1EEESI_SI_EEESC_SE_Li256ELb1ELb1ELb1ELb0EEENS1_36VarlenDynamicPersistentTileSchedulerILi128ELi64ELi256ELi256ELb1ELb1ELb0ELb1ELb1ELb1EEEEEEEEEvNT_6ParamsE:
	.zero		1608


//--------------------- .nv.constant0._ZN7cutlass13device_kernelIN5flash19enable_sm80_to_sm89INS1_16FlashAttnFwdSm80INS1_25CollectiveMainloopFwdSm80ILi8ELi2ELb0EN4cute5tupleIJNS5_1CILi128EEENS7_ILi64EEENS7_ILi192EEEEEELi192ENS_10bfloat16_tEfNS_4arch4Sm80ELb1ELb0ELb1ELb1ELb1ELb1ELb1ELb1EEENS1_21CollectiveEpilogueFwdINS6_IJS8_SA_S9_EEENS6_IJNS7_ILi1EEESI_SI_EEESC_SE_Li256ELb1ELb1ELb1ELb0EEENS1_36VarlenDynamicPersistentTileSchedulerILi128ELi64ELi256ELi256ELb1ELb1ELb0ELb1ELb1ELb1EEEEEEEEEvNT_6ParamsE --------------------------
	.section	.nv.constant0._ZN7cutlass13device_kernelIN5flash19enable_sm80_to_sm89INS1_16FlashAttnFwdSm80INS1_25CollectiveMainloopFwdSm80ILi8ELi2ELb0EN4cute5tupleIJNS5_1CILi128EEENS7_ILi64EEENS7_ILi192EEEEEELi192ENS_10bfloat16_tEfNS_4arch4Sm80ELb1ELb0ELb1ELb1ELb1ELb1ELb1ELb1EEENS1_21CollectiveEpilogueFwdINS6_IJS8_SA_S9_EEENS6_IJNS7_ILi1EEESI_SI_EEESC_SE_Li256ELb1ELb1ELb1ELb0EEENS1_36VarlenDynamicPersistentTileSchedulerILi128ELi64ELi256ELi256ELb1ELb1ELb0ELb1ELb1ELb1EEEEEEEEEvNT_6ParamsE,"a",@progbits
	.sectionflags	@""
	.align	4
.nv.constant0._ZN7cutlass13device_kernelIN5flash19enable_sm80_to_sm89INS1_16FlashAttnFwdSm80INS1_25CollectiveMainloopFwdSm80ILi8ELi2ELb0EN4cute5tupleIJNS5_1CILi128EEENS7_ILi64EEENS7_ILi192EEEEEELi192ENS_10bfloat16_tEfNS_4arch4Sm80ELb1ELb0ELb1ELb1ELb1ELb1ELb1ELb1EEENS1_21CollectiveEpilogueFwdINS6_IJS8_SA_S9_EEENS6_IJNS7_ILi1EEESI_SI_EEESC_SE_Li256ELb1ELb1ELb1ELb0EEENS1_36VarlenDynamicPersistentTileSchedulerILi128ELi64ELi256ELi256ELb1ELb1ELb0ELb1ELb1ELb1EEEEEEEEEvNT_6ParamsE:
	.zero		1608


//--------------------- .nv.constant0._ZN7cutlass13device_kernelIN5flash19enable_sm80_to_sm89INS1_16FlashAttnFwdSm80INS1_25CollectiveMainloopFwdSm80ILi8ELi1ELb0EN4cute5tupleIJNS5_1CILi128EEENS7_ILi64EEENS7_ILi192EEEEEELi192ENS_10bfloat16_tEfNS_4arch4Sm80ELb0ELb0ELb0ELb0ELb1ELb0ELb1ELb1EEENS1_21CollectiveEpilogueFwdINS6_IJS8_SA_S9_EEENS6_IJNS7_ILi1EEESI_SI_EEESC_SE_Li256ELb0ELb1ELb1ELb0EEENS1_19SingleTileSchedulerILb0ELb1ELb1ELi128EEEEEEEEEvNT_6ParamsE --------------------------
	.section	.nv.constant0._ZN7cutlass13device_kernelIN5flash19enable_sm80_to_sm89INS1_16FlashAttnFwdSm80INS1_25CollectiveMainloopFwdSm80ILi8ELi1ELb0EN4cute5tupleIJNS5_1CILi128EEENS7_ILi64EEENS7_ILi192EEEEEELi192ENS_10bfloat16_tEfNS_4arch4Sm80ELb0ELb0ELb0ELb0ELb1ELb0ELb1ELb1EEENS1_21CollectiveEpilogueFwdINS6_IJS8_SA_S9_EEENS6_IJNS7_ILi1EEESI_SI_EEESC_SE_Li256ELb0ELb1ELb1ELb0EEENS1_19SingleTileSchedulerILb0ELb1ELb1ELi128EEEEEEEEEvNT_6ParamsE,"a",@progbits
	.sectionflags	@""
	.align	4
.nv.constant0._ZN7cutlass13device_kernelIN5flash19enable_sm80_to_sm89INS1_16FlashAttnFwdSm80INS1_25CollectiveMainloopFwdSm80ILi8ELi1ELb0EN4cute5tupleIJNS5_1CILi128EEENS7_ILi64EEENS7_ILi192EEEEEELi192ENS_10bfloat16_tEfNS_4arch4Sm80ELb0ELb0ELb0ELb0ELb1ELb0ELb1ELb1EEENS1_21CollectiveEpilogueFwdINS6_IJS8_SA_S9_EEENS6_IJNS7_ILi1EEESI_SI_EEESC_SE_Li256ELb0ELb1ELb1ELb0EEENS1_19SingleTileSchedulerILb0ELb1ELb1ELi128EEEEEEEEEvNT_6ParamsE:
	.zero		1576


//--------------------- .nv.constant0._ZN7cutlass13device_kernelIN5flash19enable_sm80_to_sm89INS1_16FlashAttnFwdSm80INS1_25CollectiveMainloopFwdSm80ILi8ELi1ELb0EN4cute5tupleIJNS5_1CILi128EEENS7_ILi64EEENS7_ILi192EEEEEELi192ENS_10bfloat16_tEfNS_4arch4Sm80ELb0ELb0ELb0ELb1ELb1ELb0ELb1ELb1EEENS1_21CollectiveEpilogueFwdINS6_IJS8_SA_S9_EEENS6_IJNS7_ILi1EEESI_SI_EEESC_SE_Li256ELb1ELb1ELb1ELb0EEENS1_36VarlenDynamicPersistentTileSchedulerILi128ELi64ELi256ELi256ELb1ELb1ELb0ELb0ELb1ELb1EEEEEEEEEvNT_6ParamsE --------------------------
	.section	.nv.constant0._ZN7cutlass13device_kernelIN5flash19enable_sm80_to_sm89INS1_16FlashAttnFwdSm80INS1_25CollectiveMainloopFwdSm80ILi8ELi1ELb0EN4cute5tupleIJNS5_1CILi128EEENS7_ILi64EEENS7_ILi192EEEEEELi192ENS_10bfloat16_tEfNS_4arch4Sm80ELb0ELb0ELb0ELb1ELb1ELb0ELb1ELb1EEENS1_21CollectiveEpilogueFwdINS6_IJS8_SA_S9_EEENS6_IJNS7_ILi1EEESI_SI_EEESC_SE_Li256ELb1ELb1ELb1ELb0EEENS1_36VarlenDynamicPersistentTileSchedulerILi128ELi64ELi256ELi256ELb1ELb1ELb0ELb0ELb1ELb1EEEEEEEEEvNT_6ParamsE,"a",@progbits
	.sectionflags	@""
	.align	4
.nv.constant0._ZN7cutlass13device_kernelIN5flash19enable_sm80_to_sm89INS1_16FlashAttnFwdSm80INS1_25CollectiveMainloopFwdSm80ILi8ELi1ELb0EN4cute5tupleIJNS5_1CILi128EEENS7_ILi64EEENS7_ILi192EEEEEELi192ENS_10bfloat16_tEfNS_4arch4Sm80ELb0ELb0ELb0ELb1ELb1ELb0ELb1ELb1EEENS1_21CollectiveEpilogueFwdINS6_IJS8_SA_S9_EEENS6_IJNS7_ILi1EEESI_SI_EEESC_SE_Li256ELb1ELb1ELb1ELb0EEENS1_36VarlenDynamicPersistentTileSchedulerILi128ELi64ELi256ELi256ELb1ELb1ELb0ELb0ELb1ELb1EEEEEEEEEvNT_6ParamsE:
	.zero		1608


//--------------------- .nv.constant0._ZN7cutlass13device_kernelIN5flash19enable_sm80_to_sm89INS1_16FlashAttnFwdSm80INS1_25CollectiveMainloopFwdSm80ILi8ELi1ELb0EN4cute5tupleIJNS5_1CILi128EEENS7_ILi64EEENS7_ILi192EEEEEELi192ENS_10bfloat16_tEfNS_4arch4Sm80ELb0ELb0ELb0ELb1ELb1ELb1ELb1ELb1EEENS1_21CollectiveEpilogueFwdINS6_IJS8_SA_S9_EEENS6_IJNS7_ILi1EEESI_SI_EEESC_SE_Li256ELb1ELb1ELb1ELb0EEENS1_36VarlenDynamicPersistentTileSchedulerILi128ELi64ELi256ELi256ELb1ELb1ELb0ELb0ELb1ELb1EEEEEEEEEvNT_6ParamsE --------------------------
	.section	.nv.constant0._ZN7cutlass13device_kernelIN5flash19enable_sm80_to_sm89INS1_16FlashAttnFwdSm80INS1_25CollectiveMainloopFwdSm80ILi8ELi1ELb0EN4cute5tupleIJNS5_1CILi128EEENS7_ILi64EEENS7_ILi192EEEEEELi192ENS_10bfloat16_tEfNS_4arch4Sm80ELb0ELb0ELb0ELb1ELb1ELb1ELb1ELb1EEENS1_21CollectiveEpilogueFwdINS6_IJS8_SA_S9_EEENS6_IJNS7_ILi1EEESI_SI_EEESC_SE_Li256ELb1ELb1ELb1ELb0EEENS1_36VarlenDynamicPersistentTileSchedulerILi128ELi64ELi256ELi256ELb1ELb1ELb0ELb0ELb1ELb1EEEEEEEEEvNT_6ParamsE,"a",@progbits
	.sectionflags	@""
	.align	4
.nv.constant0._ZN7cutlass13device_kernelIN5flash19enable_sm80_to_sm89INS1_16FlashAttnFwdSm80INS1_25CollectiveMainloopFwdSm80ILi8ELi1ELb0EN4cute5tupleIJNS5_1CILi128EEENS7_ILi64EEENS7_ILi192EEEEEELi192ENS_10bfloat16_tEfNS_4arch4Sm80ELb0ELb0ELb0ELb1ELb1ELb1ELb1ELb1EEENS1_21CollectiveEpilogueFwdINS6_IJS8_SA_S9_EEENS6_IJNS7_ILi1EEESI_SI_EEESC_SE_Li256ELb1ELb1ELb1ELb0EEENS1_36VarlenDynamicPersistentTileSchedulerILi128ELi64ELi256ELi256ELb1ELb1ELb0ELb0ELb1ELb1EEEEEEEEEvNT_6ParamsE:
	.zero		1608


//--------------------- .nv.constant0._ZN7cutlass13device_kernelIN5flash19enable_sm80_to_sm89INS1_16FlashAttnFwdSm80INS1_25CollectiveMainloopFwdSm80ILi8ELi1ELb0EN4cute5tupleIJNS5_1CILi128EEENS7_ILi64EEENS7_ILi192EEEEEELi192ENS_10bfloat16_tEfNS_4arch4Sm80ELb0ELb1ELb0ELb0ELb1ELb0ELb1ELb1EEENS1_21CollectiveEpilogueFwdINS6_IJS8_SA_S9_EEENS6_IJNS7_ILi1EEESI_SI_EEESC_SE_Li256ELb0ELb1ELb1ELb0EEENS1_19SingleTileSchedulerILb0ELb1ELb1ELi128EEEEEEEEEvNT_6ParamsE --------------------------
	.section	.nv.constant0._ZN7cutlass13device_kernelIN5flash19enable_sm80_to_sm89INS1_16FlashAttnFwdSm80INS1_25CollectiveMainloopFwdSm80ILi8ELi1ELb0EN4cute5tupleIJNS5_1CILi128EEENS7_ILi64EEENS7_ILi192EEEEEELi192ENS_10bfloat16_tEfNS_4arch4Sm80ELb0ELb1ELb0ELb0ELb1ELb0ELb1ELb1EEENS1_21CollectiveEpilogueFwdINS6_IJS8_SA_S9_EEENS6_IJNS7_ILi1EEESI_SI_EEESC_SE_Li256ELb0ELb1ELb1ELb0EEENS1_19SingleTileSchedulerILb0ELb1ELb1ELi128EEEEEEEEEvNT_6ParamsE,"a",@progbits
	.sectionflags	@""
	.align	4
.nv.constant0._ZN7cutlass13device_kernelIN5flash19enable_sm80_to_sm89INS1_16FlashAttnFwdSm80INS1_25CollectiveMainloopFwdSm80ILi8ELi1ELb0EN4cute5tupleIJNS5_1CILi128EEENS7_ILi64EEENS7_ILi192EEEEEELi192ENS_10bfloat16_tEfNS_4arch4Sm80ELb0ELb1ELb0ELb0ELb1ELb0ELb1ELb1EEENS1_21CollectiveEpilogueFwdINS6_IJS8_SA_S9_EEENS6_IJNS7_ILi1EEESI_SI_EEESC_SE_Li256ELb0ELb1ELb1ELb0EEENS1_19SingleTileSchedulerILb0ELb1ELb1ELi128EEEEEEEEEvNT_6ParamsE:
	.zero		1576


//--------------------- .nv.constant0._ZN7cutlass13device_kernelIN5flash19enable_sm80_to_sm89INS1_16FlashAttnFwdSm80INS1_25CollectiveMainloopFwdSm80ILi8ELi1ELb0EN4cute5tupleIJNS5_1CILi128EEENS7_ILi64EEENS7_ILi192EEEEEELi192ENS_10bfloat16_tEfNS_4arch4Sm80ELb0ELb1ELb0ELb1ELb1ELb0ELb1ELb1EEENS1_21CollectiveEpilogueFwdINS6_IJS8_SA_S9_EEENS6_IJNS7_ILi1EEESI_SI_EEESC_SE_Li256ELb1ELb1ELb1ELb0EEENS1_36VarlenDynamicPersistentTileSchedulerILi128ELi64ELi256ELi256ELb1ELb1ELb0ELb1ELb0ELb1EEEEEEEEEvNT_6ParamsE --------------------------
	.section	.nv.constant0._ZN7cutlass13device_kernelIN5flash19enable_sm80_to_sm89INS1_16FlashAttnFwdSm80INS1_25CollectiveMainloopFwdSm80ILi8ELi1ELb0EN4cute5tupleIJNS5_1CILi128EEENS7_ILi64EEENS7_ILi192EEEEEELi192ENS_10bfloat16_tEfNS_4arch4Sm80ELb0ELb1ELb0ELb1ELb1ELb0ELb1ELb1EEENS1_21CollectiveEpilogueFwdINS6_IJS8_SA_S9_EEENS6_IJNS7_ILi1EEESI_SI_EEESC_SE_Li256ELb1ELb1ELb1ELb0EEENS1_36VarlenDynamicPersistentTileSchedulerILi128ELi64ELi256ELi256ELb1ELb1ELb0ELb1ELb0ELb1EEEEEEEEEvNT_6ParamsE,"a",@progbits
	.sectionflags	@""
	.align	4
.nv.constant0._ZN7cutlass13device_kernelIN5flash19enable_sm80_to_sm89INS1_16FlashAttnFwdSm80INS1_25CollectiveMainloopFwdSm80ILi8ELi1ELb0EN4cute5tupleIJNS5_1CILi128EEENS7_ILi64EEENS7_ILi192EEEEEELi192ENS_10bfloat16_tEfNS_4arch4Sm80ELb0ELb1ELb0ELb1ELb1ELb0ELb1ELb1EEENS1_21CollectiveEpilogueFwdINS6_IJS8_SA_S9_EEENS6_IJNS7_ILi1EEESI_SI_EEESC_SE_Li256ELb1ELb1ELb1ELb0EEENS1_36VarlenDynamicPersistentTileSchedulerILi128ELi64ELi256ELi256ELb1ELb1ELb0ELb1ELb0ELb1EEEEEEEEEvNT_6ParamsE:
	.zero		1608


//--------------------- .nv.constant0._ZN7cutlass13device_kernelIN5flash19enable_sm80_to_sm89INS1_16FlashAttnFwdSm80INS1_25CollectiveMainloopFwdSm80ILi8ELi1ELb0EN4cute5tupleIJNS5_1CILi128EEENS7_ILi64EEENS7_ILi192EEEEEELi192ENS_10bfloat16_tEfNS_4arch4Sm80ELb0ELb1ELb0ELb1ELb1ELb1ELb1ELb1EEENS1_21CollectiveEpilogueFwdINS6_IJS8_SA_S9_EEENS6_IJNS7_ILi1EEESI_SI_EEESC_SE_Li256ELb1ELb1ELb1ELb0EEENS1_36VarlenDynamicPersistentTileSchedulerILi128ELi64ELi256ELi256ELb1ELb1ELb0ELb1ELb0ELb1EEEEEEEEEvNT_6ParamsE --------------------------
	.section	.nv.constant0._ZN7cutlass13device_kernelIN5flash19enable_sm80_to_sm89INS1_16FlashAttnFwdSm80INS1_25CollectiveMainloopFwdSm80ILi8ELi1ELb0EN4cute5tupleIJNS5_1CILi128EEENS7_ILi64EEENS7_ILi192EEEEEELi192ENS_10bfloat16_tEfNS_4arch4Sm80ELb0ELb1ELb0ELb1ELb1ELb1ELb1ELb1EEENS1_21CollectiveEpilogueFwdINS6_IJS8_SA_S9_EEENS6_IJNS7_ILi1EEESI_SI_EEESC_SE_Li256ELb1ELb1ELb1ELb0EEENS1_36VarlenDynamicPersistentTileSchedulerILi128ELi64ELi256ELi256ELb1ELb1ELb0ELb1ELb0ELb1EEEEEEEEEvNT_6ParamsE,"a",@progbits
	.sectionflags	@""
	.align	4
.nv.constant0._ZN7cutlass13device_kernelIN5flash19enable_sm80_to_sm89INS1_16FlashAttnFwdSm80INS1_25CollectiveMainloopFwdSm80ILi8ELi1ELb0EN4cute5tupleIJNS5_1CILi128EEENS7_ILi64EEENS7_ILi192EEEEEELi192ENS_10bfloat16_tEfNS_4arch4Sm80ELb0ELb1ELb0ELb1ELb1ELb1ELb1ELb1EEENS1_21CollectiveEpilogueFwdINS6_IJS8_SA_S9_EEENS6_IJNS7_ILi1EEESI_SI_EEESC_SE_Li256ELb1ELb1ELb1ELb0EEENS1_36VarlenDynamicPersistentTileSchedulerILi128ELi64ELi256ELi256ELb1ELb1ELb0ELb1ELb0ELb1EEEEEEEEEvNT_6ParamsE:
	.zero		1608


//--------------------- .nv.constant0._ZN7cutlass13device_kernelIN5flash19enable_sm80_to_sm89INS1_16FlashAttnFwdSm80INS1_25CollectiveMainloopFwdSm80ILi8ELi1ELb0EN4cute5tupleIJNS5_1CILi128EEENS7_ILi64EEENS7_ILi192EEEEEELi192ENS_10bfloat16_tEfNS_4arch4Sm80ELb1ELb0ELb0ELb0ELb1ELb0ELb1ELb1EEENS1_21CollectiveEpilogueFwdINS6_IJS8_SA_S9_EEENS6_IJNS7_ILi1EEESI_SI_EEESC_SE_Li256ELb0ELb1ELb1ELb0EEENS1_30DynamicPersistentTileSchedulerILi256ELi256ELb1ELb1ELb0EEEEEEEEEvNT_6ParamsE --------------------------
	.section	.nv.constant0._ZN7cutlass13device_kernelIN5flash19enable_sm80_to_sm89INS1_16FlashAttnFwdSm80INS1_25CollectiveMainloopFwdSm80ILi8ELi1ELb0EN4cute5tupleIJNS5_1CILi128EEENS7_ILi64EEENS7_ILi192EEEEEELi192ENS_10bfloat16_tEfNS_4arch4Sm80ELb1ELb0ELb0ELb0ELb1ELb0ELb1ELb1EEENS1_21CollectiveEpilogueFwdINS6_IJS8_SA_S9_EEENS6_IJNS7_ILi1EEESI_SI_EEESC_SE_Li256ELb0ELb1ELb1ELb0EEENS1_30DynamicPersistentTileSchedulerILi256ELi256ELb1ELb1ELb0EEEEEEEEEvNT_6ParamsE,"a",@progbits
	.sectionflags	@""
	.align	4
.nv.constant0._ZN7cutlass13device_kernelIN5flash19enable_sm80_to_sm89INS1_16FlashAttnFwdSm80INS1_25CollectiveMainloopFwdSm80ILi8ELi1ELb0EN4cute5tupleIJNS5_1CILi128EEENS7_ILi64EEENS7_ILi192EEEEEELi192ENS_10bfloat16_tEfNS_4arch4Sm80ELb1ELb0ELb0ELb0ELb1ELb0ELb1ELb1EEENS1_21CollectiveEpilogueFwdINS6_IJS8_SA_S9_EEENS6_IJNS7_ILi1EEESI_SI_EEESC_SE_Li256ELb0ELb1ELb1ELb0EEENS1_30DynamicPersistentTileSchedulerILi256ELi256ELb1ELb1ELb0EEEEEEEEEvNT_6ParamsE:
	.zero		1592


//--------------------- .nv.constant0._ZN7cutlass13device_kernelIN5flash19enable_sm80_to_sm89INS1_16FlashAttnFwdSm80INS1_25CollectiveMainloopFwdSm80ILi8ELi1ELb0EN4cute5tupleIJNS5_1CILi128EEENS7_ILi64EEENS7_ILi192EEEEEELi192ENS_10bfloat16_tEfNS_4arch4Sm80ELb1ELb0ELb0ELb1ELb1ELb0ELb1ELb1EEENS1_21CollectiveEpilogueFwdINS6_IJS8_SA_S9_EEENS6_IJNS7_ILi1EEESI_SI_EEESC_SE_Li256ELb1ELb1ELb1ELb0EEENS1_36VarlenDynamicPersistentTileSchedulerILi128ELi64ELi256ELi256ELb1ELb1ELb0ELb1ELb1ELb1EEEEEEEEEvNT_6ParamsE --------------------------
	.section	.nv.constant0._ZN7cutlass13device_kernelIN5flash19enable_sm80_to_sm89INS1_16FlashAttnFwdSm80INS1_25CollectiveMainloopFwdSm80ILi8ELi1ELb0EN4cute5tupleIJNS5_1CILi128EEENS7_ILi64EEENS7_ILi192EEEEEELi192ENS_10bfloat16_tEfNS_4arch4Sm80ELb1ELb0ELb0ELb1ELb1ELb0ELb1ELb1EEENS1_21CollectiveEpilogueFwdINS6_IJS8_SA_S9_EEENS6_IJNS7_ILi1EEESI_SI_EEESC_SE_Li256ELb1ELb1ELb1ELb0EEENS1_36VarlenDynamicPersistentTileSchedulerILi128ELi64ELi256ELi256ELb1ELb1ELb0ELb1ELb1ELb1EEEEEEEEEvNT_6ParamsE,"a",@progbits
	.sectionflags	@""
	.align	4
.nv.constant0._ZN7cutlass13device_kernelIN5flash19enable_sm80_to_sm89INS1_16FlashAttnFwdSm80INS1_25CollectiveMainloopFwdSm80ILi8ELi1ELb0EN4cute5tupleIJNS5_1CILi128EEENS7_ILi64EEENS7_ILi192EEEEEELi192ENS_10bfloat16_tEfNS_4arch4Sm80ELb1ELb0ELb0ELb1ELb1ELb0ELb1ELb1EEENS1_21CollectiveEpilogueFwdINS6_IJS8_SA_S9_EEENS6_IJNS7_ILi1EEESI_SI_EEESC_SE_Li256ELb1ELb1ELb1ELb0EEENS1_36VarlenDynamicPersistentTileSchedulerILi128ELi64ELi256ELi256ELb1ELb1ELb0ELb1ELb1ELb1EEEEEEEEEvNT_6ParamsE:
	.zero		1608


//--------------------- .nv.constant0._ZN7cutlass13device_kernelIN5flash19enable_sm80_to_sm89INS1_16FlashAttnFwdSm80INS1_25CollectiveMainloopFwdSm80ILi8ELi1ELb0EN4cute5tupleIJNS5_1CILi128EEENS7_ILi64EEENS7_ILi192EEEEEELi192ENS_10bfloat16_tEfNS_4arch4Sm80ELb1ELb0ELb0ELb1ELb1ELb1ELb1ELb1EEENS1_21CollectiveEpilogueFwdINS6_IJS8_SA_S9_EEENS6_IJNS7_ILi1EEESI_SI_EEESC_SE_Li256ELb1ELb1ELb1ELb0EEENS1_36VarlenDynamicPersistentTileSchedulerILi128ELi64ELi256ELi256ELb1ELb1ELb0ELb1ELb1ELb1EEEEEEEEEvNT_6ParamsE --------------------------
	.section	.nv.constant0._ZN7cutlass13device_kernelIN5flash19enable_sm80_to_sm89INS1_16FlashAttnFwdSm80INS1_25CollectiveMainloopFwdSm80ILi8ELi1ELb0EN4cute5tupleIJNS5_1CILi128EEENS7_ILi64EEENS7_ILi192EEEEEELi192ENS_10bfloat16_tEfNS_4arch4Sm80ELb1ELb0ELb0ELb1ELb1ELb1ELb1ELb1EEENS1_21CollectiveEpilogueFwdINS6_IJS8_SA_S9_EEENS6_IJNS7_ILi1EEESI_SI_EEESC_SE_Li256ELb1ELb1ELb1ELb0EEENS1_36VarlenDynamicPersistentTileSchedulerILi128ELi64ELi256ELi256ELb1ELb1ELb0ELb1ELb1ELb1EEEEEEEEEvNT_6ParamsE,"a",@progbits
	.sectionflags	@""
	.align	4
.nv.constant0._ZN7cutlass13device_kernelIN5flash19enable_sm80_to_sm89INS1_16FlashAttnFwdSm80INS1_25CollectiveMainloopFwdSm80ILi8ELi1ELb0EN4cute5tupleIJNS5_1CILi128EEENS7_ILi64EEENS7_ILi192EEEEEELi192ENS_10bfloat16_tEfNS_4arch4Sm80ELb1ELb0ELb0ELb1ELb1ELb1ELb1ELb1EEENS1_21CollectiveEpilogueFwdINS6_IJS8_SA_S9_EEENS6_IJNS7_ILi1EEESI_SI_EEESC_SE_Li256ELb1ELb1ELb1ELb0EEENS1_36VarlenDynamicPersistentTileSchedulerILi128ELi64ELi256ELi256ELb1ELb1ELb0ELb1ELb1ELb1EEEEEEEEEvNT_6ParamsE:
	.zero		1608


//--------------------- .nv.constant0._ZN7cutlass13device_kernelIN5flash19enable_sm80_to_sm89INS1_16FlashAttnFwdSm80INS1_25CollectiveMainloopFwdSm80ILi8ELi2ELb0EN4cute5tupleIJNS5_1CILi128EEENS7_ILi64EEENS7_ILi192EEEEEELi192ENS_10bfloat16_tEfNS_4arch4Sm80ELb0ELb0ELb0ELb0ELb1ELb0ELb1ELb1EEENS1_21CollectiveEpilogueFwdINS6_IJS8_SA_S9_EEENS6_IJNS7_ILi1EEESI_SI_EEESC_SE_Li256ELb0ELb1ELb1ELb0EEENS1_19SingleTileSchedulerILb0ELb1ELb1ELi128EEEEEEEEEvNT_6ParamsE --------------------------
	.section	.nv.constant0._ZN7cutlass13device_kernelIN5flash19enable_sm80_to_sm89INS1_16FlashAttnFwdSm80INS1_25CollectiveMainloopFwdSm80ILi8ELi2ELb0EN4cute5tupleIJNS5_1CILi128EEENS7_ILi64EEENS7_ILi192EEEEEELi192ENS_10bfloat16_tEfNS_4arch4Sm80ELb0ELb0ELb0ELb0ELb1ELb0ELb1ELb1EEENS1_21CollectiveEpilogueFwdINS6_IJS8_SA_S9_EEENS6_IJNS7_ILi1EEESI_SI_EEESC_SE_Li256ELb0ELb1ELb1ELb0EEENS1_19SingleTileSchedulerILb0ELb1ELb1ELi128EEEEEEEEEvNT_6ParamsE,"a",@progbits
	.sectionflags	@""
	.align	4
.nv.constant0._ZN7cutlass13device_kernelIN5flash19enable_sm80_to_sm89INS1_16FlashAttnFwdSm80INS1_25CollectiveMainloopFwdSm80ILi8ELi2ELb0EN4cute5tupleIJNS5_1CILi128EEENS7_ILi64EEENS7_ILi192EEEEEELi192ENS_10bfloat16_tEfNS_4arch4Sm80ELb0ELb0ELb0ELb0ELb1ELb0ELb1ELb1EEENS1_21CollectiveEpilogueFwdINS6_IJS8_SA_S9_EEENS6_IJNS7_ILi1EEESI_SI_EEESC_SE_Li256ELb0ELb1ELb1ELb0EEENS1_19SingleTileSchedulerILb0ELb1ELb1ELi128EEEEEEEEEvNT_6ParamsE:
	.zero		1576


//--------------------- .nv.constant0._ZN7cutlass13device_kernelIN5flash19enable_sm80_to_sm89INS1_16FlashAttnFwdSm80INS1_25CollectiveMainloopFwdSm80ILi8ELi2ELb0EN4cute5tupleIJNS5_1CILi128EEENS7_ILi64EEENS7_ILi192EEEEEELi192ENS_10bfloat16_tEfNS_4arch4Sm80ELb0ELb0ELb0ELb1ELb1ELb0ELb1ELb1EEENS1_21CollectiveEpilogueFwdINS6_IJS8_SA_S9_EEENS6_IJNS7_ILi1EEESI_SI_EEESC_SE_Li256ELb1ELb1ELb1ELb0EEENS1_36VarlenDynamicPersistentTileSchedulerILi128ELi64ELi256ELi256ELb1ELb1ELb0ELb0ELb1ELb1EEEEEEEEEvNT_6ParamsE --------------------------
	.section	.nv.constant0._ZN7cutlass13device_kernelIN5flash19enable_sm80_to_sm89INS1_16FlashAttnFwdSm80INS1_25CollectiveMainloopFwdSm80ILi8ELi2ELb0EN4cute5tupleIJNS5_1CILi128EEENS7_ILi64EEENS7_ILi192EEEEEELi192ENS_10bfloat16_tEfNS_4arch4Sm80ELb0ELb0ELb0ELb1ELb1ELb0ELb1ELb1EEENS1_21CollectiveEpilogueFwdINS6_IJS8_SA_S9_EEENS6_IJNS7_ILi1EEESI_SI_EEESC_SE_Li256ELb1ELb1ELb1ELb0EEENS1_36VarlenDynamicPersistentTileSchedulerILi128ELi64ELi256ELi256ELb1ELb1ELb0ELb0ELb1ELb1EEEEEEEEEvNT_6ParamsE,"a",@progbits
	.sectionflags	@""
	.align	4
.nv.constant0._ZN7cutlass13device_kernelIN5flash19enable_sm80_to_sm89INS1_16FlashAttnFwdSm80INS1_25CollectiveMainloopFwdSm80ILi8ELi2ELb0EN4cute5tupleIJNS5_1CILi128EEENS7_ILi64EEENS7_ILi192EEEEEELi192ENS_10bfloat16_tEfNS_4arch4Sm80ELb0ELb0ELb0ELb1ELb1ELb0ELb1ELb1EEENS1_21CollectiveEpilogueFwdINS6_IJS8_SA_S9_EEENS6_IJNS7_ILi1EEESI_SI_EEESC_SE_Li256ELb1ELb1ELb1ELb0EEENS1_36VarlenDynamicPersistentTileSchedulerILi128ELi64ELi256ELi256ELb1ELb1ELb0ELb0ELb1ELb1EEEEEEEEEvNT_6ParamsE:
	.zero		1608


//--------------------- .nv.constant0._ZN7cutlass13device_kernelIN5flash19enable_sm80_to_sm89INS1_16FlashAttnFwdSm80INS1_25CollectiveMainloopFwdSm80ILi8ELi2ELb0EN4cute5tupleIJNS5_1CILi128EEENS7_ILi64EEENS7_ILi192EEEEEELi192ENS_10bfloat16_tEfNS_4arch4Sm80ELb0ELb0ELb0ELb1ELb1ELb1ELb1ELb1EEENS1_21CollectiveEpilogueFwdINS6_IJS8_SA_S9_EEENS6_IJNS7_ILi1EEESI_SI_EEESC_SE_Li256ELb1ELb1ELb1ELb0EEENS1_36VarlenDynamicPersistentTileSchedulerILi128ELi64ELi256ELi256ELb1ELb1ELb0ELb0ELb1ELb1EEEEEEEEEvNT_6ParamsE --------------------------
	.section	.nv.constant0._ZN7cutlass13device_kernelIN5flash19enable_sm80_to_sm89INS1_16FlashAttnFwdSm80INS1_25CollectiveMainloopFwdSm80ILi8ELi2ELb0EN4cute5tupleIJNS5_1CILi128EEENS7_ILi64EEENS7_ILi192EEEEEELi192ENS_10bfloat16_tEfNS_4arch4Sm80ELb0ELb0ELb0ELb1ELb1ELb1ELb1ELb1EEENS1_21CollectiveEpilogueFwdINS6_IJS8_SA_S9_EEENS6_IJNS7_ILi1EEESI_SI_EEESC_SE_Li256ELb1ELb1ELb1ELb0EEENS1_36VarlenDynamicPersistentTileSchedulerILi128ELi64ELi256ELi256ELb1ELb1ELb0ELb0ELb1ELb1EEEEEEEEEvNT_6ParamsE,"a",@progbits
	.sectionflags	@""
	.align	4
.nv.constant0._ZN7cutlass13device_kernelIN5flash19enable_sm80_to_sm89INS1_16FlashAttnFwdSm80INS1_25CollectiveMainloopFwdSm80ILi8ELi2ELb0EN4cute5tupleIJNS5_1CILi128EEENS7_ILi64EEENS7_ILi192EEEEEELi192ENS_10bfloat16_tEfNS_4arch4Sm80ELb0ELb0ELb0ELb1ELb1ELb1ELb1ELb1EEENS1_21CollectiveEpilogueFwdINS6_IJS8_SA_S9_EEENS6_IJNS7_ILi1EEESI_SI_EEESC_SE_Li256ELb1ELb1ELb1ELb0EEENS1_36VarlenDynamicPersistentTileSchedulerILi128ELi64ELi256ELi256ELb1ELb1ELb0ELb0ELb1ELb1EEEEEEEEEvNT_6ParamsE:
	.zero		1608


//--------------------- .nv.constant0._ZN7cutlass13device_kernelIN5flash19enable_sm80_to_sm89INS1_16FlashAttnFwdSm80INS1_25CollectiveMainloopFwdSm80ILi8ELi2ELb0EN4cute5tupleIJNS5_1CILi128EEENS7_ILi64EEENS7_ILi192EEEEEELi192ENS_10bfloat16_tEfNS_4arch4Sm80ELb0ELb1ELb0ELb0ELb1ELb0ELb1ELb1EEENS1_21CollectiveEpilogueFwdINS6_IJS8_SA_S9_EEENS6_IJNS7_ILi1EEESI_SI_EEESC_SE_Li256ELb0ELb1ELb1ELb0EEENS1_19SingleTileSchedulerILb0ELb1ELb1ELi128EEEEEEEEEvNT_6ParamsE --------------------------
	.section	.nv.constant0._ZN7cutlass13device_kernelIN5flash19enable_sm80_to_sm89INS1_16FlashAttnFwdSm80INS1_25CollectiveMainloopFwdSm80ILi8ELi2ELb0EN4cute5tupleIJNS5_1CILi128EEENS7_ILi64EEENS7_ILi192EEEEEELi192ENS_10bfloat16_tEfNS_4arch4Sm80ELb0ELb1ELb0ELb0ELb1ELb0ELb1ELb1EEENS1_21CollectiveEpilogueFwdINS6_IJS8_SA_S9_EEENS6_IJNS7_ILi1EEESI_SI_EEESC_SE_Li256ELb0ELb1ELb1ELb0EEENS1_19SingleTileSchedulerILb0ELb1ELb1ELi128EEEEEEEEEvNT_6ParamsE,"a",@progbits
	.sectionflags	@""
	.align	4
.nv.constant0._ZN7cutlass13device_kernelIN5flash19enable_sm80_to_sm89INS1_16FlashAttnFwdSm80INS1_25CollectiveMainloopFwdSm80ILi8ELi2ELb0EN4cute5tupleIJNS5_1CILi128EEENS7_ILi64EEENS7_ILi192EEEEEELi192ENS_10bfloat16_tEfNS_4arch4Sm80ELb0ELb1ELb0ELb0ELb1ELb0ELb1ELb1EEENS1_21CollectiveEpilogueFwdINS6_IJS8_SA_S9_EEENS6_IJNS7_ILi1EEESI_SI_EEESC_SE_Li256ELb0ELb1ELb1ELb0EEENS1_19SingleTileSchedulerILb0ELb1ELb1ELi128EEEEEEEEEvNT_6ParamsE:
	.zero		1576


//--------------------- .nv.constant0._ZN7cutlass13device_kernelIN5flash19enable_sm80_to_sm89INS1_16FlashAttnFwdSm80INS1_25CollectiveMainloopFwdSm80ILi8ELi2ELb0EN4cute5tupleIJNS5_1CILi128EEENS7_ILi64EEENS7_ILi192EEEEEELi192ENS_10bfloat16_tEfNS_4arch4Sm80ELb0ELb1ELb0ELb1ELb1ELb0ELb1ELb1EEENS1_21CollectiveEpilogueFwdINS6_IJS8_SA_S9_EEENS6_IJNS7_ILi1EEESI_SI_EEESC_SE_Li256ELb1ELb1ELb1ELb0EEENS1_36VarlenDynamicPersistentTileSchedulerILi128ELi64ELi256ELi256ELb1ELb1ELb0ELb1ELb0ELb1EEEEEEEEEvNT_6ParamsE --------------------------
	.section	.nv.constant0._ZN7cutlass13device_kernelIN5flash19enable_sm80_to_sm89INS1_16FlashAttnFwdSm80INS1_25CollectiveMainloopFwdSm80ILi8ELi2ELb0EN4cute5tupleIJNS5_1CILi128EEENS7_ILi64EEENS7_ILi192EEEEEELi192ENS_10bfloat16_tEfNS_4arch4Sm80ELb0ELb1ELb0ELb1ELb1ELb0ELb1ELb1EEENS1_21CollectiveEpilogueFwdINS6_IJS8_SA_S9_EEENS6_IJNS7_ILi1EEESI_SI_EEESC_SE_Li256ELb1ELb1ELb1ELb0EEENS1_36VarlenDynamicPersistentTileSchedulerILi128ELi64ELi256ELi256ELb1ELb1ELb0ELb1ELb0ELb1EEEEEEEEEvNT_6ParamsE,"a",@progbits
	.sectionflags	@""
	.align	4
.nv.constant0._ZN7cutlass13device_kernelIN5flash19enable_sm80_to_sm89INS1_16FlashAttnFwdSm80INS1_25CollectiveMainloopFwdSm80ILi8ELi2ELb0EN4cute5tupleIJNS5_1CILi128EEENS7_ILi64EEENS7_ILi192EEEEEELi192ENS_10bfloat16_tEfNS_4arch4Sm80ELb0ELb1ELb0ELb1ELb1ELb0ELb1ELb1EEENS1_21CollectiveEpilogueFwdINS6_IJS8_SA_S9_EEENS6_IJNS7_ILi1EEESI_SI_EEESC_SE_Li256ELb1ELb1ELb1ELb0EEENS1_36VarlenDynamicPersistentTileSchedulerILi128ELi64ELi256ELi256ELb1ELb1ELb0ELb1ELb0ELb1EEEEEEEEEvNT_6ParamsE:
	.zero		1608


//--------------------- .nv.constant0._ZN7cutlass13device_kernelIN5flash19enable_sm80_to_sm89INS1_16FlashAttnFwdSm80INS1_25CollectiveMainloopFwdSm80ILi8ELi2ELb0EN4cute5tupleIJNS5_1CILi128EEENS7_ILi64EEENS7_ILi192EEEEEELi192ENS_10bfloat16_tEfNS_4arch4Sm80ELb0ELb1ELb0ELb1ELb1ELb1ELb1ELb1EEENS1_21CollectiveEpilogueFwdINS6_IJS8_SA_S9_EEENS6_IJNS7_ILi1EEESI_SI_EEESC_SE_Li256ELb1ELb1ELb1ELb0EEENS1_36VarlenDynamicPersistentTileSchedulerILi128ELi64ELi256ELi256ELb1ELb1ELb0ELb1ELb0ELb1EEEEEEEEEvNT_6ParamsE --------------------------
	.section	.nv.constant0._ZN7cutlass13device_kernelIN5flash19enable_sm80_to_sm89INS1_16FlashAttnFwdSm80INS1_25CollectiveMainloopFwdSm80ILi8ELi2ELb0EN4cute5tupleIJNS5_1CILi128EEENS7_ILi64EEENS7_ILi192EEEEEELi192ENS_10bfloat16_tEfNS_4arch4Sm80ELb0ELb1ELb0ELb1ELb1ELb1ELb1ELb1EEENS1_21CollectiveEpilogueFwdINS6_IJS8_SA_S9_EEENS6_IJNS7_ILi1EEESI_SI_EEESC_SE_Li256ELb1ELb1ELb1ELb0EEENS1_36VarlenDynamicPersistentTileSchedulerILi128ELi64ELi256ELi256ELb1ELb1ELb0ELb1ELb0ELb1EEEEEEEEEvNT_6ParamsE,"a",@progbits
	.sectionflags	@""
	.align	4
.nv.constant0._ZN7cutlass13device_kernelIN5flash19enable_sm80_to_sm89INS1_16FlashAttnFwdSm80INS1_25CollectiveMainloopFwdSm80ILi8ELi2ELb0EN4cute5tupleIJNS5_1CILi128EEENS7_ILi64EEENS7_ILi192EEEEEELi192ENS_10bfloat16_tEfNS_4arch4Sm80ELb0ELb1ELb0ELb1ELb1ELb1ELb1ELb1EEENS1_21CollectiveEpilogueFwdINS6_IJS8_SA_S9_EEENS6_IJNS7_ILi1EEESI_SI_EEESC_SE_Li256ELb1ELb1ELb1ELb0EEENS1_36VarlenDynamicPersistentTileSchedulerILi128ELi64ELi256ELi256ELb1ELb1ELb0ELb1ELb0ELb1EEEEEEEEEvNT_6ParamsE:
	.zero		1608


//--------------------- .nv.constant0._ZN7cutlass13device_kernelIN5flash19enable_sm80_to_sm89INS1_16FlashAttnFwdSm80INS1_25CollectiveMainloopFwdSm80ILi8ELi2ELb0EN4cute5tupleIJNS5_1CILi128EEENS7_ILi64EEENS7_ILi192EEEEEELi192ENS_10bfloat16_tEfNS_4arch4Sm80ELb1ELb0ELb0ELb0ELb1ELb0ELb1ELb1EEENS1_21CollectiveEpilogueFwdINS6_IJS8_SA_S9_EEENS6_IJNS7_ILi1EEESI_SI_EEESC_SE_Li256ELb0ELb1ELb1ELb0EEENS1_30DynamicPersistentTileSchedulerILi256ELi256ELb1ELb1ELb0EEEEEEEEEvNT_6ParamsE --------------------------
	.section	.nv.constant0._ZN7cutlass13device_kernelIN5flash19enable_sm80_to_sm89INS1_16FlashAttnFwdSm80INS1_25CollectiveMainloopFwdSm80ILi8ELi2ELb0EN4cute5tupleIJNS5_1CILi128EEENS7_ILi64EEENS7_ILi192EEEEEELi192ENS_10bfloat16_tEfNS_4arch4Sm80ELb1ELb0ELb0ELb0ELb1ELb0ELb1ELb1EEENS1_21CollectiveEpilogueFwdINS6_IJS8_SA_S9_EEENS6_IJNS7_ILi1EEESI_SI_EEESC_SE_Li256ELb0ELb1ELb1ELb0EEENS1_30DynamicPersistentTileSchedulerILi256ELi256ELb1ELb1ELb0EEEEEEEEEvNT_6ParamsE,"a",@progbits
	.sectionflags	@""
	.align	4
.nv.constant0._ZN7cutlass13device_kernelIN5flash19enable_sm80_to_sm89INS1_16FlashAttnFwdSm80INS1_25CollectiveMainloopFwdSm80ILi8ELi2ELb0EN4cute5tupleIJNS5_1CILi128EEENS7_ILi64EEENS7_ILi192EEEEEELi192ENS_10bfloat16_tEfNS_4arch4Sm80ELb1ELb0ELb0ELb0ELb1ELb0ELb1ELb1EEENS1_21CollectiveEpilogueFwdINS6_IJS8_SA_S9_EEENS6_IJNS7_ILi1EEESI_SI_EEESC_SE_Li256ELb0ELb1ELb1ELb0EEENS1_30DynamicPersistentTileSchedulerILi256ELi256ELb1ELb1ELb0EEEEEEEEEvNT_6ParamsE:
	.zero		1592


//--------------------- .nv.constant0._ZN7cutlass13device_kernelIN5flash19enable_sm80_to_sm89INS1_16FlashAttnFwdSm80INS1_25CollectiveMainloopFwdSm80ILi8ELi2ELb0EN4cute5tupleIJNS5_1CILi128EEENS7_ILi64EEENS7_ILi192EEEEEELi192ENS_10bfloat16_tEfNS_4arch4Sm80ELb1ELb0ELb0ELb1ELb1ELb0ELb1ELb1EEENS1_21CollectiveEpilogueFwdINS6_IJS8_SA_S9_EEENS6_IJNS7_ILi1EEESI_SI_EEESC_SE_Li256ELb1ELb1ELb1ELb0EEENS1_36VarlenDynamicPersistentTileSchedulerILi128ELi64ELi256ELi256ELb1ELb1ELb0ELb1ELb1ELb1EEEEEEEEEvNT_6ParamsE --------------------------
	.section	.nv.constant0._ZN7cutlass13device_kernelIN5flash19enable_sm80_to_sm89INS1_16FlashAttnFwdSm80INS1_25CollectiveMainloopFwdSm80ILi8ELi2ELb0EN4cute5tupleIJNS5_1CILi128EEENS7_ILi64EEENS7_ILi192EEEEEELi192ENS_10bfloat16_tEfNS_4arch4Sm80ELb1ELb0ELb0ELb1ELb1ELb0ELb1ELb1EEENS1_21CollectiveEpilogueFwdINS6_IJS8_SA_S9_EEENS6_IJNS7_ILi1EEESI_SI_EEESC_SE_Li256ELb1ELb1ELb1ELb0EEENS1_36VarlenDynamicPersistentTileSchedulerILi128ELi64ELi256ELi256ELb1ELb1ELb0ELb1ELb1ELb1EEEEEEEEEvNT_6ParamsE,"a",@progbits
	.sectionflags	@""
	.align	4
.nv.constant0._ZN7cutlass13device_kernelIN5flash19enable_sm80_to_sm89INS1_16FlashAttnFwdSm80INS1_25CollectiveMainloopFwdSm80ILi8ELi2ELb0EN4cute5tupleIJNS5_1CILi128EEENS7_ILi64EEENS7_ILi192EEEEEELi192ENS_10bfloat16_tEfNS_4arch4Sm80ELb1ELb0ELb0ELb1ELb1ELb0ELb1ELb1EEENS1_21CollectiveEpilogueFwdINS6_IJS8_SA_S9_EEENS6_IJNS7_ILi1EEESI_SI_EEESC_SE_Li256ELb1ELb1ELb1ELb0EEENS1_36VarlenDynamicPersistentTileSchedulerILi128ELi64ELi256ELi256ELb1ELb1ELb0ELb1ELb1ELb1EEEEEEEEEvNT_6ParamsE:
	.zero		1608


//--------------------- .nv.constant0._ZN7cutlass13device_kernelIN5flash19enable_sm80_to_sm89INS1_16FlashAttnFwdSm80INS1_25CollectiveMainloopFwdSm80ILi8ELi2ELb0EN4cute5tupleIJNS5_1CILi128EEENS7_ILi64EEENS7_ILi192EEEEEELi192ENS_10bfloat16_tEfNS_4arch4Sm80ELb1ELb0ELb0ELb1ELb1ELb1ELb1ELb1EEENS1_21CollectiveEpilogueFwdINS6_IJS8_SA_S9_EEENS6_IJNS7_ILi1EEESI_SI_EEESC_SE_Li256ELb1ELb1ELb1ELb0EEENS1_36VarlenDynamicPersistentTileSchedulerILi128ELi64ELi256ELi256ELb1ELb1ELb0ELb1ELb1ELb1EEEEEEEEEvNT_6ParamsE --------------------------
	.section	.nv.constant0._ZN7cutlass13device_kernelIN5flash19enable_sm80_to_sm89INS1_16FlashAttnFwdSm80INS1_25CollectiveMainloopFwdSm80ILi8ELi2ELb0EN4cute5tupleIJNS5_1CILi128EEENS7_ILi64EEENS7_ILi192EEEEEELi192ENS_10bfloat16_tEfNS_4arch4Sm80ELb1ELb0ELb0ELb1ELb1ELb1ELb1ELb1EEENS1_21CollectiveEpilogueFwdINS6_IJS8_SA_S9_EEENS6_IJNS7_ILi1EEESI_SI_EEESC_SE_Li256ELb1ELb1ELb1ELb0EEENS1_36VarlenDynamicPersistentTileSchedulerILi128ELi64ELi256ELi256ELb1ELb1ELb0ELb1ELb1ELb1EEEEEEEEEvNT_6ParamsE,"a",@progbits
	.sectionflags	@""
	.align	4
.nv.constant0._ZN7cutlass13device_kernelIN5flash19enable_sm80_to_sm89INS1_16FlashAttnFwdSm80INS1_25CollectiveMainloopFwdSm80ILi8ELi2ELb0EN4cute5tupleIJNS5_1CILi128EEENS7_ILi64EEENS7_ILi192EEEEEELi192ENS_10bfloat16_tEfNS_4arch4Sm80ELb1ELb0ELb0ELb1ELb1ELb1ELb1ELb1EEENS1_21CollectiveEpilogueFwdINS6_IJS8_SA_S9_EEENS6_IJNS7_ILi1EEESI_SI_EEESC_SE_Li256ELb1ELb1ELb1ELb0EEENS1_36VarlenDynamicPersistentTileSchedulerILi128ELi64ELi256ELi256ELb1ELb1ELb0ELb1ELb1ELb1EEEEEEEEEvNT_6ParamsE:
	.zero		1608


//--------------------- SYMBOLS --------------------------

	.type		.nv.reservedSmem.offset0,@object
	.size		.nv.reservedSmem.offset0,0x4
